	.target	sm_90a

	.elftype	@"ET_EXEC"


//--------------------- .note.nv.tkinfo           --------------------------
	.section	.note.nv.tkinfo,"",@"SHT_NOTE"
	.sectionflags	@"SHF_NOTE_NV_TKINFO"
	.tkinfo
        /*0018*/ 	.word	0x00000002
        /*0030*/ 	.string	""
        /*0030*/ 	.string	"ptxas"
        /*0030*/ 	.string	"Cuda compilation tools, release 13.0, V13.0.88"
        /*0030*/ 	.string	"Build cuda_13.0.r13.0/compiler.36424714_0"
        /*0030*/ 	.string	"-arch sm_90a -m 64 "



//--------------------- .note.nv.cuinfo           --------------------------
	.section	.note.nv.cuinfo,"",@"SHT_NOTE"
	.sectionflags	@"SHF_NOTE_NV_CUINFO"
        /*0018*/ 	.short	0x0002
        /*001a*/ 	.short	0x005a
        /*001c*/ 	.short	0x0082
	.zero		2


//--------------------- .nv.info                  --------------------------
	.section	.nv.info,"",@"SHT_CUDA_INFO"
	.align	4


	//----- nvinfo : EIATTR_REGCOUNT
	.align		4
        /*0000*/ 	.byte	0x04, 0x2f
        /*0002*/ 	.short	(.L_12 - .L_11)
	.align		4
.L_11:
        /*0004*/ 	.word	index@(_ZN7cutlass6KernelINS_9reduction6kernel12ReduceSplitKINS_11MatrixShapeILi4ELi256EEENS_8epilogue6thread17LinearCombinationINS_6half_tELi8EffLNS7_9ScaleType4KindE0ELNS_15FloatRoundStyleE2ES9_EENS1_6thread9ReduceAddIffLi8EEELi4EEEEEvNT_6ParamsE)
        /*0008*/ 	.word	0x00000038


	//----- nvinfo : EIATTR_FRAME_SIZE
	.align		4
.L_12:
        /*000c*/ 	.byte	0x04, 0x11
        /*000e*/ 	.short	(.L_14 - .L_13)
	.align		4
.L_13:
        /*0010*/ 	.word	index@(_ZN7cutlass6KernelINS_9reduction6kernel12ReduceSplitKINS_11MatrixShapeILi4ELi256EEENS_8epilogue6thread17LinearCombinationINS_6half_tELi8EffLNS7_9ScaleType4KindE0ELNS_15FloatRoundStyleE2ES9_EENS1_6thread9ReduceAddIffLi8EEELi4EEEEEvNT_6ParamsE)
        /*0014*/ 	.word	0x00000000


	//----- nvinfo : EIATTR_REGCOUNT
	.align		4
.L_14:
        /*0018*/ 	.byte	0x04, 0x2f
        /*001a*/ 	.short	(.L_16 - .L_15)
	.align		4
.L_15:
        /*001c*/ 	.word	index@(_ZN7cutlass6KernelINS_4conv6kernel23ImplicitGemmConvolutionINS1_11threadblock22ImplicitGemmMultistageINS_4gemm9GemmShapeILi128ELi128ELi32EEENS4_52Conv2dWgradOutputGradientTileAccessIteratorOptimizedINS_11MatrixShapeILi128ELi32EEENS_6half_tENS_9transform29PitchLinearWarpRakedThreadMapINS_16PitchLinearShapeILi128ELi32EEELi128ENSF_ILi8ELi4EEELi8EEENS_12AlignedArrayISC_Li8ELi16EEEEENSD_11threadblock25RegularTileAccessIteratorISB_SC_NS_6layout40ColumnMajorTensorOpMultiplicandCongruousILi16ELi64EEELi1ESI_Li16EEELNS_4arch14CacheOperation4KindE0ENS4_48Conv2dWgradActivationTileAccessIteratorOptimizedINSA_ILi32ELi128EEESC_SI_SK_EENSN_ISW_SC_NSO_37RowMajorTensorOpMultiplicandCongruousILi16ELi64EEELi0ESI_Li16EEELSU_0ENS6_11threadblock9MmaPolicyINS6_4warp11MmaTensorOpINS7_ILi64ELi64ELi32EEESC_SQ_SC_SZ_fNSO_8RowMajorENS13_17MmaTensorOpPolicyINSS_3MmaINS7_ILi16ELi8ELi16EEELi32ESC_S16_SC_NSO_11ColumnMajorEfS16_NSS_13OpMultiplyAddEEENSA_ILi1ELi1EEEEELi1ELb0EbEENSA_ILi0ELi0EEES1G_Li1EEELi3EbEENS_8epilogue11threadblock8EpilogueIS8_S1F_Li1ENS1K_22PredicatedTileIteratorINS1K_26OutputTileOptimalThreadMapINS1K_15OutputTileShapeILi128ELi8ELi2ELi1ELi1EEENS1O_ILi1ELi8ELi1ELi1ELi8EEELi128ELi4ELi32EEEfLb0ENSO_9NoPermuteELb0EEENS1J_4warp24FragmentIteratorTensorOpIS15_S19_fNS_5ArrayIfLi4ELb1EEES16_EENS1U_20TileIteratorTensorOpIS15_S19_fS16_EENS1K_18SharedLoadIteratorINS1R_18CompactedThreadMapEfLi16EEENS1J_6thread17LinearCombinationIfLi4EffLNS24_9ScaleType4KindE0ELNS_15FloatRoundStyleE2EfEENSA_ILi0ELi8EEELi2ELi1EEENS11_30GemmIdentityThreadblockSwizzleILi1EEELNS1_8OperatorE2ENS1_17Conv2dProblemSizeELNS1_9GroupModeE0EEEEEvNT_6ParamsE)
        /*0020*/ 	.word	0x000000ff


	//----- nvinfo : EIATTR_FRAME_SIZE
	.align		4
.L_16:
        /*0024*/ 	.byte	0x04, 0x11
        /*0026*/ 	.short	(.L_18 - .L_17)
	.align		4
.L_17:
        /*0028*/ 	.word	index@($__internal_1_$__cuda_sm20_div_s64)
        /*002c*/ 	.word	0x00000000


	//----- nvinfo : EIATTR_FRAME_SIZE
	.align		4
.L_18:
        /*0030*/ 	.byte	0x04, 0x11
        /*0032*/ 	.short	(.L_20 - .L_19)
	.align		4
.L_19:
        /*0034*/ 	.word	index@(_ZN7cutlass6KernelINS_4conv6kernel23ImplicitGemmConvolutionINS1_11threadblock22ImplicitGemmMultistageINS_4gemm9GemmShapeILi128ELi128ELi32EEENS4_52Conv2dWgradOutputGradientTileAccessIteratorOptimizedINS_11MatrixShapeILi128ELi32EEENS_6half_tENS_9transform29PitchLinearWarpRakedThreadMapINS_16PitchLinearShapeILi128ELi32EEELi128ENSF_ILi8ELi4EEELi8EEENS_12AlignedArrayISC_Li8ELi16EEEEENSD_11threadblock25RegularTileAccessIteratorISB_SC_NS_6layout40ColumnMajorTensorOpMultiplicandCongruousILi16ELi64EEELi1ESI_Li16EEELNS_4arch14CacheOperation4KindE0ENS4_48Conv2dWgradActivationTileAccessIteratorOptimizedINSA_ILi32ELi128EEESC_SI_SK_EENSN_ISW_SC_NSO_37RowMajorTensorOpMultiplicandCongruousILi16ELi64EEELi0ESI_Li16EEELSU_0ENS6_11threadblock9MmaPolicyINS6_4warp11MmaTensorOpINS7_ILi64ELi64ELi32EEESC_SQ_SC_SZ_fNSO_8RowMajorENS13_17MmaTensorOpPolicyINSS_3MmaINS7_ILi16ELi8ELi16EEELi32ESC_S16_SC_NSO_11ColumnMajorEfS16_NSS_13OpMultiplyAddEEENSA_ILi1ELi1EEEEELi1ELb0EbEENSA_ILi0ELi0EEES1G_Li1EEELi3EbEENS_8epilogue11threadblock8EpilogueIS8_S1F_Li1ENS1K_22PredicatedTileIteratorINS1K_26OutputTileOptimalThreadMapINS1K_15OutputTileShapeILi128ELi8ELi2ELi1ELi1EEENS1O_ILi1ELi8ELi1ELi1ELi8EEELi128ELi4ELi32EEEfLb0ENSO_9NoPermuteELb0EEENS1J_4warp24FragmentIteratorTensorOpIS15_S19_fNS_5ArrayIfLi4ELb1EEES16_EENS1U_20TileIteratorTensorOpIS15_S19_fS16_EENS1K_18SharedLoadIteratorINS1R_18CompactedThreadMapEfLi16EEENS1J_6thread17LinearCombinationIfLi4EffLNS24_9ScaleType4KindE0ELNS_15FloatRoundStyleE2EfEENSA_ILi0ELi8EEELi2ELi1EEENS11_30GemmIdentityThreadblockSwizzleILi1EEELNS1_8OperatorE2ENS1_17Conv2dProblemSizeELNS1_9GroupModeE0EEEEEvNT_6ParamsE)
        /*0038*/ 	.word	0x00000000


	//----- nvinfo : EIATTR_REGCOUNT
	.align		4
.L_20:
        /*003c*/ 	.byte	0x04, 0x2f
        /*003e*/ 	.short	(.L_22 - .L_21)
	.align		4
.L_21:
        /*0040*/ 	.word	index@(_ZN7cutlass9reference6device6kernel11Conv2dWgradINS_6half_tENS_6layout10TensorNHWCES4_S6_S4_S6_ffNS_16NumericConverterIS4_fLNS_15FloatRoundStyleE2EEENS_12multiply_addIfffEELi2ELi4ELi8ELi16EEEvNS_4conv17Conv2dProblemSizeENS_9TensorRefIT_T0_EENSE_IT1_T2_EENSE_IT3_T4_EESN_T5_SO_)
        /*0044*/ 	.word	0x00000048


	//----- nvinfo : EIATTR_FRAME_SIZE
	.align		4
.L_22:
        /*0048*/ 	.byte	0x04, 0x11
        /*004a*/ 	.short	(.L_24 - .L_23)
	.align		4
.L_23:
        /*004c*/ 	.word	index@($__internal_0_$__cuda_sm20_div_s64)
        /*0050*/ 	.word	0x00000000


	//----- nvinfo : EIATTR_FRAME_SIZE
	.align		4
.L_24:
        /*0054*/ 	.byte	0x04, 0x11
        /*0056*/ 	.short	(.L_26 - .L_25)
	.align		4
.L_25:
        /*0058*/ 	.word	index@(_ZN7cutlass9reference6device6kernel11Conv2dWgradINS_6half_tENS_6layout10TensorNHWCES4_S6_S4_S6_ffNS_16NumericConverterIS4_fLNS_15FloatRoundStyleE2EEENS_12multiply_addIfffEELi2ELi4ELi8ELi16EEEvNS_4conv17Conv2dProblemSizeENS_9TensorRefIT_T0_EENSE_IT1_T2_EENSE_IT3_T4_EESN_T5_SO_)
        /*005c*/ 	.word	0x00000000


	//----- nvinfo : EIATTR_MIN_STACK_SIZE
	.align		4
.L_26:
        /*0060*/ 	.byte	0x04, 0x12
        /*0062*/ 	.short	(.L_28 - .L_27)
	.align		4
.L_27:
        /*0064*/ 	.word	index@(_ZN7cutlass6KernelINS_4conv6kernel23ImplicitGemmConvolutionINS1_11threadblock22ImplicitGemmMultistageINS_4gemm9GemmShapeILi128ELi128ELi32EEENS4_52Conv2dWgradOutputGradientTileAccessIteratorOptimizedINS_11MatrixShapeILi128ELi32EEENS_6half_tENS_9transform29PitchLinearWarpRakedThreadMapINS_16PitchLinearShapeILi128ELi32EEELi128ENSF_ILi8ELi4EEELi8EEENS_12AlignedArrayISC_Li8ELi16EEEEENSD_11threadblock25RegularTileAccessIteratorISB_SC_NS_6layout40ColumnMajorTensorOpMultiplicandCongruousILi16ELi64EEELi1ESI_Li16EEELNS_4arch14CacheOperation4KindE0ENS4_48Conv2dWgradActivationTileAccessIteratorOptimizedINSA_ILi32ELi128EEESC_SI_SK_EENSN_ISW_SC_NSO_37RowMajorTensorOpMultiplicandCongruousILi16ELi64EEELi0ESI_Li16EEELSU_0ENS6_11threadblock9MmaPolicyINS6_4warp11MmaTensorOpINS7_ILi64ELi64ELi32EEESC_SQ_SC_SZ_fNSO_8RowMajorENS13_17MmaTensorOpPolicyINSS_3MmaINS7_ILi16ELi8ELi16EEELi32ESC_S16_SC_NSO_11ColumnMajorEfS16_NSS_13OpMultiplyAddEEENSA_ILi1ELi1EEEEELi1ELb0EbEENSA_ILi0ELi0EEES1G_Li1EEELi3EbEENS_8epilogue11threadblock8EpilogueIS8_S1F_Li1ENS1K_22PredicatedTileIteratorINS1K_26OutputTileOptimalThreadMapINS1K_15OutputTileShapeILi128ELi8ELi2ELi1ELi1EEENS1O_ILi1ELi8ELi1ELi1ELi8EEELi128ELi4ELi32EEEfLb0ENSO_9NoPermuteELb0EEENS1J_4warp24FragmentIteratorTensorOpIS15_S19_fNS_5ArrayIfLi4ELb1EEES16_EENS1U_20TileIteratorTensorOpIS15_S19_fS16_EENS1K_18SharedLoadIteratorINS1R_18CompactedThreadMapEfLi16EEENS1J_6thread17LinearCombinationIfLi4EffLNS24_9ScaleType4KindE0ELNS_15FloatRoundStyleE2EfEENSA_ILi0ELi8EEELi2ELi1EEENS11_30GemmIdentityThreadblockSwizzleILi1EEELNS1_8OperatorE2ENS1_17Conv2dProblemSizeELNS1_9GroupModeE0EEEEEvNT_6ParamsE)
        /*0068*/ 	.word	0x00000000


	//----- nvinfo : EIATTR_MIN_STACK_SIZE
	.align		4
.L_28:
        /*006c*/ 	.byte	0x04, 0x12
        /*006e*/ 	.short	(.L_30 - .L_29)
	.align		4
.L_29:
        /*0070*/ 	.word	index@(_ZN7cutlass6KernelINS_9reduction6kernel12ReduceSplitKINS_11MatrixShapeILi4ELi256EEENS_8epilogue6thread17LinearCombinationINS_6half_tELi8EffLNS7_9ScaleType4KindE0ELNS_15FloatRoundStyleE2ES9_EENS1_6thread9ReduceAddIffLi8EEELi4EEEEEvNT_6ParamsE)
        /*0074*/ 	.word	0x00000000


	//----- nvinfo : EIATTR_MIN_STACK_SIZE
	.align		4
.L_30:
        /*0078*/ 	.byte	0x04, 0x12
        /*007a*/ 	.short	(.L_32 - .L_31)
	.align		4
.L_31:
        /*007c*/ 	.word	index@(_ZN7cutlass9reference6device6kernel11Conv2dWgradINS_6half_tENS_6layout10TensorNHWCES4_S6_S4_S6_ffNS_16NumericConverterIS4_fLNS_15FloatRoundStyleE2EEENS_12multiply_addIfffEELi2ELi4ELi8ELi16EEEvNS_4conv17Conv2dProblemSizeENS_9TensorRefIT_T0_EENSE_IT1_T2_EENSE_IT3_T4_EESN_T5_SO_)
        /*0080*/ 	.word	0x00000000
.L_32:


//--------------------- .nv.compat                --------------------------
	.section	.nv.compat,"",@"SHT_CUDA_COMPAT_INFO"
	.align	4
        /*0000*/ 	.byte	0x02, 0x09, 0x01, 0x00, 0x02, 0x02, 0x01, 0x00, 0x02, 0x05, 0x05, 0x00, 0x03, 0x07, 0x01, 0x01
        /*0010*/ 	.byte	0x02, 0x03, 0x00, 0x00, 0x02, 0x06, 0x01, 0x00, 0x04, 0x0b, 0x08, 0x00, 0x00, 0x00, 0x00, 0x00
        /*0020*/ 	.byte	0x00, 0x00, 0x00, 0x00


//--------------------- .nv.info._ZN7cutlass9reference6device6kernel11Conv2dWgradINS_6half_tENS_6layout10TensorNHWCES4_S6_S4_S6_ffNS_16NumericConverterIS4_fLNS_15FloatRoundStyleE2EEENS_12multiply_addIfffEELi2ELi4ELi8ELi16EEEvNS_4conv17Conv2dProblemSizeENS_9TensorRefIT_T0_EENSE_IT1_T2_EENSE_IT3_T4_EESN_T5_SO_ --------------------------
	.section	.nv.info._ZN7cutlass9reference6device6kernel11Conv2dWgradINS_6half_tENS_6layout10TensorNHWCES4_S6_S4_S6_ffNS_16NumericConverterIS4_fLNS_15FloatRoundStyleE2EEENS_12multiply_addIfffEELi2ELi4ELi8ELi16EEEvNS_4conv17Conv2dProblemSizeENS_9TensorRefIT_T0_EENSE_IT1_T2_EENSE_IT3_T4_EESN_T5_SO_,"",@"SHT_CUDA_INFO"
	.sectionflags	@""
	.align	4


	//----- nvinfo : EIATTR_CUDA_API_VERSION
	.align		4
        /*0000*/ 	.byte	0x04, 0x37
        /*0002*/ 	.short	(.L_34 - .L_33)
.L_33:
        /*0004*/ 	.word	0x00000082


	//----- nvinfo : EIATTR_KPARAM_INFO
	.align		4
.L_34:
        /*0008*/ 	.byte	0x04, 0x17
        /*000a*/ 	.short	(.L_36 - .L_35)
.L_35:
        /*000c*/ 	.word	0x00000000
        /*0010*/ 	.short	0x0006
        /*0012*/ 	.short	0x00ac
        /*0014*/ 	.byte	0x00, 0xf0, 0x11, 0x00


	//----- nvinfo : EIATTR_KPARAM_INFO
	.align		4
.L_36:
        /*0018*/ 	.byte	0x04, 0x17
        /*001a*/ 	.short	(.L_38 - .L_37)
.L_37:
        /*001c*/ 	.word	0x00000000
        /*0020*/ 	.short	0x0005
        /*0022*/ 	.short	0x00a8
        /*0024*/ 	.byte	0x00, 0xf0, 0x11, 0x00


	//----- nvinfo : EIATTR_KPARAM_INFO
	.align		4
.L_38:
        /*0028*/ 	.byte	0x04, 0x17
        /*002a*/ 	.short	(.L_40 - .L_39)
.L_39:
        /*002c*/ 	.word	0x00000000
        /*0030*/ 	.short	0x0004
        /*0032*/ 	.short	0x0090
        /*0034*/ 	.byte	0x00, 0xf0, 0x61, 0x00


	//----- nvinfo : EIATTR_KPARAM_INFO
	.align		4
.L_40:
        /*0038*/ 	.byte	0x04, 0x17
        /*003a*/ 	.short	(.L_42 - .L_41)
.L_41:
        /*003c*/ 	.word	0x00000000
        /*0040*/ 	.short	0x0003
        /*0042*/ 	.short	0x0078
        /*0044*/ 	.byte	0x00, 0xf0, 0x61, 0x00


	//----- nvinfo : EIATTR_KPARAM_INFO
	.align		4
.L_42:
        /*0048*/ 	.byte	0x04, 0x17
        /*004a*/ 	.short	(.L_44 - .L_43)
.L_43:
        /*004c*/ 	.word	0x00000000
        /*0050*/ 	.short	0x0002
        /*0052*/ 	.short	0x0060
        /*0054*/ 	.byte	0x00, 0xf0, 0x61, 0x00


	//----- nvinfo : EIATTR_KPARAM_INFO
	.align		4
.L_44:
        /*0058*/ 	.byte	0x04, 0x17
        /*005a*/ 	.short	(.L_46 - .L_45)
.L_45:
        /*005c*/ 	.word	0x00000000
        /*0060*/ 	.short	0x0001
        /*0062*/ 	.short	0x0048
        /*0064*/ 	.byte	0x00, 0xf0, 0x61, 0x00


	//----- nvinfo : EIATTR_KPARAM_INFO
	.align		4
.L_46:
        /*0068*/ 	.byte	0x04, 0x17
        /*006a*/ 	.short	(.L_48 - .L_47)
.L_47:
        /*006c*/ 	.word	0x00000000
        /*0070*/ 	.short	0x0000
        /*0072*/ 	.short	0x0000
        /*0074*/ 	.byte	0x00, 0xf0, 0x21, 0x01


	//----- nvinfo : EIATTR_SPARSE_MMA_MASK
	.align		4
.L_48:
        /*0078*/ 	.byte	0x03, 0x50
        /*007a*/ 	.short	0x0000


	//----- nvinfo : EIATTR_MAXREG_COUNT
	.align		4
        /*007c*/ 	.byte	0x03, 0x1b
        /*007e*/ 	.short	0x00ff


	//----- nvinfo : EIATTR_MERCURY_ISA_VERSION
	.align		4
        /*0080*/ 	.byte	0x03, 0x5f
        /*0082*/ 	.short	0x0101


	//----- nvinfo : EIATTR_EXIT_INSTR_OFFSETS
	.align		4
        /*0084*/ 	.byte	0x04, 0x1c
        /*0086*/ 	.short	(.L_50 - .L_49)


	//   ....[0]....
.L_49:
        /*0088*/ 	.word	0x000035c0


	//   ....[1]....
        /*008c*/ 	.word	0x00003af0


	//   ....[2]....
        /*0090*/ 	.word	0x00003b50


	//   ....[3]....
        /*0094*/ 	.word	0x000040a0


	//   ....[4]....
        /*0098*/ 	.word	0x00004210


	//----- nvinfo : EIATTR_CRS_STACK_SIZE
	.align		4
.L_50:
        /*009c*/ 	.byte	0x04, 0x1e
        /*009e*/ 	.short	(.L_52 - .L_51)
.L_51:
        /*00a0*/ 	.word	0x00000000


	//----- nvinfo : EIATTR_CBANK_PARAM_SIZE
	.align		4
.L_52:
        /*00a4*/ 	.byte	0x03, 0x19
        /*00a6*/ 	.short	0x00b0


	//----- nvinfo : EIATTR_PARAM_CBANK
	.align		4
        /*00a8*/ 	.byte	0x04, 0x0a
        /*00aa*/ 	.short	(.L_54 - .L_53)
	.align		4
.L_53:
        /*00ac*/ 	.word	index@(.nv.constant0._ZN7cutlass9reference6device6kernel11Conv2dWgradINS_6half_tENS_6layout10TensorNHWCES4_S6_S4_S6_ffNS_16NumericConverterIS4_fLNS_15FloatRoundStyleE2EEENS_12multiply_addIfffEELi2ELi4ELi8ELi16EEEvNS_4conv17Conv2dProblemSizeENS_9TensorRefIT_T0_EENSE_IT1_T2_EENSE_IT3_T4_EESN_T5_SO_)
        /*00b0*/ 	.short	0x0210
        /*00b2*/ 	.short	0x00b0


	//----- nvinfo : EIATTR_SW_WAR
	.align		4
.L_54:
        /*00b4*/ 	.byte	0x04, 0x36
        /*00b6*/ 	.short	(.L_56 - .L_55)
.L_55:
        /*00b8*/ 	.word	0x00000008
.L_56:


//--------------------- .nv.info._ZN7cutlass6KernelINS_4conv6kernel23ImplicitGemmConvolutionINS1_11threadblock22ImplicitGemmMultistageINS_4gemm9GemmShapeILi128ELi128ELi32EEENS4_52Conv2dWgradOutputGradientTileAccessIteratorOptimizedINS_11MatrixShapeILi128ELi32EEENS_6half_tENS_9transform29PitchLinearWarpRakedThreadMapINS_16PitchLinearShapeILi128ELi32EEELi128ENSF_ILi8ELi4EEELi8EEENS_12AlignedArrayISC_Li8ELi16EEEEENSD_11threadblock25RegularTileAccessIteratorISB_SC_NS_6layout40ColumnMajorTensorOpMultiplicandCongruousILi16ELi64EEELi1ESI_Li16EEELNS_4arch14CacheOperation4KindE0ENS4_48Conv2dWgradActivationTileAccessIteratorOptimizedINSA_ILi32ELi128EEESC_SI_SK_EENSN_ISW_SC_NSO_37RowMajorTensorOpMultiplicandCongruousILi16ELi64EEELi0ESI_Li16EEELSU_0ENS6_11threadblock9MmaPolicyINS6_4warp11MmaTensorOpINS7_ILi64ELi64ELi32EEESC_SQ_SC_SZ_fNSO_8RowMajorENS13_17MmaTensorOpPolicyINSS_3MmaINS7_ILi16ELi8ELi16EEELi32ESC_S16_SC_NSO_11ColumnMajorEfS16_NSS_13OpMultiplyAddEEENSA_ILi1ELi1EEEEELi1ELb0EbEENSA_ILi0ELi0EEES1G_Li1EEELi3EbEENS_8epilogue11threadblock8EpilogueIS8_S1F_Li1ENS1K_22PredicatedTileIteratorINS1K_26OutputTileOptimalThreadMapINS1K_15OutputTileShapeILi128ELi8ELi2ELi1ELi1EEENS1O_ILi1ELi8ELi1ELi1ELi8EEELi128ELi4ELi32EEEfLb0ENSO_9NoPermuteELb0EEENS1J_4warp24FragmentIteratorTensorOpIS15_S19_fNS_5ArrayIfLi4ELb1EEES16_EENS1U_20TileIteratorTensorOpIS15_S19_fS16_EENS1K_18SharedLoadIteratorINS1R_18CompactedThreadMapEfLi16EEENS1J_6thread17LinearCombinationIfLi4EffLNS24_9ScaleType4KindE0ELNS_15FloatRoundStyleE2EfEENSA_ILi0ELi8EEELi2ELi1EEENS11_30GemmIdentityThreadblockSwizzleILi1EEELNS1_8OperatorE2ENS1_17Conv2dProblemSizeELNS1_9GroupModeE0EEEEEvNT_6ParamsE --------------------------
	.section	.nv.info._ZN7cutlass6KernelINS_4conv6kernel23ImplicitGemmConvolutionINS1_11threadblock22ImplicitGemmMultistageINS_4gemm9GemmShapeILi128ELi128ELi32EEENS4_52Conv2dWgradOutputGradientTileAccessIteratorOptimizedINS_11MatrixShapeILi128ELi32EEENS_6half_tENS_9transform29PitchLinearWarpRakedThreadMapINS_16PitchLinearShapeILi128ELi32EEELi128ENSF_ILi8ELi4EEELi8EEENS_12AlignedArrayISC_Li8ELi16EEEEENSD_11threadblock25RegularTileAccessIteratorISB_SC_NS_6layout40ColumnMajorTensorOpMultiplicandCongruousILi16ELi64EEELi1ESI_Li16EEELNS_4arch14CacheOperation4KindE0ENS4_48Conv2dWgradActivationTileAccessIteratorOptimizedINSA_ILi32ELi128EEESC_SI_SK_EENSN_ISW_SC_NSO_37RowMajorTensorOpMultiplicandCongruousILi16ELi64EEELi0ESI_Li16EEELSU_0ENS6_11threadblock9MmaPolicyINS6_4warp11MmaTensorOpINS7_ILi64ELi64ELi32EEESC_SQ_SC_SZ_fNSO_8RowMajorENS13_17MmaTensorOpPolicyINSS_3MmaINS7_ILi16ELi8ELi16EEELi32ESC_S16_SC_NSO_11ColumnMajorEfS16_NSS_13OpMultiplyAddEEENSA_ILi1ELi1EEEEELi1ELb0EbEENSA_ILi0ELi0EEES1G_Li1EEELi3EbEENS_8epilogue11threadblock8EpilogueIS8_S1F_Li1ENS1K_22PredicatedTileIteratorINS1K_26OutputTileOptimalThreadMapINS1K_15OutputTileShapeILi128ELi8ELi2ELi1ELi1EEENS1O_ILi1ELi8ELi1ELi1ELi8EEELi128ELi4ELi32EEEfLb0ENSO_9NoPermuteELb0EEENS1J_4warp24FragmentIteratorTensorOpIS15_S19_fNS_5ArrayIfLi4ELb1EEES16_EENS1U_20TileIteratorTensorOpIS15_S19_fS16_EENS1K_18SharedLoadIteratorINS1R_18CompactedThreadMapEfLi16EEENS1J_6thread17LinearCombinationIfLi4EffLNS24_9ScaleType4KindE0ELNS_15FloatRoundStyleE2EfEENSA_ILi0ELi8EEELi2ELi1EEENS11_30GemmIdentityThreadblockSwizzleILi1EEELNS1_8OperatorE2ENS1_17Conv2dProblemSizeELNS1_9GroupModeE0EEEEEvNT_6ParamsE,"",@"SHT_CUDA_INFO"
	.sectionflags	@""
	.align	4


	//----- nvinfo : EIATTR_CUDA_API_VERSION
	.align		4
        /*0000*/ 	.byte	0x04, 0x37
        /*0002*/ 	.short	(.L_58 - .L_57)
.L_57:
        /*0004*/ 	.word	0x00000082


	//----- nvinfo : EIATTR_KPARAM_INFO
	.align		4
.L_58:
        /*0008*/ 	.byte	0x04, 0x17
        /*000a*/ 	.short	(.L_60 - .L_59)
.L_59:
        /*000c*/ 	.word	0x00000000
        /*0010*/ 	.short	0x0000
        /*0012*/ 	.short	0x0000
        /*0014*/ 	.byte	0x00, 0xf0, 0x61, 0x07


	//----- nvinfo : EIATTR_SPARSE_MMA_MASK
	.align		4
.L_60:
        /*0018*/ 	.byte	0x03, 0x50
        /*001a*/ 	.short	0x0000


	//----- nvinfo : EIATTR_MAXREG_COUNT
	.align		4
        /*001c*/ 	.byte	0x03, 0x1b
        /*001e*/ 	.short	0x00ff


	//----- nvinfo : EIATTR_NUM_BARRIERS
	.align		4
        /*0020*/ 	.byte	0x02, 0x4c
        /*0022*/ 	.byte	0x01
	.zero		1


	//----- nvinfo : EIATTR_MERCURY_ISA_VERSION
	.align		4
        /*0024*/ 	.byte	0x03, 0x5f
        /*0026*/ 	.short	0x0101


	//----- nvinfo : EIATTR_COOP_GROUP_MASK_REGIDS
	.align		4
        /*0028*/ 	.byte	0x04, 0x29
        /*002a*/ 	.short	(.L_62 - .L_61)


	//   ....[0]....
.L_61:
        /*002c*/ 	.word	0xffffffff


	//----- nvinfo : EIATTR_COOP_GROUP_INSTR_OFFSETS
	.align		4
.L_62:
        /*0030*/ 	.byte	0x04, 0x28
        /*0032*/ 	.short	(.L_64 - .L_63)


	//   ....[0]....
.L_63:
        /*0034*/ 	.word	0x000021e0


	//----- nvinfo : EIATTR_EXIT_INSTR_OFFSETS
	.align		4
.L_64:
        /*0038*/ 	.byte	0x04, 0x1c
        /*003a*/ 	.short	(.L_66 - .L_65)


	//   ....[0]....
.L_65:
        /*003c*/ 	.word	0x000000d0


	//   ....[1]....
        /*0040*/ 	.word	0x0000a9c0


	//   ....[2]....
        /*0044*/ 	.word	0x0000a9f0


	//   ....[3]....
        /*0048*/ 	.word	0x0000aa30


	//   ....[4]....
        /*004c*/ 	.word	0x0000ab00


	//----- nvinfo : EIATTR_CRS_STACK_SIZE
	.align		4
.L_66:
        /*0050*/ 	.byte	0x04, 0x1e
        /*0052*/ 	.short	(.L_68 - .L_67)
.L_67:
        /*0054*/ 	.word	0x00000000


	//----- nvinfo : EIATTR_CBANK_PARAM_SIZE
	.align		4
.L_68:
        /*0058*/ 	.byte	0x03, 0x19
        /*005a*/ 	.short	0x01d8


	//----- nvinfo : EIATTR_PARAM_CBANK
	.align		4
        /*005c*/ 	.byte	0x04, 0x0a
        /*005e*/ 	.short	(.L_70 - .L_69)
	.align		4
.L_69:
        /*0060*/ 	.word	index@(.nv.constant0._ZN7cutlass6KernelINS_4conv6kernel23ImplicitGemmConvolutionINS1_11threadblock22ImplicitGemmMultistageINS_4gemm9GemmShapeILi128ELi128ELi32EEENS4_52Conv2dWgradOutputGradientTileAccessIteratorOptimizedINS_11MatrixShapeILi128ELi32EEENS_6half_tENS_9transform29PitchLinearWarpRakedThreadMapINS_16PitchLinearShapeILi128ELi32EEELi128ENSF_ILi8ELi4EEELi8EEENS_12AlignedArrayISC_Li8ELi16EEEEENSD_11threadblock25RegularTileAccessIteratorISB_SC_NS_6layout40ColumnMajorTensorOpMultiplicandCongruousILi16ELi64EEELi1ESI_Li16EEELNS_4arch14CacheOperation4KindE0ENS4_48Conv2dWgradActivationTileAccessIteratorOptimizedINSA_ILi32ELi128EEESC_SI_SK_EENSN_ISW_SC_NSO_37RowMajorTensorOpMultiplicandCongruousILi16ELi64EEELi0ESI_Li16EEELSU_0ENS6_11threadblock9MmaPolicyINS6_4warp11MmaTensorOpINS7_ILi64ELi64ELi32EEESC_SQ_SC_SZ_fNSO_8RowMajorENS13_17MmaTensorOpPolicyINSS_3MmaINS7_ILi16ELi8ELi16EEELi32ESC_S16_SC_NSO_11ColumnMajorEfS16_NSS_13OpMultiplyAddEEENSA_ILi1ELi1EEEEELi1ELb0EbEENSA_ILi0ELi0EEES1G_Li1EEELi3EbEENS_8epilogue11threadblock8EpilogueIS8_S1F_Li1ENS1K_22PredicatedTileIteratorINS1K_26OutputTileOptimalThreadMapINS1K_15OutputTileShapeILi128ELi8ELi2ELi1ELi1EEENS1O_ILi1ELi8ELi1ELi1ELi8EEELi128ELi4ELi32EEEfLb0ENSO_9NoPermuteELb0EEENS1J_4warp24FragmentIteratorTensorOpIS15_S19_fNS_5ArrayIfLi4ELb1EEES16_EENS1U_20TileIteratorTensorOpIS15_S19_fS16_EENS1K_18SharedLoadIteratorINS1R_18CompactedThreadMapEfLi16EEENS1J_6thread17LinearCombinationIfLi4EffLNS24_9ScaleType4KindE0ELNS_15FloatRoundStyleE2EfEENSA_ILi0ELi8EEELi2ELi1EEENS11_30GemmIdentityThreadblockSwizzleILi1EEELNS1_8OperatorE2ENS1_17Conv2dProblemSizeELNS1_9GroupModeE0EEEEEvNT_6ParamsE)
        /*0064*/ 	.short	0x0210
        /*0066*/ 	.short	0x01d8


	//----- nvinfo : EIATTR_SW_WAR
	.align		4
.L_70:
        /*0068*/ 	.byte	0x04, 0x36
        /*006a*/ 	.short	(.L_72 - .L_71)
.L_71:
        /*006c*/ 	.word	0x00000008
.L_72:


//--------------------- .nv.info._ZN7cutlass6KernelINS_9reduction6kernel12ReduceSplitKINS_11MatrixShapeILi4ELi256EEENS_8epilogue6thread17LinearCombinationINS_6half_tELi8EffLNS7_9ScaleType4KindE0ELNS_15FloatRoundStyleE2ES9_EENS1_6thread9ReduceAddIffLi8EEELi4EEEEEvNT_6ParamsE --------------------------
	.section	.nv.info._ZN7cutlass6KernelINS_9reduction6kernel12ReduceSplitKINS_11MatrixShapeILi4ELi256EEENS_8epilogue6thread17LinearCombinationINS_6half_tELi8EffLNS7_9ScaleType4KindE0ELNS_15FloatRoundStyleE2ES9_EENS1_6thread9ReduceAddIffLi8EEELi4EEEEEvNT_6ParamsE,"",@"SHT_CUDA_INFO"
	.sectionflags	@""
	.align	4


	//----- nvinfo : EIATTR_CUDA_API_VERSION
	.align		4
        /*0000*/ 	.byte	0x04, 0x37
        /*0002*/ 	.short	(.L_74 - .L_73)
.L_73:
        /*0004*/ 	.word	0x00000082


	//----- nvinfo : EIATTR_KPARAM_INFO
	.align		4
.L_74:
        /*0008*/ 	.byte	0x04, 0x17
        /*000a*/ 	.short	(.L_76 - .L_75)
.L_75:
        /*000c*/ 	.word	0x00000000
        /*0010*/ 	.short	0x0000
        /*0012*/ 	.short	0x0000
        /*0014*/ 	.byte	0x00, 0xf0, 0xe1, 0x01


	//----- nvinfo : EIATTR_SPARSE_MMA_MASK
	.align		4
.L_76:
        /*0018*/ 	.byte	0x03, 0x50
        /*001a*/ 	.short	0x0000


	//----- nvinfo : EIATTR_MAXREG_COUNT
	.align		4
        /*001c*/ 	.byte	0x03, 0x1b
        /*001e*/ 	.short	0x00ff


	//----- nvinfo : EIATTR_MERCURY_ISA_VERSION
	.align		4
        /*0020*/ 	.byte	0x03, 0x5f
        /*0022*/ 	.short	0x0101


	//----- nvinfo : EIATTR_EXIT_INSTR_OFFSETS
	.align		4
        /*0024*/ 	.byte	0x04, 0x1c
        /*0026*/ 	.short	(.L_78 - .L_77)


	//   ....[0]....
.L_77:
        /*0028*/ 	.word	0x000000e0


	//   ....[1]....
        /*002c*/ 	.word	0x00000c40


	//----- nvinfo : EIATTR_CBANK_PARAM_SIZE
	.align		4
.L_78:
        /*0030*/ 	.byte	0x03, 0x19
        /*0032*/ 	.short	0x0078


	//----- nvinfo : EIATTR_PARAM_CBANK
	.align		4
        /*0034*/ 	.byte	0x04, 0x0a
        /*0036*/ 	.short	(.L_80 - .L_79)
	.align		4
.L_79:
        /*0038*/ 	.word	index@(.nv.constant0._ZN7cutlass6KernelINS_9reduction6kernel12ReduceSplitKINS_11MatrixShapeILi4ELi256EEENS_8epilogue6thread17LinearCombinationINS_6half_tELi8EffLNS7_9ScaleType4KindE0ELNS_15FloatRoundStyleE2ES9_EENS1_6thread9ReduceAddIffLi8EEELi4EEEEEvNT_6ParamsE)
        /*003c*/ 	.short	0x0210
        /*003e*/ 	.short	0x0078


	//----- nvinfo : EIATTR_SW_WAR
	.align		4
.L_80:
        /*0040*/ 	.byte	0x04, 0x36
        /*0042*/ 	.short	(.L_82 - .L_81)
.L_81:
        /*0044*/ 	.word	0x00000008
.L_82:


//--------------------- .nv.callgraph             --------------------------
	.section	.nv.callgraph,"",@"SHT_CUDA_CALLGRAPH"
	.align	4
	.sectionentsize	8
	.align		4
        /*0000*/ 	.word	0x00000000
	.align		4
        /*0004*/ 	.word	0xffffffff
	.align		4
        /*0008*/ 	.word	0x00000000
	.align		4
        /*000c*/ 	.word	0xfffffffe
	.align		4
        /*0010*/ 	.word	0x00000000
	.align		4
        /*0014*/ 	.word	0xfffffffd
	.align		4
        /*0018*/ 	.word	0x00000000
	.align		4
        /*001c*/ 	.word	0xfffffffc


//--------------------- .nv.constant4             --------------------------
	.section	.nv.constant4,"a",@progbits
	.align	8
	.align		8
.nv.constant4:
        /*0000*/ 	.dword	_ZN34_INTERNAL_1cfc0e69_4_k_cu_2106836d4cuda3std3__45__cpo5beginE
	.align		8
        /*0008*/ 	.dword	_ZN34_INTERNAL_1cfc0e69_4_k_cu_2106836d4cuda3std3__45__cpo3endE
	.align		8
        /*0010*/ 	.dword	_ZN34_INTERNAL_1cfc0e69_4_k_cu_2106836d4cuda3std3__45__cpo6cbeginE
	.align		8
        /*0018*/ 	.dword	_ZN34_INTERNAL_1cfc0e69_4_k_cu_2106836d4cuda3std3__45__cpo4cendE
	.align		8
        /*0020*/ 	.dword	_ZN34_INTERNAL_1cfc0e69_4_k_cu_2106836d4cuda3std3__436_GLOBAL__N__1cfc0e69_4_k_cu_2106836d6ignoreE
	.align		8
        /*0028*/ 	.dword	_ZN34_INTERNAL_1cfc0e69_4_k_cu_2106836d4cuda3std3__419piecewise_constructE
	.align		8
        /*0030*/ 	.dword	_ZN34_INTERNAL_1cfc0e69_4_k_cu_2106836d4cuda3std3__48in_placeE
	.align		8
        /*0038*/ 	.dword	_ZN34_INTERNAL_1cfc0e69_4_k_cu_2106836d4cuda3std6ranges3__45__cpo4swapE
	.align		8
        /*0040*/ 	.dword	_ZN34_INTERNAL_1cfc0e69_4_k_cu_2106836d4cuda3std6ranges3__45__cpo9iter_moveE
	.align		8
        /*0048*/ 	.dword	_ZN34_INTERNAL_1cfc0e69_4_k_cu_2106836d4cute7productE
	.align		8
        /*0050*/ 	.dword	_ZN34_INTERNAL_1cfc0e69_4_k_cu_2106836d4cute1_E


//--------------------- .text._ZN7cutlass9reference6device6kernel11Conv2dWgradINS_6half_tENS_6layout10TensorNHWCES4_S6_S4_S6_ffNS_16NumericConverterIS4_fLNS_15FloatRoundStyleE2EEENS_12multiply_addIfffEELi2ELi4ELi8ELi16EEEvNS_4conv17Conv2dProblemSizeENS_9TensorRefIT_T0_EENSE_IT1_T2_EENSE_IT3_T4_EESN_T5_SO_ --------------------------
	.section	.text._ZN7cutlass9reference6device6kernel11Conv2dWgradINS_6half_tENS_6layout10TensorNHWCES4_S6_S4_S6_ffNS_16NumericConverterIS4_fLNS_15FloatRoundStyleE2EEENS_12multiply_addIfffEELi2ELi4ELi8ELi16EEEvNS_4conv17Conv2dProblemSizeENS_9TensorRefIT_T0_EENSE_IT1_T2_EENSE_IT3_T4_EESN_T5_SO_,"ax",@progbits
	.align	128
        .global         _ZN7cutlass9reference6device6kernel11Conv2dWgradINS_6half_tENS_6layout10TensorNHWCES4_S6_S4_S6_ffNS_16NumericConverterIS4_fLNS_15FloatRoundStyleE2EEENS_12multiply_addIfffEELi2ELi4ELi8ELi16EEEvNS_4conv17Conv2dProblemSizeENS_9TensorRefIT_T0_EENSE_IT1_T2_EENSE_IT3_T4_EESN_T5_SO_
        .type           _ZN7cutlass9reference6device6kernel11Conv2dWgradINS_6half_tENS_6layout10TensorNHWCES4_S6_S4_S6_ffNS_16NumericConverterIS4_fLNS_15FloatRoundStyleE2EEENS_12multiply_addIfffEELi2ELi4ELi8ELi16EEEvNS_4conv17Conv2dProblemSizeENS_9TensorRefIT_T0_EENSE_IT1_T2_EENSE_IT3_T4_EESN_T5_SO_,@function
        .size           _ZN7cutlass9reference6device6kernel11Conv2dWgradINS_6half_tENS_6layout10TensorNHWCES4_S6_S4_S6_ffNS_16NumericConverterIS4_fLNS_15FloatRoundStyleE2EEENS_12multiply_addIfffEELi2ELi4ELi8ELi16EEEvNS_4conv17Conv2dProblemSizeENS_9TensorRefIT_T0_EENSE_IT1_T2_EENSE_IT3_T4_EESN_T5_SO_,(.L_x_88 - _ZN7cutlass9reference6device6kernel11Conv2dWgradINS_6half_tENS_6layout10TensorNHWCES4_S6_S4_S6_ffNS_16NumericConverterIS4_fLNS_15FloatRoundStyleE2EEENS_12multiply_addIfffEELi2ELi4ELi8ELi16EEEvNS_4conv17Conv2dProblemSizeENS_9TensorRefIT_T0_EENSE_IT1_T2_EENSE_IT3_T4_EESN_T5_SO_)
        .other          _ZN7cutlass9reference6device6kernel11Conv2dWgradINS_6half_tENS_6layout10TensorNHWCES4_S6_S4_S6_ffNS_16NumericConverterIS4_fLNS_15FloatRoundStyleE2EEENS_12multiply_addIfffEELi2ELi4ELi8ELi16EEEvNS_4conv17Conv2dProblemSizeENS_9TensorRefIT_T0_EENSE_IT1_T2_EENSE_IT3_T4_EESN_T5_SO_,@"STO_CUDA_ENTRY STV_DEFAULT"
_ZN7cutlass9reference6device6kernel11Conv2dWgradINS_6half_tENS_6layout10TensorNHWCES4_S6_S4_S6_ffNS_16NumericConverterIS4_fLNS_15FloatRoundStyleE2EEENS_12multiply_addIfffEELi2ELi4ELi8ELi16EEEvNS_4conv17Conv2dProblemSizeENS_9TensorRefIT_T0_EENSE_IT1_T2_EENSE_IT3_T4_EESN_T5_SO_:
.text._ZN7cutlass9reference6device6kernel11Conv2dWgradINS_6half_tENS_6layout10TensorNHWCES4_S6_S4_S6_ffNS_16NumericConverterIS4_fLNS_15FloatRoundStyleE2EEENS_12multiply_addIfffEELi2ELi4ELi8ELi16EEEvNS_4conv17Conv2dProblemSizeENS_9TensorRefIT_T0_EENSE_IT1_T2_EENSE_IT3_T4_EESN_T5_SO_:
[----:B------:R-:W-:Y:S01]  /*0000*/  LDC R1, c[0x0][0x28] ;  /* 0x00000a00ff017b82 */ /* 0x000fe20000000800 */
[----:B------:R-:W0:Y:S01]  /*0010*/  S2R R0, SR_TID.Y ;  /* 0x0000000000007919 */ /* 0x000e220000002200 */
[----:B------:R-:W-:Y:S01]  /*0020*/  HFMA2.MMA R3, -RZ, RZ, 0, 0 ;  /* 0x00000000ff037435 */ /* 0x000fe200000001ff */
[----:B------:R-:W-:Y:S01]  /*0030*/  ULDC UR5, c[0x0][0x21c] ;  /* 0x0000870000057ab9 */ /* 0x000fe20000000800 */
[----:B------:R-:W-:Y:S01]  /*0040*/  ULDC UR6, c[0x0][0x230] ;  /* 0x00008c0000067ab9 */ /* 0x000fe20000000800 */
[----:B------:R-:W1:Y:S01]  /*0050*/  S2R R16, SR_CTAID.Y ;  /* 0x0000000000107919 */ /* 0x000e620000002600 */
[----:B------:R-:W-:Y:S01]  /*0060*/  UIMAD.WIDE UR6, UR6, UR5, URZ ;  /* 0x00000005060672a5 */ /* 0x000fe2000f8e023f */
[----:B------:R-:W-:Y:S01]  /*0070*/  BSSY B0, `(.L_x_0) ;  /* 0x000002c000007945 */ /* 0x000fe20003800000 */
[----:B------:R-:W-:Y:S01]  /*0080*/  USHF.R.S32.HI UR5, URZ, 0x1f, UR5 ;  /* 0x0000001f3f057899 */ /* 0x000fe20008011405 */
[----:B0-----:R-:W-:-:S04]  /*0090*/  IMAD.SHL.U32 R2, R0, 0x4, RZ ;  /* 0x0000000400027824 */ /* 0x001fc800078e00ff */
[----:B-1----:R-:W-:-:S05]  /*00a0*/  IMAD.WIDE.U32 R16, R16, 0x40, R2 ;  /* 0x0000004010107825 */ /* 0x002fca00078e0002 */
[----:B------:R-:W-:-:S04]  /*00b0*/  LOP3.LUT R0, R17, UR7, RZ, 0xfc, !PT ;  /* 0x0000000711007c12 */ /* 0x000fc8000f8efcff */
[----:B------:R-:W-:-:S13]  /*00c0*/  ISETP.NE.U32.AND P0, PT, R0, RZ, PT ;  /* 0x000000ff0000720c */ /* 0x000fda0003f05070 */
[----:B------:R-:W-:Y:S05]  /*00d0*/  @!P0 BRA `(.L_x_1) ;  /* 0x0000000000408947 */ /* 0x000fea0003800000 */
[----:B------:R-:W-:Y:S01]  /*00e0*/  IMAD.U32 R9, RZ, RZ, UR7 ;  /* 0x00000007ff097e24 */ /* 0x000fe2000f8e00ff */
[----:B------:R-:W-:Y:S01]  /*00f0*/  MOV R6, UR6 ;  /* 0x0000000600067c02 */ /* 0x000fe20008000f00 */
[----:B------:R-:W-:Y:S01]  /*0100*/  IMAD.U32 R8, RZ, RZ, UR6 ;  /* 0x00000006ff087e24 */ /* 0x000fe2000f8e00ff */
[----:B------:R-:W-:Y:S01]  /*0110*/  MOV R58, R16 ;  /* 0x00000010003a7202 */ /* 0x000fe20000000f00 */
[----:B------:R-:W-:Y:S01]  /*0120*/  IMAD.U32 R7, RZ, RZ, UR7 ;  /* 0x00000007ff077e24 */ /* 0x000fe2000f8e00ff */
[----:B------:R-:W-:Y:S02]  /*0130*/  MOV R9, R17 ;  /* 0x0000001100097202 */ /* 0x000fe40000000f00 */
[----:B------:R-:W-:Y:S02]  /*0140*/  MOV R6, 0x160 ;  /* 0x0000016000067802 */ /* 0x000fe40000000f00 */
[----:B------:R-:W-:Y:S05]  /*0150*/  CALL.REL.NOINC `($__internal_0_$__cuda_sm20_div_s64) ;  /* 0x0000004000307944 */ /* 0x000fea0003c00000 */
[-C--:B------:R-:W-:Y:S02]  /*0160*/  IADD3 R3, P0, RZ, -R0.reuse, RZ ;  /* 0x80000000ff037210 */ /* 0x080fe40007f1e0ff */
[----:B------:R-:W-:Y:S02]  /*0170*/  MOV R64, R0 ;  /* 0x0000000000407202 */ /* 0x000fe40000000f00 */
[----:B------:R-:W-:Y:S01]  /*0180*/  IADD3.X R2, RZ, ~R2, RZ, P0, !PT ;  /* 0x80000002ff027210 */ /* 0x000fe200007fe4ff */
[----:B------:R-:W-:-:S04]  /*0190*/  IMAD.WIDE.U32 R52, R3, UR6, R16 ;  /* 0x0000000603347c25 */ /* 0x000fc8000f8e0010 */
[----:B------:R-:W-:-:S04]  /*01a0*/  IMAD R2, R2, UR6, RZ ;  /* 0x0000000602027c24 */ /* 0x000fc8000f8e02ff */
[----:B------:R-:W-:-:S05]  /*01b0*/  IMAD R2, R3, UR7, R2 ;  /* 0x0000000703027c24 */ /* 0x000fca000f8e0202 */
[----:B------:R-:W-:Y:S01]  /*01c0*/  IADD3 R9, R53, R2, RZ ;  /* 0x0000000235097210 */ /* 0x000fe20007ffe0ff */
[----:B------:R-:W-:Y:S05]  /*01d0*/  BRA `(.L_x_2) ;  /* 0x0000000000547947 */ /* 0x000fea0003800000 */
.L_x_1:
[----:B------:R-:W0:Y:S01]  /*01e0*/  I2F.U32.RP R4, UR6 ;  /* 0x0000000600047d06 */ /* 0x000e220008209000 */
[----:B------:R-:W-:Y:S01]  /*01f0*/  IADD3 R0, RZ, -UR6, RZ ;  /* 0x80000006ff007c10 */ /* 0x000fe2000fffe0ff */
[----:B------:R-:W-:Y:S01]  /*0200*/  IMAD.MOV.U32 R9, RZ, RZ, RZ ;  /* 0x000000ffff097224 */ /* 0x000fe200078e00ff */
[----:B------:R-:W-:-:S05]  /*0210*/  ISETP.NE.U32.AND P1, PT, RZ, UR6, PT ;  /* 0x00000006ff007c0c */ /* 0x000fca000bf25070 */
[----:B0-----:R-:W0:Y:S02]  /*0220*/  MUFU.RCP R2, R4 ;  /* 0x0000000400027308 */ /* 0x001e240000001000 */
[----:B0-----:R-:W-:-:S06]  /*0230*/  IADD3 R2, R2, 0xffffffe, RZ ;  /* 0x0ffffffe02027810 */ /* 0x001fcc0007ffe0ff */
[----:B------:R-:W0:Y:S02]  /*0240*/  F2I.FTZ.U32.TRUNC.NTZ R3, R2 ;  /* 0x0000000200037305 */ /* 0x000e24000021f000 */
[----:B0-----:R-:W-:Y:S02]  /*0250*/  IMAD R5, R0, R3, RZ ;  /* 0x0000000300057224 */ /* 0x001fe400078e02ff */
[----:B------:R-:W-:-:S04]  /*0260*/  IMAD.MOV.U32 R2, RZ, RZ, RZ ;  /* 0x000000ffff027224 */ /* 0x000fc800078e00ff */
[----:B------:R-:W-:-:S06]  /*0270*/  IMAD.HI.U32 R5, R3, R5, R2 ;  /* 0x0000000503057227 */ /* 0x000fcc00078e0002 */
[----:B------:R-:W-:-:S05]  /*0280*/  IMAD.HI.U32 R64, R5, R16, RZ ;  /* 0x0000001005407227 */ /* 0x000fca00078e00ff */
[----:B------:R-:W-:-:S05]  /*0290*/  IADD3 R3, -R64, RZ, RZ ;  /* 0x000000ff40037210 */ /* 0x000fca0007ffe1ff */
[----:B------:R-:W-:-:S05]  /*02a0*/  IMAD R3, R3, UR6, R16 ;  /* 0x0000000603037c24 */ /* 0x000fca000f8e0210 */
[----:B------:R-:W-:-:S13]  /*02b0*/  ISETP.GE.U32.AND P0, PT, R3, UR6, PT ;  /* 0x0000000603007c0c */ /* 0x000fda000bf06070 */
[----:B------:R-:W-:Y:S01]  /*02c0*/  @P0 VIADD R3, R3, -UR6 ;  /* 0x8000000603030c36 */ /* 0x000fe20008000000 */
[----:B------:R-:W-:-:S04]  /*02d0*/  @P0 IADD3 R64, R64, 0x1, RZ ;  /* 0x0000000140400810 */ /* 0x000fc80007ffe0ff */
[----:B------:R-:W-:-:S13]  /*02e0*/  ISETP.GE.U32.AND P2, PT, R3, UR6, PT ;  /* 0x0000000603007c0c */ /* 0x000fda000bf46070 */
[----:B------:R-:W-:Y:S01]  /*02f0*/  @P2 VIADD R64, R64, 0x1 ;  /* 0x0000000140402836 */ /* 0x000fe20000000000 */
[----:B------:R-:W-:-:S04]  /*0300*/  @!P1 LOP3.LUT R64, RZ, UR6, RZ, 0x33, !PT ;  /* 0x00000006ff409c12 */ /* 0x000fc8000f8e33ff */
[----:B------:R-:W-:-:S05]  /*0310*/  IADD3 R3, -R64, RZ, RZ ;  /* 0x000000ff40037210 */ /* 0x000fca0007ffe1ff */
[----:B------:R-:W-:Y:S02]  /*0320*/  IMAD R52, R3, UR6, R16 ;  /* 0x0000000603347c24 */ /* 0x000fe4000f8e0210 */
.L_x_2:
[----:B------:R-:W-:Y:S05]  /*0330*/  BSYNC B0 ;  /* 0x0000000000007941 */ /* 0x000fea0003800000 */
.L_x_0:
[----:B------:R-:W-:Y:S01]  /*0340*/  LOP3.LUT R0, R9, UR5, RZ, 0xfc, !PT ;  /* 0x0000000509007c12 */ /* 0x000fe2000f8efcff */
[----:B------:R-:W-:Y:S03]  /*0350*/  BSSY B0, `(.L_x_3) ;  /* 0x0000023000007945 */ /* 0x000fe60003800000 */
[----:B------:R-:W-:-:S13]  /*0360*/  ISETP.NE.U32.AND P0, PT, R0, RZ, PT ;  /* 0x000000ff0000720c */ /* 0x000fda0003f05070 */
[----:B------:R-:W-:Y:S05]  /*0370*/  @!P0 BRA `(.L_x_4) ;  /* 0x00000000002c8947 */ /* 0x000fea0003800000 */
[----:B------:R-:W-:Y:S01]  /*0380*/  ULDC UR4, c[0x0][0x21c] ;  /* 0x0000870000047ab9 */ /* 0x000fe20000000800 */
[----:B------:R-:W-:Y:S01]  /*0390*/  IMAD.MOV.U32 R58, RZ, RZ, R52 ;  /* 0x000000ffff3a7224 */ /* 0x000fe200078e0034 */
[----:B------:R-:W-:Y:S01]  /*03a0*/  MOV R7, UR5 ;  /* 0x0000000500077c02 */ /* 0x000fe20008000f00 */
[----:B------:R-:W-:Y:S01]  /*03b0*/  IMAD.U32 R8, RZ, RZ, UR4 ;  /* 0x00000004ff087e24 */ /* 0x000fe2000f8e00ff */
[----:B------:R-:W-:Y:S02]  /*03c0*/  MOV R6, 0x3e0 ;  /* 0x000003e000067802 */ /* 0x000fe40000000f00 */
[----:B------:R-:W-:Y:S05]  /*03d0*/  CALL.REL.NOINC `($__internal_0_$__cuda_sm20_div_s64) ;  /* 0x0000003c00907944 */ /* 0x000fea0003c00000 */
[----:B------:R-:W-:Y:S01]  /*03e0*/  IADD3 R3, -R0, RZ, RZ ;  /* 0x000000ff00037210 */ /* 0x000fe20007ffe1ff */
[----:B------:R-:W-:Y:S01]  /*03f0*/  ULDC UR4, c[0x0][0x21c] ;  /* 0x0000870000047ab9 */ /* 0x000fe20000000800 */
[----:B------:R-:W-:-:S03]  /*0400*/  MOV R63, R0 ;  /* 0x00000000003f7202 */ /* 0x000fc60000000f00 */
[----:B------:R-:W-:Y:S01]  /*0410*/  IMAD R52, R3, UR4, R52 ;  /* 0x0000000403347c24 */ /* 0x000fe2000f8e0234 */
[----:B------:R-:W-:Y:S05]  /*0420*/  BRA `(.L_x_5) ;  /* 0x0000000000547947 */ /* 0x000fea0003800000 */
.L_x_4:
[----:B------:R-:W-:Y:S02]  /*0430*/  ULDC UR4, c[0x0][0x21c] ;  /* 0x0000870000047ab9 */ /* 0x000fe40000000800 */
[----:B------:R-:W0:Y:S01]  /*0440*/  I2F.U32.RP R4, UR4 ;  /* 0x0000000400047d06 */ /* 0x000e220008209000 */
[----:B------:R-:W-:-:S07]  /*0450*/  ISETP.NE.U32.AND P2, PT, RZ, UR4, PT ;  /* 0x00000004ff007c0c */ /* 0x000fce000bf45070 */
[----:B0-----:R-:W0:Y:S02]  /*0460*/  MUFU.RCP R2, R4 ;  /* 0x0000000400027308 */ /* 0x001e240000001000 */
[----:B0-----:R-:W-:-:S06]  /*0470*/  IADD3 R2, R2, 0xffffffe, RZ ;  /* 0x0ffffffe02027810 */ /* 0x001fcc0007ffe0ff */
[----:B------:R0:W1:Y:S02]  /*0480*/  F2I.FTZ.U32.TRUNC.NTZ R3, R2 ;  /* 0x0000000200037305 */ /* 0x000064000021f000 */
[----:B0-----:R-:W-:Y:S01]  /*0490*/  HFMA2.MMA R2, -RZ, RZ, 0, 0 ;  /* 0x00000000ff027435 */ /* 0x001fe200000001ff */
[----:B-1----:R-:W-:-:S04]  /*04a0*/  IMAD.MOV R0, RZ, RZ, -R3 ;  /* 0x000000ffff007224 */ /* 0x002fc800078e0a03 */
[----:B------:R-:W-:-:S05]  /*04b0*/  IMAD R5, R0, UR4, RZ ;  /* 0x0000000400057c24 */ /* 0x000fca000f8e02ff */
[----:B------:R-:W-:-:S06]  /*04c0*/  IMAD.HI.U32 R5, R3, R5, R2 ;  /* 0x0000000503057227 */ /* 0x000fcc00078e0002 */
[----:B------:R-:W-:-:S04]  /*04d0*/  IMAD.HI.U32 R63, R5, R52, RZ ;  /* 0x00000034053f7227 */ /* 0x000fc800078e00ff */
[----:B------:R-:W-:-:S04]  /*04e0*/  IMAD.MOV R3, RZ, RZ, -R63 ;  /* 0x000000ffff037224 */ /* 0x000fc800078e0a3f */
[----:B------:R-:W-:-:S05]  /*04f0*/  IMAD R3, R3, UR4, R52 ;  /* 0x0000000403037c24 */ /* 0x000fca000f8e0234 */
[----:B------:R-:W-:-:S13]  /*0500*/  ISETP.GE.U32.AND P0, PT, R3, UR4, PT ;  /* 0x0000000403007c0c */ /* 0x000fda000bf06070 */
[----:B------:R-:W-:Y:S01]  /*0510*/  @P0 IADD3 R3, R3, -UR4, RZ ;  /* 0x8000000403030c10 */ /* 0x000fe2000fffe0ff */
[----:B------:R-:W-:-:S03]  /*0520*/  @P0 VIADD R63, R63, 0x1 ;  /* 0x000000013f3f0836 */ /* 0x000fc60000000000 */
[----:B------:R-:W-:-:S13]  /*0530*/  ISETP.GE.U32.AND P1, PT, R3, UR4, PT ;  /* 0x0000000403007c0c */ /* 0x000fda000bf26070 */
[----:B------:R-:W-:Y:S02]  /*0540*/  @P1 IADD3 R63, R63, 0x1, RZ ;  /* 0x000000013f3f1810 */ /* 0x000fe40007ffe0ff */
[----:B------:R-:W-:-:S04]  /*0550*/  @!P2 LOP3.LUT R63, RZ, UR4, RZ, 0x33, !PT ;  /* 0x00000004ff3fac12 */ /* 0x000fc8000f8e33ff */
[----:B------:R-:W-:-:S05]  /*0560*/  IADD3 R3, -R63, RZ, RZ ;  /* 0x000000ff3f037210 */ /* 0x000fca0007ffe1ff */
[----:B------:R-:W-:Y:S02]  /*0570*/  IMAD R52, R3, UR4, R52 ;  /* 0x0000000403347c24 */ /* 0x000fe4000f8e0234 */
.L_x_5:
[----:B------:R-:W-:Y:S05]  /*0580*/  BSYNC B0 ;  /* 0x0000000000007941 */ /* 0x000fea0003800000 */
.L_x_3:
[----:B------:R-:W-:Y:S01]  /*0590*/  IADD3 R54, P0, R16, 0x1, RZ ;  /* 0x0000000110367810 */ /* 0x000fe20007f1e0ff */
[----:B------:R-:W-:Y:S04]  /*05a0*/  BSSY B0, `(.L_x_6) ;  /* 0x000002a000007945 */ /* 0x000fe80003800000 */
[----:B------:R-:W-:-:S05]  /*05b0*/  IMAD.X R55, RZ, RZ, R17, P0 ;  /* 0x000000ffff377224 */ /* 0x000fca00000e0611 */
        /* <DEDUP_REMOVED lines=19> */
.L_x_7:
        /* <DEDUP_REMOVED lines=21> */
.L_x_8:
[----:B------:R-:W-:Y:S05]  /*0840*/  BSYNC B0 ;  /* 0x0000000000007941 */ /* 0x000fea0003800000 */
.L_x_6:
        /* <DEDUP_REMOVED lines=15> */
.L_x_10:
        /* <DEDUP_REMOVED lines=21> */
.L_x_11:
[----:B------:R-:W-:Y:S05]  /*0a90*/  BSYNC B0 ;  /* 0x0000000000007941 */ /* 0x000fea0003800000 */
.L_x_9:
        /* <DEDUP_REMOVED lines=22> */
.L_x_13:
        /* <DEDUP_REMOVED lines=21> */
.L_x_14:
[----:B------:R-:W-:Y:S05]  /*0d50*/  BSYNC B0 ;  /* 0x0000000000007941 */ /* 0x000fea0003800000 */
.L_x_12:
        /* <DEDUP_REMOVED lines=15> */
.L_x_16:
        /* <DEDUP_REMOVED lines=21> */
.L_x_17:
[----:B------:R-:W-:Y:S05]  /*0fa0*/  BSYNC B0 ;  /* 0x0000000000007941 */ /* 0x000fea0003800000 */
.L_x_15:
        /* <DEDUP_REMOVED lines=18> */
[----:B------:R-:W-:Y:S01]  /*10d0*/  IMAD R2, R2, UR6, RZ ;  /* 0x0000000602027c24 */ /* 0x000fe2000f8e02ff */
[----:B------:R-:W-:-:S03]  /*10e0*/  MOV R58, R16 ;  /* 0x00000010003a7202 */ /* 0x000fc60000000f00 */
[----:B------:R-:W-:-:S05]  /*10f0*/  IMAD R3, R3, UR7, R2 ;  /* 0x0000000703037c24 */ /* 0x000fca000f8e0202 */
[----:B------:R-:W-:Y:S01]  /*1100*/  IADD3 R9, R3, R17, RZ ;  /* 0x0000001103097210 */ /* 0x000fe20007ffe0ff */
[----:B------:R-:W-:Y:S05]  /*1110*/  BRA `(.L_x_20) ;  /* 0x0000000000547947 */ /* 0x000fea0003800000 */
.L_x_19:
        /* <DEDUP_REMOVED lines=21> */
.L_x_20:
[----:B------:R-:W-:Y:S05]  /*1270*/  BSYNC B0 ;  /* 0x0000000000007941 */ /* 0x000fea0003800000 */
.L_x_18:
[----:B------:R-:W-:Y:S01]  /*1280*/  LOP3.LUT R0, R9, UR5, RZ, 0xfc, !PT ;  /* 0x0000000509007c12 */ /* 0x000fe2000f8efcff */
[----:B------:R-:W-:Y:S03]  /*1290*/  BSSY B0, `(.L_x_21) ;  /* 0x0000022000007945 */ /* 0x000fe60003800000 */
[----:B------:R-:W-:-:S13]  /*12a0*/  ISETP.NE.U32.AND P0, PT, R0, RZ, PT ;  /* 0x000000ff0000720c */ /* 0x000fda0003f05070 */
[----:B------:R-:W-:Y:S05]  /*12b0*/  @!P0 BRA `(.L_x_22) ;  /* 0x0000000000288947 */ /* 0x000fea0003800000 */
[----:B------:R-:W-:Y:S01]  /*12c0*/  ULDC UR4, c[0x0][0x21c] ;  /* 0x0000870000047ab9 */ /* 0x000fe20000000800 */
[----:B------:R-:W-:Y:S01]  /*12d0*/  IMAD.U32 R7, RZ, RZ, UR5 ;  /* 0x00000005ff077e24 */ /* 0x000fe2000f8e00ff */
[----:B------:R-:W-:Y:S02]  /*12e0*/  MOV R8, UR4 ;  /* 0x0000000400087c02 */ /* 0x000fe40008000f00 */
[----:B------:R-:W-:Y:S02]  /*12f0*/  MOV R6, 0x1310 ;  /* 0x0000131000067802 */ /* 0x000fe40000000f00 */
[----:B------:R-:W-:Y:S05]  /*1300*/  CALL.REL.NOINC `($__internal_0_$__cuda_sm20_div_s64) ;  /* 0x0000002c00c47944 */ /* 0x000fea0003c00000 */
[----:B------:R-:W-:Y:S01]  /*1310*/  IADD3 R3, -R0, RZ, RZ ;  /* 0x000000ff00037210 */ /* 0x000fe20007ffe1ff */
[----:B------:R-:W-:Y:S01]  /*1320*/  ULDC UR4, c[0x0][0x21c] ;  /* 0x0000870000047ab9 */ /* 0x000fe20000000800 */
[----:B------:R-:W-:-:S03]  /*1330*/  MOV R55, R0 ;  /* 0x0000000000377202 */ /* 0x000fc60000000f00 */
[----:B------:R-:W-:Y:S01]  /*1340*/  IMAD R58, R3, UR4, R58 ;  /* 0x00000004033a7c24 */ /* 0x000fe2000f8e023a */
[----:B------:R-:W-:Y:S05]  /*1350*/  BRA `(.L_x_23) ;  /* 0x0000000000547947 */ /* 0x000fea0003800000 */
.L_x_22:
        /* <DEDUP_REMOVED lines=21> */
.L_x_23:
[----:B------:R-:W-:Y:S05]  /*14b0*/  BSYNC B0 ;  /* 0x0000000000007941 */ /* 0x000fea0003800000 */
.L_x_21:
[----:B------:R-:W0:Y:S01]  /*14c0*/  LDC R0, c[0x0][0x210] ;  /* 0x00008400ff007b82 */ /* 0x000e220000000800 */
[----:B------:R-:W1:Y:S01]  /*14d0*/  S2R R2, SR_TID.X ;  /* 0x0000000000027919 */ /* 0x000e620000002100 */
[----:B------:R-:W-:Y:S01]  /*14e0*/  ULDC.64 UR24, c[0x0][0x208] ;  /* 0x0000820000187ab9 */ /* 0x000fe20000000a00 */
[----:B------:R-:W-:Y:S01]  /*14f0*/  IMAD.MOV.U32 R8, RZ, RZ, RZ ;  /* 0x000000ffff087224 */ /* 0x000fe200078e00ff */
[----:B------:R-:W-:Y:S01]  /*1500*/  CS2R R6, SRZ ;  /* 0x0000000000067805 */ /* 0x000fe2000001ff00 */
[----:B------:R-:W1:Y:S01]  /*1510*/  S2R R53, SR_CTAID.X ;  /* 0x0000000000357919 */ /* 0x000e620000002500 */
[----:B------:R-:W-:Y:S02]  /*1520*/  CS2R R4, SRZ ;  /* 0x0000000000047805 */ /* 0x000fe4000001ff00 */
[----:B0-----:R-:W-:Y:S01]  /*1530*/  ISETP.GE.AND P0, PT, R0, 0x1, PT ;  /* 0x000000010000780c */ /* 0x001fe20003f06270 */
[----:B------:R-:W-:Y:S02]  /*1540*/  IMAD.MOV.U32 R0, RZ, RZ, RZ ;  /* 0x000000ffff007224 */ /* 0x000fe400078e00ff */
[----:B-1----:R-:W-:Y:S01]  /*1550*/  IMAD R53, R53, 0x8, R2 ;  /* 0x0000000835357824 */ /* 0x002fe200078e0202 */
[----:B------:R-:W-:-:S03]  /*1560*/  CS2R R2, SRZ ;  /* 0x0000000000027805 */ /* 0x000fc6000001ff00 */
[----:B------:R-:W-:-:S06]  /*1570*/  IMAD.SHL.U32 R53, R53, 0x2, RZ ;  /* 0x0000000235357824 */ /* 0x000fcc00078e00ff */
[----:B------:R-:W-:Y:S05]  /*1580*/  @!P0 BRA `(.L_x_24) ;  /* 0x0000001000e08947 */ /* 0x000fea0003800000 */
[----:B------:R-:W-:Y:S01]  /*1590*/  IADD3 R8, R53, 0x1, RZ ;  /* 0x0000000135087810 */ /* 0x000fe20007ffe0ff */
[----:B------:R-:W-:Y:S01]  /*15a0*/  ULDC.64 UR4, c[0x0][0x228] ;  /* 0x00008a0000047ab9 */ /* 0x000fe20000000a00 */
[----:B------:R-:W-:Y:S01]  /*15b0*/  LOP3.LUT R49, RZ, R64, RZ, 0x33, !PT ;  /* 0x00000040ff317212 */ /* 0x000fe200078e33ff */
[----:B------:R-:W-:Y:S01]  /*15c0*/  ULDC UR6, c[0x0][0x244] ;  /* 0x0000910000067ab9 */ /* 0x000fe20000000800 */
[----:B------:R-:W-:Y:S01]  /*15d0*/  LOP3.LUT R45, RZ, R62, RZ, 0x33, !PT ;  /* 0x0000003eff2d7212 */ /* 0x000fe200078e33ff */
[----:B------:R-:W-:Y:S01]  /*15e0*/  IMAD R47, R64, UR6, RZ ;  /* 0x00000006402f7c24 */ /* 0x000fe2000f8e02ff */
[----:B------:R-:W-:Y:S01]  /*15f0*/  LOP3.LUT R41, RZ, R60, RZ, 0x33, !PT ;  /* 0x0000003cff297212 */ /* 0x000fe200078e33ff */
[----:B------:R-:W-:Y:S01]  /*1600*/  IMAD R43, R62, UR6, RZ ;  /* 0x000000063e2b7c24 */ /* 0x000fe2000f8e02ff */
[----:B------:R-:W-:Y:S01]  /*1610*/  LOP3.LUT R37, RZ, R57, RZ, 0x33, !PT ;  /* 0x00000039ff257212 */ /* 0x000fe200078e33ff */
[----:B------:R-:W-:Y:S01]  /*1620*/  IMAD R39, R60, UR6, RZ ;  /* 0x000000063c277c24 */ /* 0x000fe2000f8e02ff */
[----:B------:R-:W-:Y:S01]  /*1630*/  LOP3.LUT R48, RZ, R63, RZ, 0x33, !PT ;  /* 0x0000003fff307212 */ /* 0x000fe200078e33ff */
[----:B------:R-:W-:Y:S01]  /*1640*/  IMAD R35, R57, UR6, RZ ;  /* 0x0000000639237c24 */ /* 0x000fe2000f8e02ff */
[----:B------:R-:W-:Y:S01]  /*1650*/  LOP3.LUT R44, RZ, R61, RZ, 0x33, !PT ;  /* 0x0000003dff2c7212 */ /* 0x000fe200078e33ff */
[----:B------:R-:W-:Y:S01]  /*1660*/  UMOV UR22, URZ ;  /* 0x0000003f00167c82 */ /* 0x000fe20008000000 */
[----:B------:R-:W-:-:S02]  /*1670*/  LOP3.LUT R40, RZ, R59, RZ, 0x33, !PT ;  /* 0x0000003bff287212 */ /* 0x000fc400078e33ff */
[----:B------:R-:W-:Y:S02]  /*1680*/  LOP3.LUT R36, RZ, R55, RZ, 0x33, !PT ;  /* 0x00000037ff247212 */ /* 0x000fe400078e33ff */
[----:B------:R-:W-:Y:S01]  /*1690*/  ISETP.GE.AND P6, PT, R8, UR4, PT ;  /* 0x0000000408007c0c */ /* 0x000fe2000bfc6270 */
[----:B------:R-:W-:Y:S01]  /*16a0*/  ULDC UR4, c[0x0][0x230] ;  /* 0x00008c0000047ab9 */ /* 0x000fe20000000800 */
[----:B------:R-:W-:Y:S02]  /*16b0*/  IADD3 R49, R49, UR5, RZ ;  /* 0x0000000531317c10 */ /* 0x000fe4000fffe0ff */
[----:B------:R-:W-:Y:S02]  /*16c0*/  IADD3 R45, R45, UR5, RZ ;  /* 0x000000052d2d7c10 */ /* 0x000fe4000fffe0ff */
[----:B------:R-:W-:Y:S01]  /*16d0*/  IADD3 R41, R41, UR5, RZ ;  /* 0x0000000529297c10 */ /* 0x000fe2000fffe0ff */
[----:B------:R-:W-:Y:S01]  /*16e0*/  IMAD R49, R49, UR6, RZ ;  /* 0x0000000631317c24 */ /* 0x000fe2000f8e02ff */
[----:B------:R-:W-:Y:S01]  /*16f0*/  IADD3 R37, R37, UR5, RZ ;  /* 0x0000000525257c10 */ /* 0x000fe2000fffe0ff */
[----:B------:R-:W-:Y:S01]  /*1700*/  ULDC UR5, c[0x0][0x248] ;  /* 0x0000920000057ab9 */ /* 0x000fe20000000800 */
[----:B------:R-:W-:Y:S01]  /*1710*/  IADD3 R48, R48, UR4, RZ ;  /* 0x0000000430307c10 */ /* 0x000fe2000fffe0ff */
[----:B------:R-:W-:Y:S01]  /*1720*/  IMAD R46, R63, UR5, RZ ;  /* 0x000000053f2e7c24 */ /* 0x000fe2000f8e02ff */
[----:B------:R-:W-:Y:S01]  /*1730*/  IADD3 R44, R44, UR4, RZ ;  /* 0x000000042c2c7c10 */ /* 0x000fe2000fffe0ff */
[----:B------:R-:W-:Y:S01]  /*1740*/  IMAD R42, R61, UR5, RZ ;  /* 0x000000053d2a7c24 */ /* 0x000fe2000f8e02ff */
[----:B------:R-:W-:Y:S01]  /*1750*/  IADD3 R40, R40, UR4, RZ ;  /* 0x0000000428287c10 */ /* 0x000fe2000fffe0ff */
[----:B------:R-:W-:Y:S01]  /*1760*/  IMAD R38, R59, UR5, RZ ;  /* 0x000000053b267c24 */ /* 0x000fe2000f8e02ff */
[----:B------:R-:W-:Y:S01]  /*1770*/  IADD3 R36, R36, UR4, RZ ;  /* 0x0000000424247c10 */ /* 0x000fe2000fffe0ff */
[----:B------:R-:W-:Y:S01]  /*1780*/  IMAD R34, R55, UR5, RZ ;  /* 0x0000000537227c24 */ /* 0x000fe2000f8e02ff */
[----:B------:R-:W-:Y:S01]  /*1790*/  MOV R8, RZ ;  /* 0x000000ff00087202 */ /* 0x000fe20000000f00 */
[----:B------:R-:W-:-:S02]  /*17a0*/  IMAD R48, R48, UR5, RZ ;  /* 0x0000000530307c24 */ /* 0x000fc4000f8e02ff */
[----:B------:R-:W-:Y:S02]  /*17b0*/  IMAD R45, R45, UR6, RZ ;  /* 0x000000062d2d7c24 */ /* 0x000fe4000f8e02ff */
[----:B------:R-:W-:Y:S02]  /*17c0*/  IMAD R44, R44, UR5, RZ ;  /* 0x000000052c2c7c24 */ /* 0x000fe4000f8e02ff */
[----:B------:R-:W-:Y:S02]  /*17d0*/  IMAD R41, R41, UR6, RZ ;  /* 0x0000000629297c24 */ /* 0x000fe4000f8e02ff */
[----:B------:R-:W-:Y:S02]  /*17e0*/  IMAD R40, R40, UR5, RZ ;  /* 0x0000000528287c24 */ /* 0x000fe4000f8e02ff */
[----:B------:R-:W-:Y:S02]  /*17f0*/  IMAD R37, R37, UR6, RZ ;  /* 0x0000000625257c24 */ /* 0x000fe4000f8e02ff */
[----:B------:R-:W-:-:S02]  /*1800*/  IMAD R36, R36, UR5, RZ ;  /* 0x0000000524247c24 */ /* 0x000fc4000f8e02ff */
.L_x_32:
[----:B------:R-:W0:Y:S02]  /*1810*/  LDC R9, c[0x0][0x220] ;  /* 0x00008800ff097b82 */ /* 0x000e240000000800 */
[----:B0-----:R-:W-:-:S13]  /*1820*/  ISETP.GE.AND P0, PT, R9, 0x1, PT ;  /* 0x000000010900780c */ /* 0x001fda0003f06270 */
[----:B------:R-:W-:Y:S05]  /*1830*/  @!P0 BRA `(.L_x_25) ;  /* 0x0000001000208947 */ /* 0x000fea0003800000 */
[----:B------:R-:W-:Y:S01]  /*1840*/  UMOV UR21, URZ ;  /* 0x0000003f00157c82 */ /* 0x000fe20008000000 */
.L_x_31:
[----:B------:R-:W0:Y:S02]  /*1850*/  LDC R9, c[0x0][0x224] ;  /* 0x00008900ff097b82 */ /* 0x000e240000000800 */
[----:B0-----:R-:W-:-:S13]  /*1860*/  ISETP.GE.AND P0, PT, R9, 0x1, PT ;  /* 0x000000010900780c */ /* 0x001fda0003f06270 */
[----:B------:R-:W-:Y:S05]  /*1870*/  @!P0 BRA `(.L_x_26) ;  /* 0x0000000c00fc8947 */ /* 0x000fea0003800000 */
[----:B------:R-:W0:Y:S01]  /*1880*/  LDC R50, c[0x0][0x24c] ;  /* 0x00009300ff327b82 */ /* 0x000e220000000800 */
[----:B------:R-:W-:Y:S01]  /*1890*/  ULDC UR9, c[0x0][0x23c] ;  /* 0x00008f0000097ab9 */ /* 0x000fe20000000800 */
[----:B------:R-:W-:Y:S01]  /*18a0*/  ULDC UR6, c[0x0][0x234] ;  /* 0x00008d0000067ab9 */ /* 0x000fe20000000800 */
[----:B------:R-:W-:Y:S01]  /*18b0*/  ULDC UR8, c[0x0][0x280] ;  /* 0x0000a00000087ab9 */ /* 0x000fe20000000800 */
[----:B------:R-:W-:Y:S01]  /*18c0*/  UIMAD UR6, UR21, UR9, -UR6 ;  /* 0x00000009150672a4 */ /* 0x000fe2000f8e0a06 */
[----:B------:R-:W-:Y:S01]  /*18d0*/  P2R R9, PR, RZ, 0x40 ;  /* 0x00000040ff097803 */ /* 0x000fe20000000000 */
[----:B------:R-:W-:Y:S01]  /*18e0*/  ULDC UR5, c[0x0][0x27c] ;  /* 0x00009f0000057ab9 */ /* 0x000fe20000000800 */
[----:B------:R-:W-:Y:S01]  /*18f0*/  UIMAD UR8, UR22, UR8, URZ ;  /* 0x00000008160872a4 */ /* 0x000fe2000f8e023f */
[----:B------:R-:W1:Y:S01]  /*1900*/  LDC R51, c[0x0][0x260] ;  /* 0x00009800ff337b82 */ /* 0x000e620000000800 */
[----:B------:R-:W-:Y:S01]  /*1910*/  ULDC UR4, c[0x0][0x228] ;  /* 0x00008a0000047ab9 */ /* 0x000fe20000000800 */
[----:B------:R-:W-:Y:S01]  /*1920*/  VIADD R32, R49, UR6 ;  /* 0x0000000631207c36 */ /* 0x000fe20008000000 */
[----:B------:R-:W-:Y:S01]  /*1930*/  ISETP.GE.AND P5, PT, R53, UR4, PT ;  /* 0x0000000435007c0c */ /* 0x000fe2000bfa6270 */
[----:B------:R-:W-:Y:S01]  /*1940*/  VIADD R30, R47, UR6 ;  /* 0x000000062f1e7c36 */ /* 0x000fe20008000000 */
[----:B------:R-:W-:Y:S01]  /*1950*/  ULDC UR16, c[0x0][0x264] ;  /* 0x0000990000107ab9 */ /* 0x000fe20000000800 */
[----:B------:R-:W-:Y:S01]  /*1960*/  VIADD R26, R43, UR6 ;  /* 0x000000062b1a7c36 */ /* 0x000fe20008000000 */
[----:B------:R-:W-:Y:S01]  /*1970*/  USHF.R.S32.HI UR4, URZ, 0x1f, UR8 ;  /* 0x0000001f3f047899 */ /* 0x000fe20008011408 */
[----:B------:R-:W-:Y:S01]  /*1980*/  IMAD R32, R32, UR5, RZ ;  /* 0x0000000520207c24 */ /* 0x000fe2000f8e02ff */
[----:B------:R-:W-:Y:S01]  /*1990*/  ULDC UR7, c[0x0][0x268] ;  /* 0x00009a0000077ab9 */ /* 0x000fe20000000800 */
[----:B------:R-:W-:Y:S01]  /*19a0*/  IMAD R30, R30, UR5, RZ ;  /* 0x000000051e1e7c24 */ /* 0x000fe2000f8e02ff */
[----:B------:R-:W-:Y:S01]  /*19b0*/  UIMAD UR16, UR21, UR16, URZ ;  /* 0x00000010151072a4 */ /* 0x000fe2000f8e023f */
[----:B------:R-:W-:Y:S01]  /*19c0*/  VIADD R28, R45, UR6 ;  /* 0x000000062d1c7c36 */ /* 0x000fe20008000000 */
[----:B------:R-:W-:Y:S01]  /*19d0*/  IADD3 R33, P1, R32, UR8, RZ ;  /* 0x0000000820217c10 */ /* 0x000fe2000ff3e0ff */
[----:B------:R-:W-:Y:S01]  /*19e0*/  VIADD R24, R41, UR6 ;  /* 0x0000000629187c36 */ /* 0x000fe20008000000 */
[----:B------:R-:W-:Y:S01]  /*19f0*/  UIMAD UR7, UR22, UR7, URZ ;  /* 0x00000007160772a4 */ /* 0x000fe2000f8e023f */
[----:B0-----:R-:W-:Y:S01]  /*1a00*/  ISETP.NE.AND P0, PT, R50, 0x1, PT ;  /* 0x000000013200780c */ /* 0x001fe20003f05270 */
[----:B------:R-:W-:Y:S01]  /*1a10*/  VIADD R22, R39, UR6 ;  /* 0x0000000627167c36 */ /* 0x000fe20008000000 */
[----:B------:R-:W-:Y:S01]  /*1a20*/  USHF.R.S32.HI UR15, URZ, 0x1f, UR16 ;  /* 0x0000001f3f0f7899 */ /* 0x000fe20008011410 */
[----:B------:R-:W-:Y:S01]  /*1a30*/  VIADD R20, R37, UR6 ;  /* 0x0000000625147c36 */ /* 0x000fe20008000000 */
[----:B------:R-:W-:Y:S01]  /*1a40*/  P2R R10, PR, RZ, 0x1 ;  /* 0x00000001ff0a7803 */ /* 0x000fe20000000000 */
[----:B------:R-:W-:Y:S01]  /*1a50*/  VIADD R18, R35, UR6 ;  /* 0x0000000623127c36 */ /* 0x000fe20008000000 */
[----:B------:R-:W-:Y:S01]  /*1a60*/  IADD3 R31, P0, R30, UR8, RZ ;  /* 0x000000081e1f7c10 */ /* 0x000fe2000ff1e0ff */
[----:B------:R-:W-:Y:S01]  /*1a70*/  IMAD R26, R26, UR5, RZ ;  /* 0x000000051a1a7c24 */ /* 0x000fe2000f8e02ff */
[----:B------:R-:W-:Y:S01]  /*1a80*/  LEA.HI.X.SX32 R32, R32, UR4, 0x1, P1 ;  /* 0x0000000420207c11 */ /* 0x000fe200088f0eff */
[----:B------:R-:W-:Y:S01]  /*1a90*/  IMAD R28, R28, UR5, RZ ;  /* 0x000000051c1c7c24 */ /* 0x000fe2000f8e02ff */
[----:B------:R-:W-:Y:S01]  /*1aa0*/  LEA.HI.X.SX32 R30, R30, UR4, 0x1, P0 ;  /* 0x000000041e1e7c11 */ /* 0x000fe200080f0eff */
[----:B------:R-:W-:Y:S01]  /*1ab0*/  IMAD R24, R24, UR5, RZ ;  /* 0x0000000518187c24 */ /* 0x000fe2000f8e02ff */
[----:B------:R-:W-:Y:S01]  /*1ac0*/  IADD3 R27, P6, R26, UR8, RZ ;  /* 0x000000081a1b7c10 */ /* 0x000fe2000ffde0ff */
[----:B------:R-:W-:Y:S01]  /*1ad0*/  IMAD R22, R22, UR5, RZ ;  /* 0x0000000516167c24 */ /* 0x000fe2000f8e02ff */
[----:B------:R-:W-:Y:S01]  /*1ae0*/  UIADD3 UR16, UP0, UR7, UR16, URZ ;  /* 0x0000001007107290 */ /* 0x000fe2000ff1e03f */
[----:B------:R-:W-:Y:S01]  /*1af0*/  IMAD R20, R20, UR5, RZ ;  /* 0x0000000514147c24 */ /* 0x000fe2000f8e02ff */
[----:B------:R-:W-:Y:S01]  /*1b00*/  IADD3 R29, P3, R28, UR8, RZ ;  /* 0x000000081c1d7c10 */ /* 0x000fe2000ff7e0ff */
[----:B------:R-:W-:Y:S01]  /*1b10*/  IMAD R18, R18, UR5, RZ ;  /* 0x0000000512127c24 */ /* 0x000fe2000f8e02ff */
[----:B------:R-:W-:Y:S01]  /*1b20*/  IADD3 R25, P4, R24, UR8, RZ ;  /* 0x0000000818197c10 */ /* 0x000fe2000ff9e0ff */
[----:B------:R-:W-:Y:S01]  /*1b30*/  ULEA.HI.X.SX32 UR15, UR7, UR15, 0x1, UP0 ;  /* 0x0000000f070f7291 */ /* 0x000fe200080f0e3f */
[----:B------:R-:W-:Y:S01]  /*1b40*/  IADD3 R23, P2, R22, UR8, RZ ;  /* 0x0000000816177c10 */ /* 0x000fe2000ff5e0ff */
[----:B------:R-:W-:Y:S01]  /*1b50*/  UMOV UR20, URZ ;  /* 0x0000003f00147c82 */ /* 0x000fe20008000000 */
[----:B------:R-:W-:Y:S01]  /*1b60*/  IADD3 R21, P1, R20, UR8, RZ ;  /* 0x0000000814157c10 */ /* 0x000fe2000ff3e0ff */
[----:B------:R-:W-:Y:S01]  /*1b70*/  ULDC UR13, c[0x0][0x23c] ;  /* 0x00008f00000d7ab9 */ /* 0x000fe20000000800 */
[----:B------:R-:W-:Y:S01]  /*1b80*/  IADD3 R19, P0, R18, UR8, RZ ;  /* 0x0000000812137c10 */ /* 0x000fe2000ff1e0ff */
[----:B------:R-:W-:Y:S01]  /*1b90*/  ULDC UR12, c[0x0][0x234] ;  /* 0x00008d00000c7ab9 */ /* 0x000fe20000000800 */
[----:B------:R-:W-:Y:S01]  /*1ba0*/  LEA.HI.X.SX32 R26, R26, UR4, 0x1, P6 ;  /* 0x000000041a1a7c11 */ /* 0x000fe2000b0f0eff */
[----:B------:R-:W-:Y:S01]  /*1bb0*/  ULDC UR17, c[0x0][0x214] ;  /* 0x0000850000117ab9 */ /* 0x000fe20000000800 */
[----:B------:R-:W-:Y:S01]  /*1bc0*/  SHF.R.S32.HI R15, RZ, 0x1f, R53 ;  /* 0x0000001fff0f7819 */ /* 0x000fe20000011435 */
[----:B------:R-:W-:Y:S01]  /*1bd0*/  ULDC UR19, c[0x0][0x240] ;  /* 0x0000900000137ab9 */ /* 0x000fe20000000800 */
[----:B------:R-:W-:Y:S01]  /*1be0*/  ISETP.NE.AND P6, PT, R9, RZ, PT ;  /* 0x000000ff0900720c */ /* 0x000fe20003fc5270 */
[----:B------:R-:W-:Y:S01]  /*1bf0*/  ULDC UR18, c[0x0][0x238] ;  /* 0x00008e0000127ab9 */ /* 0x000fe20000000800 */
[----:B------:R-:W-:Y:S01]  /*1c00*/  LEA.HI.X.SX32 R28, R28, UR4, 0x1, P3 ;  /* 0x000000041c1c7c11 */ /* 0x000fe200098f0eff */
[----:B------:R-:W-:Y:S01]  /*1c10*/  ULDC UR11, c[0x0][0x278] ;  /* 0x00009e00000b7ab9 */ /* 0x000fe20000000800 */
[----:B------:R-:W-:Y:S01]  /*1c20*/  LEA.HI.X.SX32 R24, R24, UR4, 0x1, P4 ;  /* 0x0000000418187c11 */ /* 0x000fe2000a0f0eff */
[----:B------:R-:W-:Y:S01]  /*1c30*/  ULDC.64 UR6, c[0x0][0x218] ;  /* 0x0000860000067ab9 */ /* 0x000fe20000000a00 */
[----:B------:R-:W-:Y:S01]  /*1c40*/  LEA.HI.X.SX32 R22, R22, UR4, 0x1, P2 ;  /* 0x0000000416167c11 */ /* 0x000fe200090f0eff */
[----:B------:R-:W-:Y:S01]  /*1c50*/  ULDC.64 UR8, c[0x0][0x258] ;  /* 0x0000960000087ab9 */ /* 0x000fe20000000a00 */
[----:B------:R-:W-:-:S02]  /*1c60*/  LEA.HI.X.SX32 R20, R20, UR4, 0x1, P1 ;  /* 0x0000000414147c11 */ /* 0x000fc400088f0eff */
[----:B------:R-:W-:Y:S01]  /*1c70*/  LEA.HI.X.SX32 R18, R18, UR4, 0x1, P0 ;  /* 0x0000000412127c11 */ /* 0x000fe200080f0eff */
[----:B-1----:R-:W-:-:S06]  /*1c80*/  ULDC.64 UR4, c[0x0][0x270] ;  /* 0x00009c0000047ab9 */ /* 0x002fcc0000000a00 */
.L_x_30:
[----:B------:R-:W-:Y:S01]  /*1c90*/  ISETP.NE.AND P2, PT, R50, 0x1, PT ;  /* 0x000000013200780c */ /* 0x000fe20003f45270 */
[----:B------:R-:W-:Y:S01]  /*1ca0*/  IMAD R16, R51, UR20, RZ ;  /* 0x0000001433107c24 */ /* 0x000fe2000f8e02ff */
[----:B------:R-:W-:Y:S01]  /*1cb0*/  UIMAD UR14, UR20, UR19, -UR18 ;  /* 0x00000013140e72a4 */ /* 0x000fe2000f8e0a12 */
[----:B------:R-:W-:Y:S01]  /*1cc0*/  BSSY B0, `(.L_x_27) ;  /* 0x00000ad000007945 */ /* 0x000fe20003800000 */
[----:B------:R-:W-:Y:S02]  /*1cd0*/  IMAD.MOV.U32 R9, RZ, RZ, RZ ;  /* 0x000000ffff097224 */ /* 0x000fe400078e00ff */
[--C-:B------:R-:W-:Y:S01]  /*1ce0*/  SHF.R.S32.HI R10, RZ, 0x1f, R16.reuse ;  /* 0x0000001fff0a7819 */ /* 0x100fe20000011410 */
[----:B------:R-:W-:Y:S01]  /*1cf0*/  IMAD.MOV.U32 R14, RZ, RZ, RZ ;  /* 0x000000ffff0e7224 */ /* 0x000fe200078e00ff */
[----:B------:R-:W-:Y:S04]  /*1d00*/  IADD3 R11, P1, P0, R53, UR16, R16 ;  /* 0x00000010350b7c10 */ /* 0x000fe8000f83e010 */
[----:B------:R-:W-:Y:S02]  /*1d10*/  IADD3.X R10, R15, UR15, R10, P1, P0 ;  /* 0x0000000f0f0a7c10 */ /* 0x000fe40008fe040a */
[C---:B------:R-:W-:Y:S04]  /*1d20*/  LEA R12, P0, R11.reuse, UR8, 0x1 ;  /* 0x000000080b0c7c11 */ /* 0x040fe8000f8008ff */
[----:B------:R-:W-:Y:S05]  /*1d30*/  LEA.HI.X R13, R11, UR9, R10, 0x1, P0 ;  /* 0x000000090b0d7c11 */ /* 0x000fea00080f0c0a */
[----:B------:R-:W2:Y:S04]  /*1d40*/  @!P5 LDG.E.U16 R10, desc[UR24][R12.64] ;  /* 0x000000180c0ad981 */ /* 0x000ea8000c1e1500 */
[----:B------:R-:W3:Y:S01]  /*1d50*/  @!P6 LDG.E.U16 R11, desc[UR24][R12.64+0x2] ;  /* 0x000002180c0be981 */ /* 0x000ee2000c1e1500 */
[----:B--2---:R-:W-:Y:S02]  /*1d60*/  @!P5 HADD2.F32 R9, -RZ, R10.H0_H0 ;  /* 0x2000000aff09d230 */ /* 0x004fe40000004100 */
[----:B---3--:R-:W-:Y:S01]  /*1d70*/  @!P6 HADD2.F32 R14, -RZ, R11.H0_H0 ;  /* 0x2000000bff0ee230 */ /* 0x008fe20000004100 */
[----:B------:R-:W-:Y:S06]  /*1d80*/  @!P2 BRA `(.L_x_28) ;  /* 0x000000040040a947 */ /* 0x000fec0003800000 */
[----:B------:R-:W-:Y:S01]  /*1d90*/  SHF.R.S32.HI R69, RZ, 0x1f, R52 ;  /* 0x0000001fff457819 */ /* 0x000fe20000011434 */
[----:B------:R-:W-:Y:S01]  /*1da0*/  UIMAD UR10, UR21, UR13, -UR12 ;  /* 0x0000000d150a72a4 */ /* 0x000fe2000f8e0a0c */
[----:B------:R-:W-:Y:S02]  /*1db0*/  VIADD R16, R46, UR14 ;  /* 0x0000000e2e107c36 */ /* 0x000fe40008000000 */
[----:B------:R-:W-:Y:S03]  /*1dc0*/  VIADD R66, R42, UR14 ;  /* 0x0000000e2a427c36 */ /* 0x000fe60008000000 */
[----:B------:R-:W-:Y:S02]  /*1dd0*/  VIADD R65, R47, UR10 ;  /* 0x0000000a2f417c36 */ /* 0x000fe40008000000 */
[----:B------:R-:W-:Y:S03]  /*1de0*/  VIADD R17, R43, UR10 ;  /* 0x0000000a2b117c36 */ /* 0x000fe60008000000 */
[----:B------:R-:W-:Y:S04]  /*1df0*/  LOP3.LUT R67, R16, R65, RZ, 0xfc, !PT ;  /* 0x0000004110437212 */ /* 0x000fe800078efcff */
[----:B------:R-:W-:Y:S02]  /*1e00*/  ISETP.GE.AND P0, PT, R67, RZ, PT ;  /* 0x000000ff4300720c */ /* 0x000fe40003f06270 */
[----:B------:R-:W-:Y:S02]  /*1e10*/  LOP3.LUT R67, R66, R17, RZ, 0xfc, !PT ;  /* 0x0000001142437212 */ /* 0x000fe400078efcff */
[----:B------:R-:W-:Y:S02]  /*1e20*/  ISETP.GE.OR P1, PT, R65, UR17, !P0 ;  /* 0x0000001141007c0c */ /* 0x000fe4000c726670 */
[----:B------:R-:W-:Y:S02]  /*1e30*/  ISETP.GE.AND P0, PT, R67, RZ, PT ;  /* 0x000000ff4300720c */ /* 0x000fe40003f06270 */
[----:B------:R-:W-:Y:S02]  /*1e40*/  ISETP.GE.OR P1, PT, R16, UR6, P1 ;  /* 0x0000000610007c0c */ /* 0x000fe40008f26670 */
[----:B------:R-:W-:Y:S02]  /*1e50*/  ISETP.GE.OR P0, PT, R17, UR17, !P0 ;  /* 0x0000001111007c0c */ /* 0x000fe4000c706670 */
[----:B------:R-:W-:Y:S02]  /*1e60*/  ISETP.GE.OR P3, PT, R52, UR7, P1 ;  /* 0x0000000734007c0c */ /* 0x000fe40008f66670 */
[----:B------:R-:W-:Y:S02]  /*1e70*/  ISETP.GE.OR P0, PT, R66, UR6, P0 ;  /* 0x0000000642007c0c */ /* 0x000fe40008706670 */
[----:B------:R-:W-:Y:S02]  /*1e80*/  SHF.R.S32.HI R67, RZ, 0x1f, R54 ;  /* 0x0000001fff437819 */ /* 0x000fe40000011436 */
[----:B------:R-:W-:Y:S07]  /*1e90*/  ISETP.GE.OR P2, PT, R54, UR7, P0 ;  /* 0x0000000736007c0c */ /* 0x000fee0008746670 */
[----:B------:R-:W0:Y:S08]  /*1ea0*/  @!P3 LDC R17, c[0x0][0x278] ;  /* 0x00009e00ff11bb82 */ /* 0x000e300000000800 */
[----:B------:R-:W1:Y:S02]  /*1eb0*/  @!P2 LDC R65, c[0x0][0x278] ;  /* 0x00009e00ff41ab82 */ /* 0x000e640000000800 */
[----:B-1----:R-:W-:Y:S02]  /*1ec0*/  @!P2 IMAD R65, R66, R65, RZ ;  /* 0x000000414241a224 */ /* 0x002fe400078e02ff */
[----:B0-----:R-:W-:Y:S03]  /*1ed0*/  @!P3 IMAD R17, R16, R17, RZ ;  /* 0x000000111011b224 */ /* 0x001fe600078e02ff */
[----:B------:R-:W-:Y:S02]  /*1ee0*/  @!P2 SHF.R.S32.HI R66, RZ, 0x1f, R65 ;  /* 0x0000001fff42a819 */ /* 0x000fe40000011441 */
[--C-:B------:R-:W-:Y:S02]  /*1ef0*/  @!P3 SHF.R.S32.HI R16, RZ, 0x1f, R17.reuse ;  /* 0x0000001fff10b819 */ /* 0x100fe40000011411 */
[----:B------:R-:W-:Y:S01]  /*1f00*/  @!P3 IADD3 R10, P1, P0, R52, R31, R17 ;  /* 0x0000001f340ab210 */ /* 0x000fe2000783e011 */
[----:B------:R-:W-:Y:S03]  /*1f10*/  VIADD R17, R38, UR14 ;  /* 0x0000000e26117c36 */ /* 0x000fe60008000000 */
[----:B------:R-:W-:Y:S01]  /*1f20*/  @!P3 IADD3.X R69, R69, R30, R16, P1, P0 ;  /* 0x0000001e4545b210 */ /* 0x000fe20000fe0410 */
[----:B------:R-:W-:Y:S01]  /*1f30*/  VIADD R16, R39, UR10 ;  /* 0x0000000a27107c36 */ /* 0x000fe20008000000 */
[----:B------:R-:W-:Y:S04]  /*1f40*/  @!P2 IADD3 R13, P1, P0, R54, R27, R65 ;  /* 0x0000001b360da210 */ /* 0x000fe8000783e041 */
[----:B------:R-:W-:Y:S02]  /*1f50*/  LOP3.LUT R65, R17, R16, RZ, 0xfc, !PT ;  /* 0x0000001011417212 */ /* 0x000fe400078efcff */
[----:B------:R-:W-:Y:S02]  /*1f60*/  @!P2 IADD3.X R67, R67, R26, R66, P1, P0 ;  /* 0x0000001a4343a210 */ /* 0x000fe40000fe0442 */
[----:B------:R-:W-:Y:S04]  /*1f70*/  ISETP.GE.AND P0, PT, R65, RZ, PT ;  /* 0x000000ff4100720c */ /* 0x000fe80003f06270 */
[----:B------:R-:W-:Y:S04]  /*1f80*/  ISETP.GE.OR P0, PT, R16, UR17, !P0 ;  /* 0x0000001110007c0c */ /* 0x000fe8000c706670 */
[C---:B------:R-:W-:Y:S04]  /*1f90*/  ISETP.GE.OR P0, PT, R17.reuse, UR6, P0 ;  /* 0x0000000611007c0c */ /* 0x040fe80008706670 */
[C---:B------:R-:W-:Y:S11]  /*1fa0*/  ISETP.GE.OR P1, PT, R56.reuse, UR7, P0 ;  /* 0x0000000738007c0c */ /* 0x040ff60008726670 */
[----:B------:R-:W-:Y:S02]  /*1fb0*/  @!UPT UIADD3 URZ, URZ, URZ, URZ ;  /* 0x0000003f3f3ff290 */ /* 0x000fe4000fffe03f */
[----:B------:R-:W0:Y:S02]  /*1fc0*/  @!P1 LDC R16, c[0x0][0x278] ;  /* 0x00009e00ff109b82 */ /* 0x000e240000000800 */
[----:B0-----:R-:W-:Y:S01]  /*1fd0*/  @!P1 IMAD R65, R17, R16, RZ ;  /* 0x0000001011419224 */ /* 0x001fe200078e02ff */
[----:B------:R-:W-:Y:S04]  /*1fe0*/  SHF.R.S32.HI R17, RZ, 0x1f, R56 ;  /* 0x0000001fff117819 */ /* 0x000fe80000011438 */
[--C-:B------:R-:W-:Y:S02]  /*1ff0*/  @!P1 SHF.R.S32.HI R66, RZ, 0x1f, R65.reuse ;  /* 0x0000001fff429819 */ /* 0x100fe40000011441 */
[----:B------:R-:W-:Y:S04]  /*2000*/  @!P1 IADD3 R65, P4, P0, R56, R23, R65 ;  /* 0x0000001738419210 */ /* 0x000fe8000789e041 */
[----:B------:R-:W-:Y:S02]  /*2010*/  @!P1 IADD3.X R66, R17, R22, R66, P4, P0 ;  /* 0x0000001611429210 */ /* 0x000fe400027e0442 */
[----:B------:R-:W0:Y:S02]  /*2020*/  @!P3 LDC.64 R16, c[0x0][0x270] ;  /* 0x00009c00ff10bb82 */ /* 0x000e240000000a00 */
[C---:B0-----:R-:W-:Y:S04]  /*2030*/  @!P3 LEA R68, P0, R10.reuse, R16, 0x1 ;  /* 0x000000100a44b211 */ /* 0x041fe800078008ff */
[----:B------:R-:W-:Y:S02]  /*2040*/  @!P3 LEA.HI.X R69, R10, R17, R69, 0x1, P0 ;  /* 0x000000110a45b211 */ /* 0x000fe400000f0c45 */
[----:B------:R-:W-:Y:S01]  /*2050*/  CS2R R10, SRZ ;  /* 0x00000000000a7805 */ /* 0x000fe2000001ff00 */
[----:B------:R-:W0:Y:S02]  /*2060*/  @!P2 LDC.64 R16, c[0x0][0x270] ;  /* 0x00009c00ff10ab82 */ /* 0x000e240000000a00 */
[----:B------:R-:W2:Y:S01]  /*2070*/  @!P3 LDG.E.U16 R68, desc[UR24][R68.64] ;  /* 0x000000184444b981 */ /* 0x000ea2000c1e1500 */
[C---:B0-----:R-:W-:Y:S04]  /*2080*/  @!P2 LEA R12, P0, R13.reuse, R16, 0x1 ;  /* 0x000000100d0ca211 */ /* 0x041fe800078008ff */
[----:B------:R-:W-:Y:S01]  /*2090*/  @!P2 LEA.HI.X R13, R13, R17, R67, 0x1, P0 ;  /* 0x000000110d0da211 */ /* 0x000fe200000f0c43 */
[----:B------:R-:W-:Y:S01]  /*20a0*/  VIADD R67, R35, UR10 ;  /* 0x0000000a23437c36 */ /* 0x000fe20008000000 */
[----:B------:R-:W0:Y:S02]  /*20b0*/  @!P1 LDC.64 R16, c[0x0][0x270] ;  /* 0x00009c00ff109b82 */ /* 0x000e240000000a00 */
[C---:B0-----:R-:W-:Y:S04]  /*20c0*/  @!P1 LEA R16, P0, R65.reuse, R16, 0x1 ;  /* 0x0000001041109211 */ /* 0x041fe800078008ff */
[----:B------:R-:W-:Y:S01]  /*20d0*/  @!P1 LEA.HI.X R17, R65, R17, R66, 0x1, P0 ;  /* 0x0000001141119211 */ /* 0x000fe200000f0c42 */
[----:B------:R-:W-:Y:S01]  /*20e0*/  VIADD R66, R34, UR14 ;  /* 0x0000000e22427c36 */ /* 0x000fe20008000000 */
[----:B------:R0:W3:Y:S04]  /*20f0*/  @!P2 LDG.E.U16 R65, desc[UR24][R12.64] ;  /* 0x000000180c41a981 */ /* 0x0000e8000c1e1500 */
[----:B------:R1:W4:Y:S01]  /*2100*/  @!P1 LDG.E.U16 R16, desc[UR24][R16.64] ;  /* 0x0000001810109981 */ /* 0x000322000c1e1500 */
[----:B0-----:R-:W-:Y:S02]  /*2110*/  CS2R R12, SRZ ;  /* 0x00000000000c7805 */ /* 0x001fe4000001ff00 */
[C---:B-1----:R-:W-:Y:S04]  /*2120*/  LOP3.LUT R17, R66.reuse, R67, RZ, 0xfc, !PT ;  /* 0x0000004342117212 */ /* 0x042fe800078efcff */
[----:B------:R-:W-:Y:S04]  /*2130*/  ISETP.GE.AND P0, PT, R17, RZ, PT ;  /* 0x000000ff1100720c */ /* 0x000fe80003f06270 */
[----:B------:R-:W-:Y:S04]  /*2140*/  ISETP.GE.OR P0, PT, R67, UR17, !P0 ;  /* 0x0000001143007c0c */ /* 0x000fe8000c706670 */
[----:B------:R-:W-:Y:S01]  /*2150*/  ISETP.GE.OR P0, PT, R66, UR6, P0 ;  /* 0x0000000642007c0c */ /* 0x000fe20008706670 */
[----:B--2---:R-:W-:Y:S02]  /*2160*/  @!P3 HADD2.F32 R10, -RZ, R68.H0_H0 ;  /* 0x20000044ff0ab230 */ /* 0x004fe40000004100 */
[----:B---3--:R-:W-:Y:S02]  /*2170*/  @!P2 HADD2.F32 R11, -RZ, R65.H0_H0 ;  /* 0x20000041ff0ba230 */ /* 0x008fe40000004100 */
[----:B----4-:R-:W-:Y:S08]  /*2180*/  @!P1 HADD2.F32 R12, -RZ, R16.H0_H0 ;  /* 0x20000010ff0c9230 */ /* 0x010ff00000004100 */
[----:B------:R-:W-:Y:S05]  /*2190*/  @P0 BRA `(.L_x_29) ;  /* 0x00000004007c0947 */ /* 0x000fea0003800000 */
[----:B------:R-:W-:Y:S01]  /*21a0*/  HFMA2.MMA R13, -RZ, RZ, 0, 0 ;  /* 0x00000000ff0d7435 */ /* 0x000fe200000001ff */
[----:B------:R-:W-:Y:S11]  /*21b0*/  ISETP.LT.AND P0, PT, R58, UR7, PT ;  /* 0x000000073a007c0c */ /* 0x000ff6000bf01270 */
[----:B------:R-:W-:Y:S02]  /*21c0*/  @!UPT UIADD3 URZ, URZ, URZ, URZ ;  /* 0x0000003f3f3ff290 */ /* 0x000fe4000fffe03f */
[----:B------:R-:W-:Y:S05]  /*21d0*/  @!P0 BRA `(.L_x_29) ;  /* 0x00000004006c8947 */ /* 0x000fea0003800000 */
[----:B------:R-:W-:Y:S01]  /*21e0*/  SHF.R.S32.HI R65, RZ, 0x1f, R58 ;  /* 0x0000001fff417819 */ /* 0x000fe2000001143a */
[----:B------:R-:W-:Y:S04]  /*21f0*/  VIADD R17, R34, UR14 ;  /* 0x0000000e22117c36 */ /* 0x000fe80008000000 */
[----:B------:R-:W-:Y:S05]  /*2200*/  IMAD R17, R17, UR11, RZ ;  /* 0x0000000b11117c24 */ /* 0x000fea000f8e02ff */
[--C-:B------:R-:W-:Y:S02]  /*2210*/  SHF.R.S32.HI R16, RZ, 0x1f, R17.reuse ;  /* 0x0000001fff107819 */ /* 0x100fe40000011411 */
[----:B------:R-:W-:Y:S04]  /*2220*/  IADD3 R17, P1, P0, R58, R19, R17 ;  /* 0x000000133a117210 */ /* 0x000fe8000783e011 */
[----:B------:R-:W-:Y:S02]  /*2230*/  IADD3.X R16, R65, R18, R16, P1, P0 ;  /* 0x0000001241107210 */ /* 0x000fe40000fe0410 */
[C---:B------:R-:W-:Y:S04]  /*2240*/  LEA R66, P0, R17.reuse, UR4, 0x1 ;  /* 0x0000000411427c11 */ /* 0x040fe8000f8008ff */
[----:B------:R-:W-:Y:S05]  /*2250*/  LEA.HI.X R67, R17, UR5, R16, 0x1, P0 ;  /* 0x0000000511437c11 */ /* 0x000fea00080f0c10 */
[----:B------:R-:W2:Y:S02]  /*2260*/  LDG.E.U16 R66, desc[UR24][R66.64] ;  /* 0x0000001842427981 */ /* 0x000ea4000c1e1500 */
[----:B--2---:R-:W-:Y:S01]  /*2270*/  HADD2.F32 R13, -RZ, R66.H0_H0 ;  /* 0x20000042ff0d7230 */ /* 0x004fe20000004100 */
[----:B------:R-:W-:Y:S05]  /*2280*/  BRA `(.L_x_29) ;  /* 0x0000000400407947 */ /* 0x000fea0003800000 */
.L_x_28:
        /* <DEDUP_REMOVED lines=65> */
[----:B------:R-:W-:Y:S01]  /*26a0*/  ISETP.LT.AND P0, PT, R58, UR7, PT ;  /* 0x000000073a007c0c */ /* 0x000fe2000bf01270 */
[----:B------:R-:W-:Y:S11]  /*26b0*/  IMAD.MOV.U32 R13, RZ, RZ, RZ ;  /* 0x000000ffff0d7224 */ /* 0x000ff600078e00ff */
[----:B------:R-:W-:Y:S01]  /*26c0*/  @!UPT UIADD3 URZ, URZ, URZ, URZ ;  /* 0x0000003f3f3ff290 */ /* 0x000fe2000fffe03f */
[----:B------:R-:W0:Y:S01]  /*26d0*/  @P0 LDC R66, c[0x0][0x278] ;  /* 0x00009e00ff420b82 */ /* 0x000e220000000800 */
[----:B------:R-:W-:Y:S07]  /*26e0*/  @P0 VIADD R65, R36, UR14 ;  /* 0x0000000e24410c36 */ /* 0x000fee0008000000 */
[----:B------:R-:W1:Y:S01]  /*26f0*/  @P0 LDC.64 R16, c[0x0][0x270] ;  /* 0x00009c00ff100b82 */ /* 0x000e620000000a00 */
[----:B0-----:R-:W-:Y:S01]  /*2700*/  @P0 IMAD R66, R65, R66, RZ ;  /* 0x0000004241420224 */ /* 0x001fe200078e02ff */
[----:B------:R-:W-:Y:S04]  /*2710*/  SHF.R.S32.HI R65, RZ, 0x1f, R58 ;  /* 0x0000001fff417819 */ /* 0x000fe8000001143a */
[--C-:B------:R-:W-:Y:S02]  /*2720*/  @P0 SHF.R.S32.HI R67, RZ, 0x1f, R66.reuse ;  /* 0x0000001fff430819 */ /* 0x100fe40000011442 */
[----:B------:R-:W-:Y:S04]  /*2730*/  @P0 IADD3 R66, P2, P1, R58, R21, R66 ;  /* 0x000000153a420210 */ /* 0x000fe8000795e042 */
[----:B------:R-:W-:Y:S02]  /*2740*/  @P0 IADD3.X R65, R65, R20, R67, P2, P1 ;  /* 0x0000001441410210 */ /* 0x000fe400017e2443 */
[C---:B-1----:R-:W-:Y:S04]  /*2750*/  @P0 LEA R68, P1, R66.reuse, R16, 0x1 ;  /* 0x0000001042440211 */ /* 0x042fe800078208ff */
[----:B------:R-:W-:Y:S05]  /*2760*/  @P0 LEA.HI.X R69, R66, R17, R65, 0x1, P1 ;  /* 0x0000001142450211 */ /* 0x000fea00008f0c41 */
[----:B------:R-:W2:Y:S02]  /*2770*/  @P0 LDG.E.U16 R68, desc[UR24][R68.64] ;  /* 0x0000001844440981 */ /* 0x000ea4000c1e1500 */
[----:B--2---:R-:W-:Y:S02]  /*2780*/  @P0 HADD2.F32 R13, -RZ, R68.H0_H0 ;  /* 0x20000044ff0d0230 */ /* 0x004fe40000004100 */
.L_x_29:
[----:B------:R-:W-:Y:S05]  /*2790*/  BSYNC B0 ;  /* 0x0000000000007941 */ /* 0x000fea0003800000 */
.L_x_27:
[----:B------:R-:W0:Y:S01]  /*27a0*/  LDC R16, c[0x0][0x224] ;  /* 0x00008900ff107b82 */ /* 0x000e220000000800 */
[----:B------:R-:W-:Y:S01]  /*27b0*/  UIADD3 UR20, UR20, 0x1, URZ ;  /* 0x0000000114147890 */ /* 0x000fe2000fffe03f */
[C---:B------:R-:W-:Y:S01]  /*27c0*/  FFMA R0, R9.reuse, R10, R0 ;  /* 0x0000000a09007223 */ /* 0x040fe20000000000 */
[C---:B------:R-:W-:Y:S01]  /*27d0*/  FFMA R2, R9.reuse, R11, R2 ;  /* 0x0000000b09027223 */ /* 0x040fe20000000002 */
[C---:B------:R-:W-:Y:S01]  /*27e0*/  FFMA R3, R9.reuse, R12, R3 ;  /* 0x0000000c09037223 */ /* 0x040fe20000000003 */
[----:B------:R-:W-:Y:S01]  /*27f0*/  FFMA R4, R9, R13, R4 ;  /* 0x0000000d09047223 */ /* 0x000fe20000000004 */
[C---:B------:R-:W-:Y:S01]  /*2800*/  FFMA R5, R14.reuse, R10, R5 ;  /* 0x0000000a0e057223 */ /* 0x040fe20000000005 */
[C---:B------:R-:W-:Y:S01]  /*2810*/  FFMA R6, R14.reuse, R11, R6 ;  /* 0x0000000b0e067223 */ /* 0x040fe20000000006 */
[C---:B------:R-:W-:Y:S01]  /*2820*/  FFMA R7, R14.reuse, R12, R7 ;  /* 0x0000000c0e077223 */ /* 0x040fe20000000007 */
[----:B------:R-:W-:Y:S01]  /*2830*/  FFMA R8, R14, R13, R8 ;  /* 0x0000000d0e087223 */ /* 0x000fe20000000008 */
[----:B0-----:R-:W-:Y:S11]  /*2840*/  ISETP.LE.AND P0, PT, R16, UR20, PT ;  /* 0x0000001410007c0c */ /* 0x001ff6000bf03270 */
[----:B------:R-:W-:Y:S02]  /*2850*/  @!UPT UIADD3 URZ, URZ, URZ, URZ ;  /* 0x0000003f3f3ff290 */ /* 0x000fe4000fffe03f */
[----:B------:R-:W-:Y:S05]  /*2860*/  @!P0 BRA `(.L_x_30) ;  /* 0xfffffff400088947 */ /* 0x000fea000383ffff */
.L_x_26:
[----:B------:R-:W0:Y:S01]  /*2870*/  LDC R9, c[0x0][0x220] ;  /* 0x00008800ff097b82 */ /* 0x000e220000000800 */
[----:B------:R-:W-:-:S06]  /*2880*/  UIADD3 UR21, UR21, 0x1, URZ ;  /* 0x0000000115157890 */ /* 0x000fcc000fffe03f */
[----:B0-----:R-:W-:-:S13]  /*2890*/  ISETP.LE.AND P0, PT, R9, UR21, PT ;  /* 0x0000001509007c0c */ /* 0x001fda000bf03270 */
[----:B------:R-:W-:Y:S05]  /*28a0*/  @P0 BRA `(.L_x_25) ;  /* 0x0000000000040947 */ /* 0x000fea0003800000 */
[----:B------:R-:W-:Y:S05]  /*28b0*/  BRA `(.L_x_31) ;  /* 0xffffffec00e47947 */ /* 0x000fea000383ffff */
.L_x_25:
[----:B------:R-:W0:Y:S01]  /*28c0*/  LDC R9, c[0x0][0x210] ;  /* 0x00008400ff097b82 */ /* 0x000e220000000800 */
[----:B------:R-:W-:-:S06]  /*28d0*/  UIADD3 UR22, UR22, 0x1, URZ ;  /* 0x0000000116167890 */ /* 0x000fcc000fffe03f */
[----:B0-----:R-:W-:-:S13]  /*28e0*/  ISETP.LE.AND P0, PT, R9, UR22, PT ;  /* 0x0000001609007c0c */ /* 0x001fda000bf03270 */
[----:B------:R-:W-:Y:S05]  /*28f0*/  @P0 BRA `(.L_x_24) ;  /* 0x0000000000040947 */ /* 0x000fea0003800000 */
[----:B------:R-:W-:Y:S05]  /*2900*/  BRA `(.L_x_32) ;  /* 0xffffffec00c07947 */ /* 0x000fea000383ffff */
.L_x_24:
[----:B------:R-:W-:Y:S01]  /*2910*/  ULDC UR6, c[0x0][0x228] ;  /* 0x00008a0000067ab9 */ /* 0x000fe20000000800 */
[----:B------:R-:W-:Y:S01]  /*2920*/  BSSY B1, `(.L_x_33) ;  /* 0x00000c7000017945 */ /* 0x000fe20003800000 */
[----:B------:R-:W-:-:S13]  /*2930*/  ISETP.GE.AND P0, PT, R53, UR6, PT ;  /* 0x0000000635007c0c */ /* 0x000fda000bf06270 */
[----:B------:R-:W-:Y:S05]  /*2940*/  @P0 BRA `(.L_x_34) ;  /* 0x0000000c00100947 */ /* 0x000fea0003800000 */
[----:B------:R-:W-:Y:S01]  /*2950*/  ULDC.64 UR4, c[0x0][0x2a8] ;  /* 0x0000aa0000047ab9 */ /* 0x000fe20000000a00 */
[----:B------:R-:W-:Y:S01]  /*2960*/  ULDC UR7, c[0x0][0x2b0] ;  /* 0x0000ac0000077ab9 */ /* 0x000fe20000000800 */
[----:B------:R-:W-:Y:S01]  /*2970*/  IMAD R21, R64, UR5, RZ ;  /* 0x0000000540157c24 */ /* 0x000fe2000f8e02ff */
[----:B------:R-:W0:Y:S01]  /*2980*/  LDC R18, c[0x0][0x230] ;  /* 0x00008c00ff127b82 */ /* 0x000e220000000800 */
[----:B------:R-:W-:Y:S01]  /*2990*/  IMAD R11, R53, UR7, RZ ;  /* 0x00000007350b7c24 */ /* 0x000fe2000f8e02ff */
[----:B------:R-:W-:Y:S01]  /*29a0*/  SHF.R.S32.HI R24, RZ, 0x1f, R52 ;  /* 0x0000001fff187819 */ /* 0x000fe20000011434 */
[----:B------:R-:W-:Y:S01]  /*29b0*/  IMAD R10, R63, UR4, RZ ;  /* 0x000000043f0a7c24 */ /* 0x000fe2000f8e02ff */
[----:B------:R-:W-:Y:S01]  /*29c0*/  SHF.R.S32.HI R9, RZ, 0x1f, R21 ;  /* 0x0000001fff097819 */ /* 0x000fe20000011415 */
[----:B------:R-:W-:Y:S01]  /*29d0*/  IMAD R27, R62, UR5, RZ ;  /* 0x000000053e1b7c24 */ /* 0x000fe2000f8e02ff */
[--C-:B------:R-:W-:Y:S01]  /*29e0*/  SHF.R.S32.HI R16, RZ, 0x1f, R11.reuse ;  /* 0x0000001fff107819 */ /* 0x100fe2000001140b */
[----:B------:R-:W-:Y:S01]  /*29f0*/  IMAD R20, R61, UR4, RZ ;  /* 0x000000043d147c24 */ /* 0x000fe2000f8e02ff */
[----:B------:R-:W-:Y:S01]  /*2a00*/  IADD3 R21, P1, P0, R10, R21, R11 ;  /* 0x000000150a157210 */ /* 0x000fe2000783e00b */
[----:B------:R-:W1:Y:S01]  /*2a10*/  LDC R19, c[0x0][0x22c] ;  /* 0x00008b00ff137b82 */ /* 0x000e620000000800 */
[----:B------:R-:W-:Y:S01]  /*2a20*/  SHF.R.S32.HI R29, RZ, 0x1f, R10 ;  /* 0x0000001fff1d7819 */ /* 0x000fe2000001140a */
[----:B------:R-:W-:Y:S01]  /*2a30*/  IMAD R15, R60, UR5, RZ ;  /* 0x000000053c0f7c24 */ /* 0x000fe2000f8e02ff */
[----:B------:R-:W-:Y:S01]  /*2a40*/  SHF.R.S32.HI R10, RZ, 0x1f, R27 ;  /* 0x0000001fff0a7819 */ /* 0x000fe2000001141b */
[----:B------:R-:W-:Y:S01]  /*2a50*/  IMAD R12, R59, UR4, RZ ;  /* 0x000000043b0c7c24 */ /* 0x000fe2000f8e02ff */
[----:B------:R-:W-:Y:S01]  /*2a60*/  IADD3.X R29, R29, R9, R16, P1, P0 ;  /* 0x000000091d1d7210 */ /* 0x000fe20000fe0410 */
[----:B------:R-:W-:Y:S01]  /*2a70*/  IMAD R14, R57, UR5, RZ ;  /* 0x00000005390e7c24 */ /* 0x000fe2000f8e02ff */
[----:B------:R-:W-:Y:S01]  /*2a80*/  IADD3 R21, P0, R52, R21, RZ ;  /* 0x0000001534157210 */ /* 0x000fe20007f1e0ff */
[----:B------:R-:W2:Y:S01]  /*2a90*/  LDC R9, c[0x0][0x2bc] ;  /* 0x0000af00ff097b82 */ /* 0x000ea20000000800 */
[----:B------:R-:W-:Y:S01]  /*2aa0*/  IMAD R25, R55, UR4, RZ ;  /* 0x0000000437197c24 */ /* 0x000fe2000f8e02ff */
[----:B------:R-:W-:Y:S01]  /*2ab0*/  IADD3 R27, P6, P5, R20, R27, R11 ;  /* 0x0000001b141b7210 */ /* 0x000fe20007dde00b */
[----:B------:R-:W-:Y:S01]  /*2ac0*/  ULDC.64 UR4, c[0x0][0x2a0] ;  /* 0x0000a80000047ab9 */ /* 0x000fe20000000a00 */
[----:B------:R-:W-:-:S02]  /*2ad0*/  SHF.R.S32.HI R23, RZ, 0x1f, R20 ;  /* 0x0000001fff177819 */ /* 0x000fc40000011414 */
[----:B------:R-:W-:Y:S02]  /*2ae0*/  SHF.R.S32.HI R20, RZ, 0x1f, R15 ;  /* 0x0000001fff147819 */ /* 0x000fe4000001140f */
[----:B------:R-:W3:Y:S01]  /*2af0*/  LDC R17, c[0x0][0x21c] ;  /* 0x00008700ff117b82 */ /* 0x000ee20000000800 */
[----:B------:R-:W-:Y:S02]  /*2b00*/  IADD3 R15, P4, P3, R12, R15, R11 ;  /* 0x0000000f0c0f7210 */ /* 0x000fe40007b9e00b */
[----:B------:R-:W-:Y:S01]  /*2b10*/  SHF.R.S32.HI R13, RZ, 0x1f, R12 ;  /* 0x0000001fff0d7819 */ /* 0x000fe2000001140c */
[----:B------:R-:W-:Y:S01]  /*2b20*/  IMAD.X R12, R24, 0x1, R29, P0 ;  /* 0x00000001180c7824 */ /* 0x000fe200000e061d */
[----:B------:R-:W-:Y:S02]  /*2b30*/  IADD3 R11, P2, P1, R25, R14, R11 ;  /* 0x0000000e190b7210 */ /* 0x000fe4000795e00b */
[----:B------:R-:W-:Y:S02]  /*2b40*/  SHF.R.S32.HI R14, RZ, 0x1f, R14 ;  /* 0x0000001fff0e7819 */ /* 0x000fe4000001140e */
[----:B------:R-:W-:-:S02]  /*2b50*/  SHF.R.S32.HI R25, RZ, 0x1f, R25 ;  /* 0x0000001fff197819 */ /* 0x000fc40000011419 */
[----:B------:R-:W-:Y:S02]  /*2b60*/  LEA R22, P0, R21, UR4, 0x1 ;  /* 0x0000000415167c11 */ /* 0x000fe4000f8008ff */
[--C-:B------:R-:W-:Y:S02]  /*2b70*/  IADD3.X R10, R23, R10, R16.reuse, P6, P5 ;  /* 0x0000000a170a7210 */ /* 0x100fe400037ea410 */
[--C-:B------:R-:W-:Y:S02]  /*2b80*/  IADD3.X R13, R13, R20, R16.reuse, P4, P3 ;  /* 0x000000140d0d7210 */ /* 0x100fe400027e6410 */
[----:B------:R-:W-:Y:S02]  /*2b90*/  IADD3.X R25, R25, R14, R16, P2, P1 ;  /* 0x0000000e19197210 */ /* 0x000fe400017e2410 */
[----:B------:R-:W-:Y:S02]  /*2ba0*/  LEA.HI.X R23, R21, UR5, R12, 0x1, P0 ;  /* 0x0000000515177c11 */ /* 0x000fe400080f0c0c */
[----:B--2---:R-:W-:-:S02]  /*2bb0*/  FSETP.NEU.AND P4, PT, R9, RZ, PT ;  /* 0x000000ff0900720b */ /* 0x004fc40003f8d000 */
[----:B------:R-:W-:Y:S02]  /*2bc0*/  SHF.R.S32.HI R21, RZ, 0x1f, R54 ;  /* 0x0000001fff157819 */ /* 0x000fe40000011436 */
[----:B------:R-:W-:Y:S02]  /*2bd0*/  IADD3 R26, P2, R54, R27, RZ ;  /* 0x0000001b361a7210 */ /* 0x000fe40007f5e0ff */
[----:B------:R-:W-:Y:S02]  /*2be0*/  SHF.R.S32.HI R20, RZ, 0x1f, R56 ;  /* 0x0000001fff147819 */ /* 0x000fe40000011438 */
[----:B------:R-:W-:Y:S02]  /*2bf0*/  SHF.R.S32.HI R16, RZ, 0x1f, R58 ;  /* 0x0000001fff107819 */ /* 0x000fe4000001143a */
[----:B------:R-:W-:Y:S02]  /*2c00*/  IADD3 R28, P1, R56, R15, RZ ;  /* 0x0000000f381c7210 */ /* 0x000fe40007f3e0ff */
[----:B------:R-:W-:Y:S01]  /*2c10*/  IADD3 R30, P0, R58, R11, RZ ;  /* 0x0000000b3a1e7210 */ /* 0x000fe20007f1e0ff */
[----:B------:R-:W-:Y:S01]  /*2c20*/  IMAD.X R11, R21, 0x1, R10, P2 ;  /* 0x00000001150b7824 */ /* 0x000fe200010e060a */
[----:B0-----:R-:W-:Y:S01]  /*2c30*/  ISETP.GE.AND P3, PT, R63, R18, PT ;  /* 0x000000123f00720c */ /* 0x001fe20003f66270 */
[----:B------:R-:W-:Y:S01]  /*2c40*/  IMAD.X R13, R20, 0x1, R13, P1 ;  /* 0x00000001140d7824 */ /* 0x000fe200008e060d */
[----:B------:R-:W-:Y:S01]  /*2c50*/  LEA R14, P2, R26, UR4, 0x1 ;  /* 0x000000041a0e7c11 */ /* 0x000fe2000f8408ff */
[----:B------:R-:W-:Y:S01]  /*2c60*/  IMAD.X R25, R16, 0x1, R25, P0 ;  /* 0x0000000110197824 */ /* 0x000fe200000e0619 */
[----:B------:R-:W-:-:S02]  /*2c70*/  LEA R12, P1, R28, UR4, 0x1 ;  /* 0x000000041c0c7c11 */ /* 0x000fc4000f8208ff */
[----:B------:R-:W-:Y:S02]  /*2c80*/  LEA R10, P0, R30, UR4, 0x1 ;  /* 0x000000041e0a7c11 */ /* 0x000fe4000f8008ff */
[----:B-1----:R-:W-:Y:S02]  /*2c90*/  ISETP.LT.AND P3, PT, R64, R19, !P3 ;  /* 0x000000134000720c */ /* 0x002fe40005f61270 */
[----:B------:R-:W-:Y:S02]  /*2ca0*/  LEA.HI.X R15, R26, UR5, R11, 0x1, P2 ;  /* 0x000000051a0f7c11 */ /* 0x000fe400090f0c0b */
[----:B------:R-:W-:Y:S02]  /*2cb0*/  LEA.HI.X R13, R28, UR5, R13, 0x1, P1 ;  /* 0x000000051c0d7c11 */ /* 0x000fe400088f0c0d */
[----:B------:R-:W-:Y:S02]  /*2cc0*/  LEA.HI.X R11, R30, UR5, R25, 0x1, P0 ;  /* 0x000000051e0b7c11 */ /* 0x000fe400080f0c19 */
[----:B---3--:R-:W-:Y:S01]  /*2cd0*/  ISETP.GT.AND P3, PT, R17, R52, P3 ;  /* 0x000000341100720c */ /* 0x008fe20001f64270 */
[----:B------:R-:W-:-:S12]  /*2ce0*/  @P4 BRA `(.L_x_35) ;  /* 0x00000000007c4947 */ /* 0x000fd80003800000 */
[-C--:B------:R-:W-:Y:S01]  /*2cf0*/  ISETP.GE.AND P1, PT, R61, R18.reuse, PT ;  /* 0x000000123d00720c */ /* 0x080fe20003f26270 */
[----:B------:R-:W0:Y:S01]  /*2d00*/  @P3 LDC R25, c[0x0][0x2b8] ;  /* 0x0000ae00ff193b82 */ /* 0x000e220000000800 */
[----:B------:R-:W-:Y:S02]  /*2d10*/  ISETP.GE.AND P0, PT, R59, R18, PT ;  /* 0x000000123b00720c */ /* 0x000fe40003f06270 */
[-C--:B------:R-:W-:Y:S02]  /*2d20*/  ISETP.GE.OR P1, PT, R62, R19.reuse, P1 ;  /* 0x000000133e00720c */ /* 0x080fe40000f26670 */
[----:B------:R-:W-:Y:S02]  /*2d30*/  ISETP.GE.OR P0, PT, R60, R19, P0 ;  /* 0x000000133c00720c */ /* 0x000fe40000706670 */
[C---:B------:R-:W-:Y:S02]  /*2d40*/  ISETP.LE.OR P1, PT, R17.reuse, R54, P1 ;  /* 0x000000361100720c */ /* 0x040fe40000f23670 */
[----:B------:R-:W-:-:S11]  /*2d50*/  ISETP.LE.OR P0, PT, R17, R56, P0 ;  /* 0x000000381100720c */ /* 0x000fd60000703670 */
[----:B------:R-:W1:Y:S01]  /*2d60*/  @!P1 LDC R21, c[0x0][0x2b8] ;  /* 0x0000ae00ff159b82 */ /* 0x000e620000000800 */
[----:B0-----:R-:W-:-:S07]  /*2d70*/  @P3 FMUL R0, R0, R25 ;  /* 0x0000001900003220 */ /* 0x001fce0000400000 */
[----:B------:R-:W0:Y:S01]  /*2d80*/  @!P0 LDC R16, c[0x0][0x2b8] ;  /* 0x0000ae00ff108b82 */ /* 0x000e220000000800 */
[----:B-1----:R-:W-:-:S04]  /*2d90*/  @!P1 FMUL R2, R2, R21 ;  /* 0x0000001502029220 */ /* 0x002fc80000400000 */
[-C--:B------:R-:W-:Y:S01]  /*2da0*/  @!P1 FFMA R2, RZ, R9.reuse, R2 ;  /* 0x00000009ff029223 */ /* 0x080fe20000000002 */
[----:B0-----:R-:W-:Y:S01]  /*2db0*/  @!P0 FMUL R16, R3, R16 ;  /* 0x0000001003108220 */ /* 0x001fe20000400000 */
[----:B------:R-:W-:-:S03]  /*2dc0*/  @P3 FFMA R3, RZ, R9, R0 ;  /* 0x00000009ff033223 */ /* 0x000fc60000000000 */
[----:B------:R-:W-:Y:S01]  /*2dd0*/  @!P1 F2FP.F16.F32.PACK_AB R2, RZ, R2 ;  /* 0x00000002ff02923e */ /* 0x000fe200000000ff */
[----:B------:R-:W-:Y:S01]  /*2de0*/  @!P0 FFMA R0, RZ, R9, R16 ;  /* 0x00000009ff008223 */ /* 0x000fe20000000010 */
[----:B------:R-:W-:-:S04]  /*2df0*/  @P3 F2FP.F16.F32.PACK_AB R3, RZ, R3 ;  /* 0x00000003ff03323e */ /* 0x000fc800000000ff */
[----:B------:R-:W-:Y:S01]  /*2e00*/  @!P0 F2FP.F16.F32.PACK_AB R0, RZ, R0 ;  /* 0x00000000ff00823e */ /* 0x000fe200000000ff */
[----:B------:R4:W-:Y:S04]  /*2e10*/  @P3 STG.E.U16 desc[UR24][R22.64], R3 ;  /* 0x0000000316003986 */ /* 0x0009e8000c101518 */
[----:B------:R4:W-:Y:S04]  /*2e20*/  @!P1 STG.E.U16 desc[UR24][R14.64], R2 ;  /* 0x000000020e009986 */ /* 0x0009e8000c101518 */
[----:B------:R4:W-:Y:S01]  /*2e30*/  @!P0 STG.E.U16 desc[UR24][R12.64], R0 ;  /* 0x000000000c008986 */ /* 0x0009e2000c101518 */
[----:B------:R-:W-:-:S04]  /*2e40*/  ISETP.GE.AND P0, PT, R55, R18, PT ;  /* 0x000000123700720c */ /* 0x000fc80003f06270 */
[----:B------:R-:W-:-:S04]  /*2e50*/  ISETP.GE.OR P0, PT, R57, R19, P0 ;  /* 0x000000133900720c */ /* 0x000fc80000706670 */
[----:B------:R-:W-:-:S13]  /*2e60*/  ISETP.LE.OR P0, PT, R17, R58, P0 ;  /* 0x0000003a1100720c */ /* 0x000fda0000703670 */
[----:B------:R-:W-:Y:S05]  /*2e70*/  @P0 BRA `(.L_x_34) ;  /* 0x0000000400c40947 */ /* 0x000fea0003800000 */
[----:B------:R-:W-:Y:S02]  /*2e80*/  ULDC UR4, c[0x0][0x2b8] ;  /* 0x0000ae0000047ab9 */ /* 0x000fe40000000800 */
[----:B------:R-:W-:-:S04]  /*2e90*/  FMUL R4, R4, UR4 ;  /* 0x0000000404047c20 */ /* 0x000fc80008400000 */
[----:B----4-:R-:W-:-:S05]  /*2ea0*/  FFMA R0, RZ, R9, R4 ;  /* 0x00000009ff007223 */ /* 0x010fca0000000004 */
[----:B------:R-:W-:-:S05]  /*2eb0*/  F2FP.F16.F32.PACK_AB R0, RZ, R0 ;  /* 0x00000000ff00723e */ /* 0x000fca00000000ff */
[----:B------:R0:W-:Y:S01]  /*2ec0*/  STG.E.U16 desc[UR24][R10.64], R0 ;  /* 0x000000000a007986 */ /* 0x0001e2000c101518 */
[----:B------:R-:W-:Y:S05]  /*2ed0*/  BRA `(.L_x_34) ;  /* 0x0000000400ac7947 */ /* 0x000fea0003800000 */
.L_x_35:
[-C--:B------:R-:W-:Y:S01]  /*2ee0*/  ISETP.GE.AND P1, PT, R61, R18.reuse, PT ;  /* 0x000000123d00720c */ /* 0x080fe20003f26270 */
[----:B------:R-:W-:Y:S01]  /*2ef0*/  BSSY B0, `(.L_x_36) ;  /* 0x0000020000007945 */ /* 0x000fe20003800000 */
[-C--:B------:R-:W-:Y:S02]  /*2f00*/  ISETP.GE.AND P0, PT, R59, R18.reuse, PT ;  /* 0x000000123b00720c */ /* 0x080fe40003f06270 */
[----:B------:R-:W-:Y:S02]  /*2f10*/  ISETP.GE.AND P2, PT, R55, R18, PT ;  /* 0x000000123700720c */ /* 0x000fe40003f46270 */
[-C--:B------:R-:W-:Y:S02]  /*2f20*/  ISETP.GE.OR P4, PT, R62, R19.reuse, P1 ;  /* 0x000000133e00720c */ /* 0x080fe40000f86670 */
[-C--:B------:R-:W-:Y:S02]  /*2f30*/  ISETP.GE.OR P1, PT, R60, R19.reuse, P0 ;  /* 0x000000133c00720c */ /* 0x080fe40000726670 */
[----:B------:R-:W-:-:S02]  /*2f40*/  ISETP.GE.OR P0, PT, R57, R19, P2 ;  /* 0x000000133900720c */ /* 0x000fc40001706670 */
[C---:B------:R-:W-:Y:S02]  /*2f50*/  ISETP.LE.OR P4, PT, R17.reuse, R54, P4 ;  /* 0x000000361100720c */ /* 0x040fe40002783670 */
[C---:B------:R-:W-:Y:S02]  /*2f60*/  ISETP.LE.OR P2, PT, R17.reuse, R56, P1 ;  /* 0x000000381100720c */ /* 0x040fe40000f43670 */
[----:B------:R-:W-:Y:S01]  /*2f70*/  ISETP.LE.OR P5, PT, R17, R58, P0 ;  /* 0x0000003a1100720c */ /* 0x000fe200007a3670 */
[----:B------:R-:W-:-:S12]  /*2f80*/  @!P3 BRA `(.L_x_37) ;  /* 0x000000000058b947 */ /* 0x000fd80003800000 */
[----:B------:R-:W-:Y:S01]  /*2f90*/  ULDC.64 UR4, c[0x0][0x290] ;  /* 0x0000a40000047ab9 */ /* 0x000fe20000000a00 */
[----:B------:R-:W-:Y:S01]  /*2fa0*/  ULDC UR7, c[0x0][0x298] ;  /* 0x0000a60000077ab9 */ /* 0x000fe20000000800 */
[----:B------:R-:W-:Y:S02]  /*2fb0*/  IMAD R17, R63, UR4, RZ ;  /* 0x000000043f117c24 */ /* 0x000fe4000f8e02ff */
[----:B------:R-:W-:Y:S01]  /*2fc0*/  IMAD R19, R64, UR5, RZ ;  /* 0x0000000540137c24 */ /* 0x000fe2000f8e02ff */
[----:B------:R-:W-:Y:S01]  /*2fd0*/  ULDC.64 UR4, c[0x0][0x288] ;  /* 0x0000a20000047ab9 */ /* 0x000fe20000000a00 */
[----:B------:R-:W-:Y:S01]  /*2fe0*/  IMAD R18, R53, UR7, RZ ;  /* 0x0000000735127c24 */ /* 0x000fe2000f8e02ff */
[----:B------:R-:W-:-:S04]  /*2ff0*/  SHF.R.S32.HI R25, RZ, 0x1f, R17 ;  /* 0x0000001fff197819 */ /* 0x000fc80000011411 */
[--C-:B------:R-:W-:Y:S02]  /*3000*/  IADD3 R17, P1, P0, R17, R19, R18.reuse ;  /* 0x0000001311117210 */ /* 0x100fe4000783e012 */
[----:B------:R-:W-:Y:S02]  /*3010*/  SHF.R.S32.HI R19, RZ, 0x1f, R19 ;  /* 0x0000001fff137819 */ /* 0x000fe40000011413 */
[----:B------:R-:W-:-:S04]  /*3020*/  SHF.R.S32.HI R18, RZ, 0x1f, R18 ;  /* 0x0000001fff127819 */ /* 0x000fc80000011412 */
[----:B------:R-:W-:Y:S02]  /*3030*/  IADD3.X R19, R25, R19, R18, P1, P0 ;  /* 0x0000001319137210 */ /* 0x000fe40000fe0412 */
[----:B------:R-:W-:-:S05]  /*3040*/  IADD3 R17, P0, R52, R17, RZ ;  /* 0x0000001134117210 */ /* 0x000fca0007f1e0ff */
[----:B------:R-:W-:Y:S01]  /*3050*/  IMAD.X R24, R24, 0x1, R19, P0 ;  /* 0x0000000118187824 */ /* 0x000fe200000e0613 */
[----:B------:R-:W-:Y:S01]  /*3060*/  LEA R26, P0, R17, UR4, 0x1 ;  /* 0x00000004111a7c11 */ /* 0x000fe2000f8008ff */
[----:B------:R-:W-:-:S03]  /*3070*/  ULDC UR4, c[0x0][0x2b8] ;  /* 0x0000ae0000047ab9 */ /* 0x000fc60000000800 */
[----:B------:R-:W-:-:S05]  /*3080*/  LEA.HI.X R27, R17, UR5, R24, 0x1, P0 ;  /* 0x00000005111b7c11 */ /* 0x000fca00080f0c18 */
[----:B------:R-:W2:Y:S01]  /*3090*/  LDG.E.U16 R18, desc[UR24][R26.64] ;  /* 0x000000181a127981 */ /* 0x000ea2000c1e1500 */
[----:B------:R-:W-:Y:S01]  /*30a0*/  FMUL R17, R0, UR4 ;  /* 0x0000000400117c20 */ /* 0x000fe20008400000 */
[----:B--2---:R-:W-:-:S05]  /*30b0*/  HADD2.F32 R18, -RZ, R18.H0_H0 ;  /* 0x20000012ff127230 */ /* 0x004fca0000004100 */
[----:B------:R-:W-:-:S05]  /*30c0*/  FFMA R0, R18, R9, R17 ;  /* 0x0000000912007223 */ /* 0x000fca0000000011 */
[----:B------:R-:W-:-:S05]  /*30d0*/  F2FP.F16.F32.PACK_AB R0, RZ, R0 ;  /* 0x00000000ff00723e */ /* 0x000fca00000000ff */
[----:B------:R0:W-:Y:S02]  /*30e0*/  STG.E.U16 desc[UR24][R22.64], R0 ;  /* 0x0000000016007986 */ /* 0x0001e4000c101518 */
.L_x_37:
[----:B------:R-:W-:Y:S05]  /*30f0*/  BSYNC B0 ;  /* 0x0000000000007941 */ /* 0x000fea0003800000 */
.L_x_36:
[----:B------:R-:W-:Y:S04]  /*3100*/  BSSY B0, `(.L_x_38) ;  /* 0x0000018000007945 */ /* 0x000fe80003800000 */
[----:B------:R-:W-:Y:S05]  /*3110*/  @P4 BRA `(.L_x_39) ;  /* 0x0000000000584947 */ /* 0x000fea0003800000 */
[----:B------:R-:W-:Y:S01]  /*3120*/  ULDC.64 UR4, c[0x0][0x290] ;  /* 0x0000a40000047ab9 */ /* 0x000fe20000000a00 */
[----:B------:R-:W-:Y:S01]  /*3130*/  ULDC UR7, c[0x0][0x298] ;  /* 0x0000a60000077ab9 */ /* 0x000fe20000000800 */
[----:B------:R-:W-:Y:S02]  /*3140*/  IMAD R17, R61, UR4, RZ ;  /* 0x000000043d117c24 */ /* 0x000fe4000f8e02ff */
[----:B------:R-:W-:Y:S01]  /*3150*/  IMAD R19, R62, UR5, RZ ;  /* 0x000000053e137c24 */ /* 0x000fe2000f8e02ff */
[----:B------:R-:W-:Y:S01]  /*3160*/  ULDC.64 UR4, c[0x0][0x288] ;  /* 0x0000a20000047ab9 */ /* 0x000fe20000000a00 */
[----:B0-----:R-:W-:Y:S01]  /*3170*/  IMAD R0, R53, UR7, RZ ;  /* 0x0000000735007c24 */ /* 0x001fe2000f8e02ff */
        /* <DEDUP_REMOVED lines=16> */
.L_x_39:
[----:B------:R-:W-:Y:S05]  /*3280*/  BSYNC B0 ;  /* 0x0000000000007941 */ /* 0x000fea0003800000 */
.L_x_38:
[----:B------:R-:W-:Y:S04]  /*3290*/  BSSY B0, `(.L_x_40) ;  /* 0x0000018000007945 */ /* 0x000fe80003800000 */
[----:B------:R-:W-:Y:S05]  /*32a0*/  @P2 BRA `(.L_x_41) ;  /* 0x0000000000582947 */ /* 0x000fea0003800000 */
[----:B------:R-:W-:Y:S01]  /*32b0*/  ULDC.64 UR4, c[0x0][0x290] ;  /* 0x0000a40000047ab9 */ /* 0x000fe20000000a00 */
[----:B------:R-:W-:Y:S01]  /*32c0*/  ULDC UR7, c[0x0][0x298] ;  /* 0x0000a60000077ab9 */ /* 0x000fe20000000800 */
[----:B-1----:R-:W-:Y:S02]  /*32d0*/  IMAD R15, R59, UR4, RZ ;  /* 0x000000043b0f7c24 */ /* 0x002fe4000f8e02ff */
        /* <DEDUP_REMOVED lines=19> */
.L_x_41:
[----:B------:R-:W-:Y:S05]  /*3410*/  BSYNC B0 ;  /* 0x0000000000007941 */ /* 0x000fea0003800000 */
.L_x_40:
[----:B------:R-:W-:Y:S05]  /*3420*/  @P5 BRA `(.L_x_34) ;  /* 0x0000000000585947 */ /* 0x000fea0003800000 */
[----:B------:R-:W-:Y:S01]  /*3430*/  ULDC.64 UR4, c[0x0][0x290] ;  /* 0x0000a40000047ab9 */ /* 0x000fe20000000a00 */
[----:B------:R-:W-:Y:S01]  /*3440*/  ULDC UR7, c[0x0][0x298] ;  /* 0x0000a60000077ab9 */ /* 0x000fe20000000800 */
[----:B------:R-:W-:Y:S02]  /*3450*/  IMAD R3, R55, UR4, RZ ;  /* 0x0000000437037c24 */ /* 0x000fe4000f8e02ff */
[----:B--2---:R-:W-:Y:S01]  /*3460*/  IMAD R13, R57, UR5, RZ ;  /* 0x00000005390d7c24 */ /* 0x004fe2000f8e02ff */
[----:B------:R-:W-:Y:S01]  /*3470*/  ULDC.64 UR4, c[0x0][0x288] ;  /* 0x0000a20000047ab9 */ /* 0x000fe20000000a00 */
[----:B01----:R-:W-:Y:S01]  /*3480*/  IMAD R0, R53, UR7, RZ ;  /* 0x0000000735007c24 */ /* 0x003fe2000f8e02ff */
        /* <DEDUP_REMOVED lines=16> */
.L_x_34:
[----:B------:R-:W-:Y:S05]  /*3590*/  BSYNC B1 ;  /* 0x0000000000017941 */ /* 0x000fea0003800000 */
.L_x_33:
[----:B------:R-:W-:-:S04]  /*35a0*/  IADD3 R53, R53, 0x1, RZ ;  /* 0x0000000135357810 */ /* 0x000fc80007ffe0ff */
[----:B------:R-:W-:-:S13]  /*35b0*/  ISETP.GE.AND P0, PT, R53, UR6, PT ;  /* 0x0000000635007c0c */ /* 0x000fda000bf06270 */
[----:B------:R-:W-:Y:S05]  /*35c0*/  @P0 EXIT ;  /* 0x000000000000094d */ /* 0x000fea0003800000 */
[----:B------:R-:W-:Y:S01]  /*35d0*/  ULDC.64 UR4, c[0x0][0x2a8] ;  /* 0x0000aa0000047ab9 */ /* 0x000fe20000000a00 */
[----:B------:R-:W-:Y:S01]  /*35e0*/  ULDC UR6, c[0x0][0x2b0] ;  /* 0x0000ac0000067ab9 */ /* 0x000fe20000000800 */
[----:B------:R-:W-:Y:S01]  /*35f0*/  IMAD R21, R62, UR5, RZ ;  /* 0x000000053e157c24 */ /* 0x000fe2000f8e02ff */
[----:B--2-4-:R-:W-:Y:S01]  /*3600*/  SHF.R.S32.HI R12, RZ, 0x1f, R52 ;  /* 0x0000001fff0c7819 */ /* 0x014fe20000011434 */
[----:B------:R-:W-:Y:S01]  /*3610*/  IMAD R19, R53, UR6, RZ ;  /* 0x0000000635137c24 */ /* 0x000fe2000f8e02ff */
[----:B------:R-:W-:Y:S01]  /*3620*/  ULDC UR6, c[0x0][0x2bc] ;  /* 0x0000af0000067ab9 */ /* 0x000fe20000000800 */
[----:B01-3--:R-:W-:Y:S01]  /*3630*/  IMAD R0, R61, UR4, RZ ;  /* 0x000000043d007c24 */ /* 0x00bfe2000f8e02ff */
[----:B------:R-:W-:Y:S01]  /*3640*/  SHF.R.S32.HI R13, RZ, 0x1f, R21 ;  /* 0x0000001fff0d7819 */ /* 0x000fe20000011415 */
[----:B------:R-:W-:Y:S01]  /*3650*/  IMAD R23, R64, UR5, RZ ;  /* 0x0000000540177c24 */ /* 0x000fe2000f8e02ff */
[--C-:B------:R-:W-:Y:S01]  /*3660*/  SHF.R.S32.HI R15, RZ, 0x1f, R19.reuse ;  /* 0x0000001fff0f7819 */ /* 0x100fe20000011413 */
[----:B------:R-:W-:Y:S01]  /*3670*/  IMAD R2, R63, UR4, RZ ;  /* 0x000000043f027c24 */ /* 0x000fe2000f8e02ff */
[----:B------:R-:W-:Y:S01]  /*3680*/  IADD3 R21, P1, P0, R0, R21, R19 ;  /* 0x0000001500157210 */ /* 0x000fe2000783e013 */
[----:B------:R-:W-:Y:S01]  /*3690*/  IMAD R17, R60, UR5, RZ ;  /* 0x000000053c117c24 */ /* 0x000fe2000f8e02ff */
[----:B------:R-:W-:Y:S01]  /*36a0*/  SHF.R.S32.HI R11, RZ, 0x1f, R23 ;  /* 0x0000001fff0b7819 */ /* 0x000fe20000011417 */
[----:B------:R-:W-:Y:S01]  /*36b0*/  IMAD R4, R59, UR4, RZ ;  /* 0x000000043b047c24 */ /* 0x000fe2000f8e02ff */
[----:B------:R-:W-:Y:S01]  /*36c0*/  SHF.R.S32.HI R0, RZ, 0x1f, R0 ;  /* 0x0000001fff007819 */ /* 0x000fe20000011400 */
[----:B------:R-:W-:Y:S01]  /*36d0*/  IMAD R3, R57, UR5, RZ ;  /* 0x0000000539037c24 */ /* 0x000fe2000f8e02ff */
[----:B------:R-:W-:Y:S01]  /*36e0*/  IADD3 R23, P3, P2, R2, R23, R19 ;  /* 0x0000001702177210 */ /* 0x000fe20007a7e013 */
[----:B------:R-:W-:Y:S01]  /*36f0*/  ULDC UR9, c[0x0][0x230] ;  /* 0x00008c0000097ab9 */ /* 0x000fe20000000800 */
[----:B------:R-:W-:Y:S01]  /*3700*/  SHF.R.S32.HI R2, RZ, 0x1f, R2 ;  /* 0x0000001fff027819 */ /* 0x000fe20000011402 */
[----:B------:R-:W-:Y:S01]  /*3710*/  ULDC UR8, c[0x0][0x22c] ;  /* 0x00008b0000087ab9 */ /* 0x000fe20000000800 */
[--C-:B------:R-:W-:Y:S01]  /*3720*/  IADD3.X R13, R0, R13, R15.reuse, P1, P0 ;  /* 0x0000000d000d7210 */ /* 0x100fe20000fe040f */
[----:B------:R-:W-:Y:S01]  /*3730*/  IMAD R0, R55, UR4, RZ ;  /* 0x0000000437007c24 */ /* 0x000fe2000f8e02ff */
[----:B------:R-:W-:Y:S01]  /*3740*/  IADD3.X R11, R2, R11, R15, P3, P2 ;  /* 0x0000000b020b7210 */ /* 0x000fe20001fe440f */
[----:B------:R-:W-:Y:S01]  /*3750*/  ULDC.64 UR4, c[0x0][0x2a0] ;  /* 0x0000a80000047ab9 */ /* 0x000fe20000000a00 */
[----:B------:R-:W-:Y:S01]  /*3760*/  IADD3 R16, P1, R52, R23, RZ ;  /* 0x0000001734107210 */ /* 0x000fe20007f3e0ff */
[----:B------:R-:W-:Y:S01]  /*3770*/  ULDC UR7, c[0x0][0x21c] ;  /* 0x0000870000077ab9 */ /* 0x000fe20000000800 */
[----:B------:R-:W-:-:S02]  /*3780*/  SHF.R.S32.HI R2, RZ, 0x1f, R54 ;  /* 0x0000001fff027819 */ /* 0x000fc40000011436 */
[----:B------:R-:W-:Y:S01]  /*3790*/  IADD3 R18, P0, R54, R21, RZ ;  /* 0x0000001536127210 */ /* 0x000fe20007f1e0ff */
[----:B------:R-:W-:Y:S01]  /*37a0*/  IMAD.X R11, R12, 0x1, R11, P1 ;  /* 0x000000010c0b7824 */ /* 0x000fe200008e060b */
[----:B------:R-:W-:Y:S02]  /*37b0*/  SHF.R.S32.HI R9, RZ, 0x1f, R17 ;  /* 0x0000001fff097819 */ /* 0x000fe40000011411 */
[----:B------:R-:W-:Y:S01]  /*37c0*/  IADD3 R17, P5, P4, R4, R17, R19 ;  /* 0x0000001104117210 */ /* 0x000fe20007cbe013 */
[----:B------:R-:W-:Y:S01]  /*37d0*/  IMAD.X R13, R2, 0x1, R13, P0 ;  /* 0x00000001020d7824 */ /* 0x000fe200000e060d */
[----:B------:R-:W-:Y:S02]  /*37e0*/  IADD3 R19, P3, P2, R0, R3, R19 ;  /* 0x0000000300137210 */ /* 0x000fe40007a7e013 */
[----:B------:R-:W-:Y:S02]  /*37f0*/  SHF.R.S32.HI R4, RZ, 0x1f, R4 ;  /* 0x0000001fff047819 */ /* 0x000fe40000011404 */
[----:B------:R-:W-:-:S02]  /*3800*/  SHF.R.S32.HI R3, RZ, 0x1f, R3 ;  /* 0x0000001fff037819 */ /* 0x000fc40000011403 */
[----:B------:R-:W-:Y:S02]  /*3810*/  SHF.R.S32.HI R0, RZ, 0x1f, R0 ;  /* 0x0000001fff007819 */ /* 0x000fe40000011400 */
[----:B------:R-:W-:Y:S02]  /*3820*/  LEA R14, P1, R16, UR4, 0x1 ;  /* 0x00000004100e7c11 */ /* 0x000fe4000f8208ff */
[----:B------:R-:W-:Y:S02]  /*3830*/  LEA R10, P0, R18, UR4, 0x1 ;  /* 0x00000004120a7c11 */ /* 0x000fe4000f8008ff */
[--C-:B------:R-:W-:Y:S02]  /*3840*/  IADD3.X R4, R4, R9, R15.reuse, P5, P4 ;  /* 0x0000000904047210 */ /* 0x100fe40002fe840f */
[----:B------:R-:W-:Y:S02]  /*3850*/  IADD3.X R0, R0, R3, R15, P3, P2 ;  /* 0x0000000300007210 */ /* 0x000fe40001fe440f */
[----:B------:R-:W-:-:S02]  /*3860*/  LEA.HI.X R15, R16, UR5, R11, 0x1, P1 ;  /* 0x00000005100f7c11 */ /* 0x000fc400088f0c0b */
[----:B------:R-:W-:Y:S02]  /*3870*/  FSETP.NEU.AND P4, PT, RZ, UR6, PT ;  /* 0x00000006ff007c0b */ /* 0x000fe4000bf8d000 */
[----:B------:R-:W-:Y:S02]  /*3880*/  LEA.HI.X R11, R18, UR5, R13, 0x1, P0 ;  /* 0x00000005120b7c11 */ /* 0x000fe400080f0c0d */
[----:B------:R-:W-:Y:S02]  /*3890*/  SHF.R.S32.HI R9, RZ, 0x1f, R56 ;  /* 0x0000001fff097819 */ /* 0x000fe40000011438 */
[----:B------:R-:W-:Y:S02]  /*38a0*/  SHF.R.S32.HI R3, RZ, 0x1f, R58 ;  /* 0x0000001fff037819 */ /* 0x000fe4000001143a */
[----:B------:R-:W-:Y:S02]  /*38b0*/  IADD3 R17, P1, R56, R17, RZ ;  /* 0x0000001138117210 */ /* 0x000fe40007f3e0ff */
[----:B------:R-:W-:-:S02]  /*38c0*/  IADD3 R19, P0, R58, R19, RZ ;  /* 0x000000133a137210 */ /* 0x000fc40007f1e0ff */
[----:B------:R-:W-:Y:S01]  /*38d0*/  ISETP.GE.AND P2, PT, R63, UR9, PT ;  /* 0x000000093f007c0c */ /* 0x000fe2000bf46270 */
[----:B------:R-:W-:Y:S01]  /*38e0*/  IMAD.X R4, R9, 0x1, R4, P1 ;  /* 0x0000000109047824 */ /* 0x000fe200008e0604 */
[----:B------:R-:W-:Y:S01]  /*38f0*/  LEA R16, P3, R17, UR4, 0x1 ;  /* 0x0000000411107c11 */ /* 0x000fe2000f8608ff */
[----:B------:R-:W-:Y:S01]  /*3900*/  IMAD.X R0, R3, 0x1, R0, P0 ;  /* 0x0000000103007824 */ /* 0x000fe200000e0600 */
[----:B------:R-:W-:Y:S02]  /*3910*/  LEA R18, P1, R19, UR4, 0x1 ;  /* 0x0000000413127c11 */ /* 0x000fe4000f8208ff */
[----:B------:R-:W-:Y:S02]  /*3920*/  ISETP.LT.AND P0, PT, R64, UR8, !P2 ;  /* 0x0000000840007c0c */ /* 0x000fe4000d701270 */
[----:B------:R-:W-:Y:S02]  /*3930*/  LEA.HI.X R17, R17, UR5, R4, 0x1, P3 ;  /* 0x0000000511117c11 */ /* 0x000fe400098f0c04 */
[----:B------:R-:W-:-:S02]  /*3940*/  LEA.HI.X R19, R19, UR5, R0, 0x1, P1 ;  /* 0x0000000513137c11 */ /* 0x000fc400088f0c00 */
[----:B------:R-:W-:Y:S01]  /*3950*/  ISETP.LT.AND P2, PT, R52, UR7, P0 ;  /* 0x0000000734007c0c */ /* 0x000fe20008741270 */
[----:B------:R-:W-:-:S12]  /*3960*/  @P4 BRA `(.L_x_42) ;  /* 0x00000000007c4947 */ /* 0x000fd80003800000 */
[----:B------:R-:W-:Y:S01]  /*3970*/  ISETP.GE.AND P1, PT, R61, UR9, PT ;  /* 0x000000093d007c0c */ /* 0x000fe2000bf26270 */
[----:B------:R-:W0:Y:S01]  /*3980*/  @P2 LDC R2, c[0x0][0x2b8] ;  /* 0x0000ae00ff022b82 */ /* 0x000e220000000800 */
[----:B------:R-:W-:Y:S02]  /*3990*/  ISETP.GE.AND P0, PT, R59, UR9, PT ;  /* 0x000000093b007c0c */ /* 0x000fe4000bf06270 */
[----:B------:R-:W-:Y:S02]  /*39a0*/  ISETP.GE.OR P1, PT, R62, UR8, P1 ;  /* 0x000000083e007c0c */ /* 0x000fe40008f26670 */
[----:B------:R-:W-:Y:S02]  /*39b0*/  ISETP.GE.OR P0, PT, R60, UR8, P0 ;  /* 0x000000083c007c0c */ /* 0x000fe40008706670 */
[----:B------:R-:W-:Y:S02]  /*39c0*/  ISETP.GE.OR P1, PT, R54, UR7, P1 ;  /* 0x0000000736007c0c */ /* 0x000fe40008f26670 */
[----:B------:R-:W-:-:S11]  /*39d0*/  ISETP.GE.OR P0, PT, R56, UR7, P0 ;  /* 0x0000000738007c0c */ /* 0x000fd60008706670 */
[----:B------:R-:W1:Y:S01]  /*39e0*/  @!P1 LDC R3, c[0x0][0x2b8] ;  /* 0x0000ae00ff039b82 */ /* 0x000e620000000800 */
[----:B0-----:R-:W-:-:S07]  /*39f0*/  @P2 FMUL R2, R5, R2 ;  /* 0x0000000205022220 */ /* 0x001fce0000400000 */
[----:B------:R-:W0:Y:S01]  /*3a00*/  @!P0 LDC R0, c[0x0][0x2b8] ;  /* 0x0000ae00ff008b82 */ /* 0x000e220000000800 */
[----:B------:R-:W-:Y:S01]  /*3a10*/  @P2 FFMA R4, RZ, UR6, R2 ;  /* 0x00000006ff042c23 */ /* 0x000fe20008000002 */
[----:B-1----:R-:W-:-:S04]  /*3a20*/  @!P1 FMUL R3, R6, R3 ;  /* 0x0000000306039220 */ /* 0x002fc80000400000 */
[----:B------:R-:W-:Y:S01]  /*3a30*/  @!P1 FFMA R2, RZ, UR6, R3 ;  /* 0x00000006ff029c23 */ /* 0x000fe20008000003 */
[----:B------:R-:W-:Y:S01]  /*3a40*/  @P2 F2FP.F16.F32.PACK_AB R3, RZ, R4 ;  /* 0x00000004ff03223e */ /* 0x000fe200000000ff */
[----:B0-----:R-:W-:-:S03]  /*3a50*/  @!P0 FMUL R0, R7, R0 ;  /* 0x0000000007008220 */ /* 0x001fc60000400000 */
[----:B------:R-:W-:Y:S01]  /*3a60*/  @!P1 F2FP.F16.F32.PACK_AB R2, RZ, R2 ;  /* 0x00000002ff02923e */ /* 0x000fe200000000ff */
[----:B------:R0:W-:Y:S01]  /*3a70*/  @P2 STG.E.U16 desc[UR24][R14.64], R3 ;  /* 0x000000030e002986 */ /* 0x0001e2000c101518 */
[----:B------:R-:W-:-:S03]  /*3a80*/  @!P0 FFMA R0, RZ, UR6, R0 ;  /* 0x00000006ff008c23 */ /* 0x000fc60008000000 */
[----:B------:R0:W-:Y:S02]  /*3a90*/  @!P1 STG.E.U16 desc[UR24][R10.64], R2 ;  /* 0x000000020a009986 */ /* 0x0001e4000c101518 */
[----:B------:R-:W-:-:S05]  /*3aa0*/  @!P0 F2FP.F16.F32.PACK_AB R0, RZ, R0 ;  /* 0x00000000ff00823e */ /* 0x000fca00000000ff */
[----:B------:R0:W-:Y:S01]  /*3ab0*/  @!P0 STG.E.U16 desc[UR24][R16.64], R0 ;  /* 0x0000000010008986 */ /* 0x0001e2000c101518 */
[----:B------:R-:W-:-:S04]  /*3ac0*/  ISETP.GE.AND P0, PT, R55, UR9, PT ;  /* 0x0000000937007c0c */ /* 0x000fc8000bf06270 */
[----:B------:R-:W-:-:S04]  /*3ad0*/  ISETP.GE.OR P0, PT, R57, UR8, P0 ;  /* 0x0000000839007c0c */ /* 0x000fc80008706670 */
[----:B------:R-:W-:-:S13]  /*3ae0*/  ISETP.GE.OR P0, PT, R58, UR7, P0 ;  /* 0x000000073a007c0c */ /* 0x000fda0008706670 */
[----:B------:R-:W-:Y:S05]  /*3af0*/  @P0 EXIT ;  /* 0x000000000000094d */ /* 0x000fea0003800000 */
[----:B------:R-:W-:Y:S02]  /*3b00*/  ULDC UR4, c[0x0][0x2b8] ;  /* 0x0000ae0000047ab9 */ /* 0x000fe40000000800 */
[----:B0-----:R-:W-:-:S04]  /*3b10*/  FMUL R0, R8, UR4 ;  /* 0x0000000408007c20 */ /* 0x001fc80008400000 */
[----:B------:R-:W-:-:S05]  /*3b20*/  FFMA R0, RZ, UR6, R0 ;  /* 0x00000006ff007c23 */ /* 0x000fca0008000000 */
[----:B------:R-:W-:-:S05]  /*3b30*/  F2FP.F16.F32.PACK_AB R0, RZ, R0 ;  /* 0x00000000ff00723e */ /* 0x000fca00000000ff */
[----:B------:R-:W-:Y:S01]  /*3b40*/  STG.E.U16 desc[UR24][R18.64], R0 ;  /* 0x0000000012007986 */ /* 0x000fe2000c101518 */
[----:B------:R-:W-:Y:S05]  /*3b50*/  EXIT ;  /* 0x000000000000794d */ /* 0x000fea0003800000 */
.L_x_42:
[----:B------:R-:W-:Y:S01]  /*3b60*/  ISETP.GE.AND P1, PT, R61, UR9, PT ;  /* 0x000000093d007c0c */ /* 0x000fe2000bf26270 */
[----:B------:R-:W-:Y:S01]  /*3b70*/  BSSY B0, `(.L_x_43) ;  /* 0x0000020000007945 */ /* 0x000fe20003800000 */
[----:B------:R-:W-:Y:S02]  /*3b80*/  ISETP.GE.AND P0, PT, R59, UR9, PT ;  /* 0x000000093b007c0c */ /* 0x000fe4000bf06270 */
[----:B------:R-:W-:Y:S02]  /*3b90*/  ISETP.GE.AND P3, PT, R55, UR9, PT ;  /* 0x0000000937007c0c */ /* 0x000fe4000bf66270 */
[----:B------:R-:W-:Y:S02]  /*3ba0*/  ISETP.GE.OR P4, PT, R62, UR8, P1 ;  /* 0x000000083e007c0c */ /* 0x000fe40008f86670 */
[----:B------:R-:W-:Y:S02]  /*3bb0*/  ISETP.GE.OR P1, PT, R60, UR8, P0 ;  /* 0x000000083c007c0c */ /* 0x000fe40008726670 */
[----:B------:R-:W-:-:S02]  /*3bc0*/  ISETP.GE.OR P0, PT, R57, UR8, P3 ;  /* 0x0000000839007c0c */ /* 0x000fc40009f06670 */
[----:B------:R-:W-:Y:S02]  /*3bd0*/  ISETP.GE.OR P4, PT, R54, UR7, P4 ;  /* 0x0000000736007c0c */ /* 0x000fe4000a786670 */
[----:B------:R-:W-:Y:S02]  /*3be0*/  ISETP.GE.OR P3, PT, R56, UR7, P1 ;  /* 0x0000000738007c0c */ /* 0x000fe40008f66670 */
[----:B------:R-:W-:Y:S01]  /*3bf0*/  ISETP.GE.OR P5, PT, R58, UR7, P0 ;  /* 0x000000073a007c0c */ /* 0x000fe200087a6670 */
[----:B------:R-:W-:-:S12]  /*3c00*/  @!P2 BRA `(.L_x_44) ;  /* 0x000000000058a947 */ /* 0x000fd80003800000 */
[----:B------:R-:W-:Y:S01]  /*3c10*/  ULDC.64 UR4, c[0x0][0x290] ;  /* 0x0000a40000047ab9 */ /* 0x000fe20000000a00 */
[----:B------:R-:W-:Y:S01]  /*3c20*/  ULDC UR10, c[0x0][0x298] ;  /* 0x0000a600000a7ab9 */ /* 0x000fe20000000800 */
[----:B------:R-:W-:Y:S02]  /*3c30*/  IMAD R63, R63, UR4, RZ ;  /* 0x000000043f3f7c24 */ /* 0x000fe4000f8e02ff */
[----:B------:R-:W-:Y:S01]  /*3c40*/  IMAD R64, R64, UR5, RZ ;  /* 0x0000000540407c24 */ /* 0x000fe2000f8e02ff */
[----:B------:R-:W-:Y:S01]  /*3c50*/  ULDC.64 UR4, c[0x0][0x288] ;  /* 0x0000a20000047ab9 */ /* 0x000fe20000000a00 */
[----:B------:R-:W-:Y:S01]  /*3c60*/  IMAD R4, R53, UR10, RZ ;  /* 0x0000000a35047c24 */ /* 0x000fe2000f8e02ff */
[----:B------:R-:W-:Y:S02]  /*3c70*/  SHF.R.S32.HI R0, RZ, 0x1f, R63 ;  /* 0x0000001fff007819 */ /* 0x000fe4000001143f */
[----:B------:R-:W-:Y:S02]  /*3c80*/  SHF.R.S32.HI R13, RZ, 0x1f, R64 ;  /* 0x0000001fff0d7819 */ /* 0x000fe40000011440 */
[----:B------:R-:W-:-:S02]  /*3c90*/  IADD3 R63, P1, P0, R63, R64, R4 ;  /* 0x000000403f3f7210 */ /* 0x000fc4000783e004 */
        /* <DEDUP_REMOVED lines=10> */
[----:B------:R-:W-:-:S05]  /*3d40*/  FFMA R0, R0, UR6, R5 ;  /* 0x0000000600007c23 */ /* 0x000fca0008000005 */
[----:B------:R-:W-:-:S05]  /*3d50*/  F2FP.F16.F32.PACK_AB R0, RZ, R0 ;  /* 0x00000000ff00723e */ /* 0x000fca00000000ff */
[----:B------:R0:W-:Y:S02]  /*3d60*/  STG.E.U16 desc[UR24][R14.64], R0 ;  /* 0x000000000e007986 */ /* 0x0001e4000c101518 */
.L_x_44:
[----:B------:R-:W-:Y:S05]  /*3d70*/  BSYNC B0 ;  /* 0x0000000000007941 */ /* 0x000fea0003800000 */
.L_x_43:
        /* <DEDUP_REMOVED lines=24> */
.L_x_46:
[----:B------:R-:W-:Y:S05]  /*3f00*/  BSYNC B0 ;  /* 0x0000000000007941 */ /* 0x000fea0003800000 */
.L_x_45:
[----:B------:R-:W-:Y:S04]  /*3f10*/  BSSY B0, `(.L_x_47) ;  /* 0x0000018000007945 */ /* 0x000fe80003800000 */
[----:B------:R-:W-:Y:S05]  /*3f20*/  @P3 BRA `(.L_x_48) ;  /* 0x0000000000583947 */ /* 0x000fea0003800000 */
[----:B------:R-:W-:Y:S01]  /*3f30*/  ULDC.64 UR4, c[0x0][0x290] ;  /* 0x0000a40000047ab9 */ /* 0x000fe20000000a00 */
[----:B------:R-:W-:Y:S01]  /*3f40*/  ULDC UR10, c[0x0][0x298] ;  /* 0x0000a600000a7ab9 */ /* 0x000fe20000000800 */
[----:B------:R-:W-:Y:S02]  /*3f50*/  IMAD R59, R59, UR4, RZ ;  /* 0x000000043b3b7c24 */ /* 0x000fe4000f8e02ff */
[----:B------:R-:W-:Y:S01]  /*3f60*/  IMAD R60, R60, UR5, RZ ;  /* 0x000000053c3c7c24 */ /* 0x000fe2000f8e02ff */
[----:B------:R-:W-:Y:S01]  /*3f70*/  ULDC.64 UR4, c[0x0][0x288] ;  /* 0x0000a20000047ab9 */ /* 0x000fe20000000a00 */
[----:B01----:R-:W-:Y:S01]  /*3f80*/  IMAD R0, R53, UR10, RZ ;  /* 0x0000000a35007c24 */ /* 0x003fe2000f8e02ff */
        /* <DEDUP_REMOVED lines=16> */
.L_x_48:
[----:B------:R-:W-:Y:S05]  /*4090*/  BSYNC B0 ;  /* 0x0000000000007941 */ /* 0x000fea0003800000 */
.L_x_47:
[----:B------:R-:W-:Y:S05]  /*40a0*/  @P5 EXIT ;  /* 0x000000000000594d */ /* 0x000fea0003800000 */
[----:B------:R-:W-:Y:S01]  /*40b0*/  ULDC.64 UR4, c[0x0][0x290] ;  /* 0x0000a40000047ab9 */ /* 0x000fe20000000a00 */
[----:B------:R-:W-:Y:S01]  /*40c0*/  ULDC UR7, c[0x0][0x298] ;  /* 0x0000a60000077ab9 */ /* 0x000fe20000000800 */
[----:B------:R-:W-:Y:S02]  /*40d0*/  IMAD R55, R55, UR4, RZ ;  /* 0x0000000437377c24 */ /* 0x000fe4000f8e02ff */
[----:B012---:R-:W-:Y:S01]  /*40e0*/  IMAD R0, R57, UR5, RZ ;  /* 0x0000000539007c24 */ /* 0x007fe2000f8e02ff */
        /* <DEDUP_REMOVED lines=17> */
[----:B------:R-:W-:Y:S01]  /*4200*/  STG.E.U16 desc[UR24][R18.64], R0 ;  /* 0x0000000012007986 */ /* 0x000fe2000c101518 */
[----:B------:R-:W-:Y:S05]  /*4210*/  EXIT ;  /* 0x000000000000794d */ /* 0x000fea0003800000 */
        .weak           $__internal_0_$__cuda_sm20_div_s64
        .type           $__internal_0_$__cuda_sm20_div_s64,@function
        .size           $__internal_0_$__cuda_sm20_div_s64,(.L_x_88 - $__internal_0_$__cuda_sm20_div_s64)
$__internal_0_$__cuda_sm20_div_s64:
[----:B------:R-:W-:Y:S02]  /*4220*/  IADD3 R13, P1, RZ, -R8, RZ ;  /* 0x80000008ff0d7210 */ /* 0x000fe40007f3e0ff */
[----:B------:R-:W-:-:S03]  /*4230*/  ISETP.GE.AND P0, PT, R7, RZ, PT ;  /* 0x000000ff0700720c */ /* 0x000fc60003f06270 */
[----:B------:R-:W-:Y:S01]  /*4240*/  IMAD.X R0, RZ, RZ, ~R7, P1 ;  /* 0x000000ffff007224 */ /* 0x000fe200008e0e07 */
[----:B------:R-:W-:-:S04]  /*4250*/  SEL R12, R13, R8, !P0 ;  /* 0x000000080d0c7207 */ /* 0x000fc80004000000 */
[----:B------:R-:W-:-:S04]  /*4260*/  SEL R13, R0, R7, !P0 ;  /* 0x00000007000d7207 */ /* 0x000fc80004000000 */
[----:B------:R-:W0:Y:S08]  /*4270*/  I2F.U64.RP R0, R12 ;  /* 0x0000000c00007312 */ /* 0x000e300000309000 */
[----:B0-----:R-:W0:Y:S02]  /*4280*/  MUFU.RCP R10, R0 ;  /* 0x00000000000a7308 */ /* 0x001e240000001000 */
[----:B0-----:R-:W-:-:S06]  /*4290*/  VIADD R10, R10, 0x1ffffffe ;  /* 0x1ffffffe0a0a7836 */ /* 0x001fcc0000000000 */
[----:B------:R-:W0:Y:S02]  /*42a0*/  F2I.U64.TRUNC R10, R10 ;  /* 0x0000000a000a7311 */ /* 0x000e24000020d800 */
[----:B0-----:R-:W-:-:S04]  /*42b0*/  IMAD.WIDE.U32 R2, R10, R12, RZ ;  /* 0x0000000c0a027225 */ /* 0x001fc800078e00ff */
[----:B------:R-:W-:Y:S01]  /*42c0*/  IMAD R5, R10, R13, R3 ;  /* 0x0000000d0a057224 */ /* 0x000fe200078e0203 */
[----:B------:R-:W-:-:S03]  /*42d0*/  IADD3 R3, P0, RZ, -R2, RZ ;  /* 0x80000002ff037210 */ /* 0x000fc60007f1e0ff */
[----:B------:R-:W-:Y:S02]  /*42e0*/  IMAD R2, R11, R12, R5 ;  /* 0x0000000c0b027224 */ /* 0x000fe400078e0205 */
[----:B------:R-:W-:-:S04]  /*42f0*/  IMAD.HI.U32 R4, R10, R3, RZ ;  /* 0x000000030a047227 */ /* 0x000fc800078e00ff */
[----:B------:R-:W-:Y:S02]  /*4300*/  IMAD.X R2, RZ, RZ, ~R2, P0 ;  /* 0x000000ffff027224 */ /* 0x000fe400000e0e02 */
[----:B------:R-:W-:Y:S02]  /*4310*/  IMAD.MOV.U32 R5, RZ, RZ, R10 ;  /* 0x000000ffff057224 */ /* 0x000fe400078e000a */
[-C--:B------:R-:W-:Y:S02]  /*4320*/  IMAD R0, R11, R2.reuse, RZ ;  /* 0x000000020b007224 */ /* 0x080fe400078e02ff */
[----:B------:R-:W-:-:S04]  /*4330*/  IMAD.WIDE.U32 R4, P2, R10, R2, R4 ;  /* 0x000000020a047225 */ /* 0x000fc80007840004 */
[----:B------:R-:W-:-:S04]  /*4340*/  IMAD.HI.U32 R2, R11, R2, RZ ;  /* 0x000000020b027227 */ /* 0x000fc800078e00ff */
[----:B------:R-:W-:-:S04]  /*4350*/  IMAD.HI.U32 R3, P1, R11, R3, R4 ;  /* 0x000000030b037227 */ /* 0x000fc80007820004 */
[----:B------:R-:W-:Y:S01]  /*4360*/  IMAD.X R2, R2, 0x1, R11, P2 ;  /* 0x0000000102027824 */ /* 0x000fe200010e060b */
[----:B------:R-:W-:Y:S01]  /*4370*/  IADD3 R15, P0, R0, R3, RZ ;  /* 0x00000003000f7210 */ /* 0x000fe20007f1e0ff */
[----:B------:R-:W-:-:S03]  /*4380*/  IMAD.MOV.U32 R11, RZ, RZ, RZ ;  /* 0x000000ffff0b7224 */ /* 0x000fc600078e00ff */
[----:B------:R-:W-:Y:S01]  /*4390*/  IADD3.X R3, RZ, RZ, R2, P0, P1 ;  /* 0x000000ffff037210 */ /* 0x000fe200007e2402 */
[----:B------:R-:W-:Y:S01]  /*43a0*/  IMAD.WIDE.U32 R4, R15, R12, RZ ;  /* 0x0000000c0f047225 */ /* 0x000fe200078e00ff */
[----:B------:R-:W-:-:S03]  /*43b0*/  IADD3 R2, P1, RZ, -R58, RZ ;  /* 0x8000003aff027210 */ /* 0x000fc60007f3e0ff */
[----:B------:R-:W-:Y:S01]  /*43c0*/  IMAD R0, R15, R13, R5 ;  /* 0x0000000d0f007224 */ /* 0x000fe200078e0205 */
[----:B------:R-:W-:-:S03]  /*43d0*/  IADD3 R4, P0, RZ, -R4, RZ ;  /* 0x80000004ff047210 */ /* 0x000fc60007f1e0ff */
[----:B------:R-:W-:Y:S02]  /*43e0*/  IMAD R0, R3, R12, R0 ;  /* 0x0000000c03007224 */ /* 0x000fe400078e0200 */
[----:B------:R-:W-:-:S03]  /*43f0*/  IMAD.HI.U32 R14, R15, R4, RZ ;  /* 0x000000040f0e7227 */ /* 0x000fc600078e00ff */
[----:B------:R-:W-:Y:S02]  /*4400*/  IADD3.X R0, RZ, ~R0, RZ, P0, !PT ;  /* 0x80000000ff007210 */ /* 0x000fe400007fe4ff */
[----:B------:R-:W-:-:S03]  /*4410*/  ISETP.GE.AND P0, PT, R9, RZ, PT ;  /* 0x000000ff0900720c */ /* 0x000fc60003f06270 */
[----:B------:R-:W-:Y:S01]  /*4420*/  IMAD.WIDE.U32 R14, P4, R15, R0, R14 ;  /* 0x000000000f0e7225 */ /* 0x000fe2000788000e */
[----:B------:R-:W-:-:S03]  /*4430*/  SEL R2, R2, R58, !P0 ;  /* 0x0000003a02027207 */ /* 0x000fc60004000000 */
[C---:B------:R-:W-:Y:S02]  /*4440*/  IMAD R5, R3.reuse, R0, RZ ;  /* 0x0000000003057224 */ /* 0x040fe400078e02ff */
[----:B------:R-:W-:-:S04]  /*4450*/  IMAD.HI.U32 R4, P3, R3, R4, R14 ;  /* 0x0000000403047227 */ /* 0x000fc8000786000e */
[----:B------:R-:W-:Y:S01]  /*4460*/  IMAD.HI.U32 R0, R3, R0, RZ ;  /* 0x0000000003007227 */ /* 0x000fe200078e00ff */
[----:B------:R-:W-:-:S03]  /*4470*/  IADD3 R5, P2, R5, R4, RZ ;  /* 0x0000000405057210 */ /* 0x000fc60007f5e0ff */
[----:B------:R-:W-:Y:S02]  /*4480*/  IMAD.X R4, RZ, RZ, ~R9, P1 ;  /* 0x000000ffff047224 */ /* 0x000fe400008e0e09 */
[----:B------:R-:W-:Y:S02]  /*4490*/  IMAD.X R3, R0, 0x1, R3, P4 ;  /* 0x0000000100037824 */ /* 0x000fe400020e0603 */
[----:B------:R-:W-:Y:S01]  /*44a0*/  IMAD.HI.U32 R10, R5, R2, RZ ;  /* 0x00000002050a7227 */ /* 0x000fe200078e00ff */
[----:B------:R-:W-:Y:S02]  /*44b0*/  SEL R0, R4, R9, !P0 ;  /* 0x0000000904007207 */ /* 0x000fe40004000000 */
[----:B------:R-:W-:-:S03]  /*44c0*/  IADD3.X R3, RZ, RZ, R3, P2, P3 ;  /* 0x000000ffff037210 */ /* 0x000fc600017e6403 */
[----:B------:R-:W-:-:S04]  /*44d0*/  IMAD.WIDE.U32 R4, R5, R0, R10 ;  /* 0x0000000005047225 */ /* 0x000fc800078e000a */
[C---:B------:R-:W-:Y:S02]  /*44e0*/  IMAD R11, R3.reuse, R0, RZ ;  /* 0x00000000030b7224 */ /* 0x040fe400078e02ff */
[----:B------:R-:W-:-:S04]  /*44f0*/  IMAD.HI.U32 R4, P1, R3, R2, R4 ;  /* 0x0000000203047227 */ /* 0x000fc80007820004 */
[----:B------:R-:W-:Y:S01]  /*4500*/  IMAD.HI.U32 R3, R3, R0, RZ ;  /* 0x0000000003037227 */ /* 0x000fe200078e00ff */
[----:B------:R-:W-:-:S03]  /*4510*/  IADD3 R11, P0, R11, R4, RZ ;  /* 0x000000040b0b7210 */ /* 0x000fc60007f1e0ff */
[----:B------:R-:W-:Y:S02]  /*4520*/  IMAD.X R3, RZ, RZ, R3, P1 ;  /* 0x000000ffff037224 */ /* 0x000fe400008e0603 */
[----:B------:R-:W-:-:S03]  /*4530*/  IMAD.WIDE.U32 R4, R11, R12, RZ ;  /* 0x0000000c0b047225 */ /* 0x000fc600078e00ff */
[----:B------:R-:W-:Y:S01]  /*4540*/  IADD3.X R10, RZ, R3, RZ, P0, !PT ;  /* 0x00000003ff0a7210 */ /* 0x000fe200007fe4ff */
[----:B------:R-:W-:Y:S01]  /*4550*/  IMAD R3, R11, R13, R5 ;  /* 0x0000000d0b037224 */ /* 0x000fe200078e0205 */
[----:B------:R-:W-:-:S03]  /*4560*/  IADD3 R2, P1, -R4, R2, RZ ;  /* 0x0000000204027210 */ /* 0x000fc60007f3e1ff */
[-C--:B------:R-:W-:Y:S01]  /*4570*/  IMAD R3, R10, R12.reuse, R3 ;  /* 0x0000000c0a037224 */ /* 0x080fe200078e0203 */
[CC--:B------:R-:W-:Y:S02]  /*4580*/  ISETP.GE.U32.AND P0, PT, R2.reuse, R12.reuse, PT ;  /* 0x0000000c0200720c */ /* 0x0c0fe40003f06070 */
[----:B------:R-:W-:Y:S01]  /*4590*/  IADD3 R5, P2, R2, -R12, RZ ;  /* 0x8000000c02057210 */ /* 0x000fe20007f5e0ff */
[----:B------:R-:W-:Y:S01]  /*45a0*/  IMAD.X R0, R0, 0x1, ~R3, P1 ;  /* 0x0000000100007824 */ /* 0x000fe200008e0e03 */
[----:B------:R-:W-:-:S03]  /*45b0*/  IADD3 R4, P1, R11, 0x1, RZ ;  /* 0x000000010b047810 */ /* 0x000fc60007f3e0ff */
[C---:B------:R-:W-:Y:S01]  /*45c0*/  IMAD.X R3, R0.reuse, 0x1, ~R13, P2 ;  /* 0x0000000100037824 */ /* 0x040fe200010e0e0d */
[----:B------:R-:W-:Y:S01]  /*45d0*/  ISETP.GE.U32.AND.EX P0, PT, R0, R13, PT, P0 ;  /* 0x0000000d0000720c */ /* 0x000fe20003f06100 */
[----:B------:R-:W-:-:S03]  /*45e0*/  IMAD.X R15, RZ, RZ, R10, P1 ;  /* 0x000000ffff0f7224 */ /* 0x000fc600008e060a */
[----:B------:R-:W-:Y:S02]  /*45f0*/  SEL R5, R5, R2, P0 ;  /* 0x0000000205057207 */ /* 0x000fe40000000000 */
[----:B------:R-:W-:Y:S02]  /*4600*/  SEL R4, R4, R11, P0 ;  /* 0x0000000b04047207 */ /* 0x000fe40000000000 */
[----:B------:R-:W-:Y:S02]  /*4610*/  SEL R3, R3, R0, P0 ;  /* 0x0000000003037207 */ /* 0x000fe40000000000 */
[----:B------:R-:W-:Y:S02]  /*4620*/  ISETP.GE.U32.AND P2, PT, R5, R12, PT ;  /* 0x0000000c0500720c */ /* 0x000fe40003f46070 */
[----:B------:R-:W-:Y:S02]  /*4630*/  SEL R15, R15, R10, P0 ;  /* 0x0000000a0f0f7207 */ /* 0x000fe40000000000 */
[----:B------:R-:W-:-:S02]  /*4640*/  IADD3 R5, P1, R4, 0x1, RZ ;  /* 0x0000000104057810 */ /* 0x000fc40007f3e0ff */
[----:B------:R-:W-:Y:S02]  /*4650*/  ISETP.GE.U32.AND.EX P0, PT, R3, R13, PT, P2 ;  /* 0x0000000d0300720c */ /* 0x000fe40003f06120 */
[-C--:B------:R-:W-:Y:S02]  /*4660*/  IADD3.X R0, RZ, R15.reuse, RZ, P1, !PT ;  /* 0x0000000fff007210 */ /* 0x080fe40000ffe4ff */
[----:B------:R-:W-:Y:S02]  /*4670*/  SEL R5, R5, R4, P0 ;  /* 0x0000000405057207 */ /* 0x000fe40000000000 */
[----:B------:R-:W-:Y:S02]  /*4680*/  SEL R15, R0, R15, P0 ;  /* 0x0000000f000f7207 */ /* 0x000fe40000000000 */
[----:B------:R-:W-:Y:S02]  /*4690*/  LOP3.LUT R2, R7, R9, RZ, 0x3c, !PT ;  /* 0x0000000907027212 */ /* 0x000fe400078e3cff */
[----:B------:R-:W-:-:S02]  /*46a0*/  IADD3 R0, P1, RZ, -R5, RZ ;  /* 0x80000005ff007210 */ /* 0x000fc40007f3e0ff */
[----:B------:R-:W-:Y:S02]  /*46b0*/  ISETP.NE.U32.AND P0, PT, R8, RZ, PT ;  /* 0x000000ff0800720c */ /* 0x000fe40003f05070 */
[----:B------:R-:W-:Y:S01]  /*46c0*/  ISETP.GE.AND P2, PT, R2, RZ, PT ;  /* 0x000000ff0200720c */ /* 0x000fe20003f46270 */
[----:B------:R-:W-:Y:S01]  /*46d0*/  IMAD.X R2, RZ, RZ, ~R15, P1 ;  /* 0x000000ffff027224 */ /* 0x000fe200008e0e0f */
[----:B------:R-:W-:Y:S01]  /*46e0*/  ISETP.NE.AND.EX P0, PT, R7, RZ, PT, P0 ;  /* 0x000000ff0700720c */ /* 0x000fe20003f05300 */
[----:B------:R-:W-:Y:S01]  /*46f0*/  IMAD.MOV.U32 R7, RZ, RZ, 0x0 ;  /* 0x00000000ff077424 */ /* 0x000fe200078e00ff */
[----:B------:R-:W-:Y:S02]  /*4700*/  SEL R0, R0, R5, !P2 ;  /* 0x0000000500007207 */ /* 0x000fe40005000000 */
[----:B------:R-:W-:Y:S02]  /*4710*/  SEL R2, R2, R15, !P2 ;  /* 0x0000000f02027207 */ /* 0x000fe40005000000 */
[----:B------:R-:W-:-:S02]  /*4720*/  SEL R0, R0, 0xffffffff, P0 ;  /* 0xffffffff00007807 */ /* 0x000fc40000000000 */
[----:B------:R-:W-:Y:S01]  /*4730*/  SEL R2, R2, 0xffffffff, P0 ;  /* 0xffffffff02027807 */ /* 0x000fe20000000000 */
[----:B------:R-:W-:Y:S06]  /*4740*/  RET.REL.NODEC R6 `(_ZN7cutlass9reference6device6kernel11Conv2dWgradINS_6half_tENS_6layout10TensorNHWCES4_S6_S4_S6_ffNS_16NumericConverterIS4_fLNS_15FloatRoundStyleE2EEENS_12multiply_addIfffEELi2ELi4ELi8ELi16EEEvNS_4conv17Conv2dProblemSizeENS_9TensorRefIT_T0_EENSE_IT1_T2_EENSE_IT3_T4_EESN_T5_SO_) ;  /* 0xffffffb8062c7950 */ /* 0x000fec0003c3ffff */
.L_x_49:
[----:B------:R-:W-:-:S00]  /*4750*/  BRA `(.L_x_49) ;  /* 0xfffffffc00fc7947 */ /* 0x000fc0000383ffff */
[----:B------:R-:W-:-:S00]  /*4760*/  NOP ;  /* 0x0000000000007918 */ /* 0x000fc00000000000 */
        /* <DEDUP_REMOVED lines=9> */
.L_x_88:


//--------------------- .text._ZN7cutlass6KernelINS_4conv6kernel23ImplicitGemmConvolutionINS1_11threadblock22ImplicitGemmMultistageINS_4gemm9GemmShapeILi128ELi128ELi32EEENS4_52Conv2dWgradOutputGradientTileAccessIteratorOptimizedINS_11MatrixShapeILi128ELi32EEENS_6half_tENS_9transform29PitchLinearWarpRakedThreadMapINS_16PitchLinearShapeILi128ELi32EEELi128ENSF_ILi8ELi4EEELi8EEENS_12AlignedArrayISC_Li8ELi16EEEEENSD_11threadblock25RegularTileAccessIteratorISB_SC_NS_6layout40ColumnMajorTensorOpMultiplicandCongruousILi16ELi64EEELi1ESI_Li16EEELNS_4arch14CacheOperation4KindE0ENS4_48Conv2dWgradActivationTileAccessIteratorOptimizedINSA_ILi32ELi128EEESC_SI_SK_EENSN_ISW_SC_NSO_37RowMajorTensorOpMultiplicandCongruousILi16ELi64EEELi0ESI_Li16EEELSU_0ENS6_11threadblock9MmaPolicyINS6_4warp11MmaTensorOpINS7_ILi64ELi64ELi32EEESC_SQ_SC_SZ_fNSO_8RowMajorENS13_17MmaTensorOpPolicyINSS_3MmaINS7_ILi16ELi8ELi16EEELi32ESC_S16_SC_NSO_11ColumnMajorEfS16_NSS_13OpMultiplyAddEEENSA_ILi1ELi1EEEEELi1ELb0EbEENSA_ILi0ELi0EEES1G_Li1EEELi3EbEENS_8epilogue11threadblock8EpilogueIS8_S1F_Li1ENS1K_22PredicatedTileIteratorINS1K_26OutputTileOptimalThreadMapINS1K_15OutputTileShapeILi128ELi8ELi2ELi1ELi1EEENS1O_ILi1ELi8ELi1ELi1ELi8EEELi128ELi4ELi32EEEfLb0ENSO_9NoPermuteELb0EEENS1J_4warp24FragmentIteratorTensorOpIS15_S19_fNS_5ArrayIfLi4ELb1EEES16_EENS1U_20TileIteratorTensorOpIS15_S19_fS16_EENS1K_18SharedLoadIteratorINS1R_18CompactedThreadMapEfLi16EEENS1J_6thread17LinearCombinationIfLi4EffLNS24_9ScaleType4KindE0ELNS_15FloatRoundStyleE2EfEENSA_ILi0ELi8EEELi2ELi1EEENS11_30GemmIdentityThreadblockSwizzleILi1EEELNS1_8OperatorE2ENS1_17Conv2dProblemSizeELNS1_9GroupModeE0EEEEEvNT_6ParamsE --------------------------
	.section	.text._ZN7cutlass6KernelINS_4conv6kernel23ImplicitGemmConvolutionINS1_11threadblock22ImplicitGemmMultistageINS_4gemm9GemmShapeILi128ELi128ELi32EEENS4_52Conv2dWgradOutputGradientTileAccessIteratorOptimizedINS_11MatrixShapeILi128ELi32EEENS_6half_tENS_9transform29PitchLinearWarpRakedThreadMapINS_16PitchLinearShapeILi128ELi32EEELi128ENSF_ILi8ELi4EEELi8EEENS_12AlignedArrayISC_Li8ELi16EEEEENSD_11threadblock25RegularTileAccessIteratorISB_SC_NS_6layout40ColumnMajorTensorOpMultiplicandCongruousILi16ELi64EEELi1ESI_Li16EEELNS_4arch14CacheOperation4KindE0ENS4_48Conv2dWgradActivationTileAccessIteratorOptimizedINSA_ILi32ELi128EEESC_SI_SK_EENSN_ISW_SC_NSO_37RowMajorTensorOpMultiplicandCongruousILi16ELi64EEELi0ESI_Li16EEELSU_0ENS6_11threadblock9MmaPolicyINS6_4warp11MmaTensorOpINS7_ILi64ELi64ELi32EEESC_SQ_SC_SZ_fNSO_8RowMajorENS13_17MmaTensorOpPolicyINSS_3MmaINS7_ILi16ELi8ELi16EEELi32ESC_S16_SC_NSO_11ColumnMajorEfS16_NSS_13OpMultiplyAddEEENSA_ILi1ELi1EEEEELi1ELb0EbEENSA_ILi0ELi0EEES1G_Li1EEELi3EbEENS_8epilogue11threadblock8EpilogueIS8_S1F_Li1ENS1K_22PredicatedTileIteratorINS1K_26OutputTileOptimalThreadMapINS1K_15OutputTileShapeILi128ELi8ELi2ELi1ELi1EEENS1O_ILi1ELi8ELi1ELi1ELi8EEELi128ELi4ELi32EEEfLb0ENSO_9NoPermuteELb0EEENS1J_4warp24FragmentIteratorTensorOpIS15_S19_fNS_5ArrayIfLi4ELb1EEES16_EENS1U_20TileIteratorTensorOpIS15_S19_fS16_EENS1K_18SharedLoadIteratorINS1R_18CompactedThreadMapEfLi16EEENS1J_6thread17LinearCombinationIfLi4EffLNS24_9ScaleType4KindE0ELNS_15FloatRoundStyleE2EfEENSA_ILi0ELi8EEELi2ELi1EEENS11_30GemmIdentityThreadblockSwizzleILi1EEELNS1_8OperatorE2ENS1_17Conv2dProblemSizeELNS1_9GroupModeE0EEEEEvNT_6ParamsE,"ax",@progbits
	.align	128
.text._ZN7cutlass6KernelINS_4conv6kernel23ImplicitGemmConvolutionINS1_11threadblock22ImplicitGemmMultistageINS_4gemm9GemmShapeILi128ELi128ELi32EEENS4_52Conv2dWgradOutputGradientTileAccessIteratorOptimizedINS_11MatrixShapeILi128ELi32EEENS_6half_tENS_9transform29PitchLinearWarpRakedThreadMapINS_16PitchLinearShapeILi128ELi32EEELi128ENSF_ILi8ELi4EEELi8EEENS_12AlignedArrayISC_Li8ELi16EEEEENSD_11threadblock25RegularTileAccessIteratorISB_SC_NS_6layout40ColumnMajorTensorOpMultiplicandCongruousILi16ELi64EEELi1ESI_Li16EEELNS_4arch14CacheOperation4KindE0ENS4_48Conv2dWgradActivationTileAccessIteratorOptimizedINSA_ILi32ELi128EEESC_SI_SK_EENSN_ISW_SC_NSO_37RowMajorTensorOpMultiplicandCongruousILi16ELi64EEELi0ESI_Li16EEELSU_0ENS6_11threadblock9MmaPolicyINS6_4warp11MmaTensorOpINS7_ILi64ELi64ELi32EEESC_SQ_SC_SZ_fNSO_8RowMajorENS13_17MmaTensorOpPolicyINSS_3MmaINS7_ILi16ELi8ELi16EEELi32ESC_S16_SC_NSO_11ColumnMajorEfS16_NSS_13OpMultiplyAddEEENSA_ILi1ELi1EEEEELi1ELb0EbEENSA_ILi0ELi0EEES1G_Li1EEELi3EbEENS_8epilogue11threadblock8EpilogueIS8_S1F_Li1ENS1K_22PredicatedTileIteratorINS1K_26OutputTileOptimalThreadMapINS1K_15OutputTileShapeILi128ELi8ELi2ELi1ELi1EEENS1O_ILi1ELi8ELi1ELi1ELi8EEELi128ELi4ELi32EEEfLb0ENSO_9NoPermuteELb0EEENS1J_4warp24FragmentIteratorTensorOpIS15_S19_fNS_5ArrayIfLi4ELb1EEES16_EENS1U_20TileIteratorTensorOpIS15_S19_fS16_EENS1K_18SharedLoadIteratorINS1R_18CompactedThreadMapEfLi16EEENS1J_6thread17LinearCombinationIfLi4EffLNS24_9ScaleType4KindE0ELNS_15FloatRoundStyleE2EfEENSA_ILi0ELi8EEELi2ELi1EEENS11_30GemmIdentityThreadblockSwizzleILi1EEELNS1_8OperatorE2ENS1_17Conv2dProblemSizeELNS1_9GroupModeE0EEEEEvNT_6ParamsE:
        .type           _ZN7cutlass6KernelINS_4conv6kernel23ImplicitGemmConvolutionINS1_11threadblock22ImplicitGemmMultistageINS_4gemm9GemmShapeILi128ELi128ELi32EEENS4_52Conv2dWgradOutputGradientTileAccessIteratorOptimizedINS_11MatrixShapeILi128ELi32EEENS_6half_tENS_9transform29PitchLinearWarpRakedThreadMapINS_16PitchLinearShapeILi128ELi32EEELi128ENSF_ILi8ELi4EEELi8EEENS_12AlignedArrayISC_Li8ELi16EEEEENSD_11threadblock25RegularTileAccessIteratorISB_SC_NS_6layout40ColumnMajorTensorOpMultiplicandCongruousILi16ELi64EEELi1ESI_Li16EEELNS_4arch14CacheOperation4KindE0ENS4_48Conv2dWgradActivationTileAccessIteratorOptimizedINSA_ILi32ELi128EEESC_SI_SK_EENSN_ISW_SC_NSO_37RowMajorTensorOpMultiplicandCongruousILi16ELi64EEELi0ESI_Li16EEELSU_0ENS6_11threadblock9MmaPolicyINS6_4warp11MmaTensorOpINS7_ILi64ELi64ELi32EEESC_SQ_SC_SZ_fNSO_8RowMajorENS13_17MmaTensorOpPolicyINSS_3MmaINS7_ILi16ELi8ELi16EEELi32ESC_S16_SC_NSO_11ColumnMajorEfS16_NSS_13OpMultiplyAddEEENSA_ILi1ELi1EEEEELi1ELb0EbEENSA_ILi0ELi0EEES1G_Li1EEELi3EbEENS_8epilogue11threadblock8EpilogueIS8_S1F_Li1ENS1K_22PredicatedTileIteratorINS1K_26OutputTileOptimalThreadMapINS1K_15OutputTileShapeILi128ELi8ELi2ELi1ELi1EEENS1O_ILi1ELi8ELi1ELi1ELi8EEELi128ELi4ELi32EEEfLb0ENSO_9NoPermuteELb0EEENS1J_4warp24FragmentIteratorTensorOpIS15_S19_fNS_5ArrayIfLi4ELb1EEES16_EENS1U_20TileIteratorTensorOpIS15_S19_fS16_EENS1K_18SharedLoadIteratorINS1R_18CompactedThreadMapEfLi16EEENS1J_6thread17LinearCombinationIfLi4EffLNS24_9ScaleType4KindE0ELNS_15FloatRoundStyleE2EfEENSA_ILi0ELi8EEELi2ELi1EEENS11_30GemmIdentityThreadblockSwizzleILi1EEELNS1_8OperatorE2ENS1_17Conv2dProblemSizeELNS1_9GroupModeE0EEEEEvNT_6ParamsE,@function
        .size           _ZN7cutlass6KernelINS_4conv6kernel23ImplicitGemmConvolutionINS1_11threadblock22ImplicitGemmMultistageINS_4gemm9GemmShapeILi128ELi128ELi32EEENS4_52Conv2dWgradOutputGradientTileAccessIteratorOptimizedINS_11MatrixShapeILi128ELi32EEENS_6half_tENS_9transform29PitchLinearWarpRakedThreadMapINS_16PitchLinearShapeILi128ELi32EEELi128ENSF_ILi8ELi4EEELi8EEENS_12AlignedArrayISC_Li8ELi16EEEEENSD_11threadblock25RegularTileAccessIteratorISB_SC_NS_6layout40ColumnMajorTensorOpMultiplicandCongruousILi16ELi64EEELi1ESI_Li16EEELNS_4arch14CacheOperation4KindE0ENS4_48Conv2dWgradActivationTileAccessIteratorOptimizedINSA_ILi32ELi128EEESC_SI_SK_EENSN_ISW_SC_NSO_37RowMajorTensorOpMultiplicandCongruousILi16ELi64EEELi0ESI_Li16EEELSU_0ENS6_11threadblock9MmaPolicyINS6_4warp11MmaTensorOpINS7_ILi64ELi64ELi32EEESC_SQ_SC_SZ_fNSO_8RowMajorENS13_17MmaTensorOpPolicyINSS_3MmaINS7_ILi16ELi8ELi16EEELi32ESC_S16_SC_NSO_11ColumnMajorEfS16_NSS_13OpMultiplyAddEEENSA_ILi1ELi1EEEEELi1ELb0EbEENSA_ILi0ELi0EEES1G_Li1EEELi3EbEENS_8epilogue11threadblock8EpilogueIS8_S1F_Li1ENS1K_22PredicatedTileIteratorINS1K_26OutputTileOptimalThreadMapINS1K_15OutputTileShapeILi128ELi8ELi2ELi1ELi1EEENS1O_ILi1ELi8ELi1ELi1ELi8EEELi128ELi4ELi32EEEfLb0ENSO_9NoPermuteELb0EEENS1J_4warp24FragmentIteratorTensorOpIS15_S19_fNS_5ArrayIfLi4ELb1EEES16_EENS1U_20TileIteratorTensorOpIS15_S19_fS16_EENS1K_18SharedLoadIteratorINS1R_18CompactedThreadMapEfLi16EEENS1J_6thread17LinearCombinationIfLi4EffLNS24_9ScaleType4KindE0ELNS_15FloatRoundStyleE2EfEENSA_ILi0ELi8EEELi2ELi1EEENS11_30GemmIdentityThreadblockSwizzleILi1EEELNS1_8OperatorE2ENS1_17Conv2dProblemSizeELNS1_9GroupModeE0EEEEEvNT_6ParamsE,(.L_x_89 - _ZN7cutlass6KernelINS_4conv6kernel23ImplicitGemmConvolutionINS1_11threadblock22ImplicitGemmMultistageINS_4gemm9GemmShapeILi128ELi128ELi32EEENS4_52Conv2dWgradOutputGradientTileAccessIteratorOptimizedINS_11MatrixShapeILi128ELi32EEENS_6half_tENS_9transform29PitchLinearWarpRakedThreadMapINS_16PitchLinearShapeILi128ELi32EEELi128ENSF_ILi8ELi4EEELi8EEENS_12AlignedArrayISC_Li8ELi16EEEEENSD_11threadblock25RegularTileAccessIteratorISB_SC_NS_6layout40ColumnMajorTensorOpMultiplicandCongruousILi16ELi64EEELi1ESI_Li16EEELNS_4arch14CacheOperation4KindE0ENS4_48Conv2dWgradActivationTileAccessIteratorOptimizedINSA_ILi32ELi128EEESC_SI_SK_EENSN_ISW_SC_NSO_37RowMajorTensorOpMultiplicandCongruousILi16ELi64EEELi0ESI_Li16EEELSU_0ENS6_11threadblock9MmaPolicyINS6_4warp11MmaTensorOpINS7_ILi64ELi64ELi32EEESC_SQ_SC_SZ_fNSO_8RowMajorENS13_17MmaTensorOpPolicyINSS_3MmaINS7_ILi16ELi8ELi16EEELi32ESC_S16_SC_NSO_11ColumnMajorEfS16_NSS_13OpMultiplyAddEEENSA_ILi1ELi1EEEEELi1ELb0EbEENSA_ILi0ELi0EEES1G_Li1EEELi3EbEENS_8epilogue11threadblock8EpilogueIS8_S1F_Li1ENS1K_22PredicatedTileIteratorINS1K_26OutputTileOptimalThreadMapINS1K_15OutputTileShapeILi128ELi8ELi2ELi1ELi1EEENS1O_ILi1ELi8ELi1ELi1ELi8EEELi128ELi4ELi32EEEfLb0ENSO_9NoPermuteELb0EEENS1J_4warp24FragmentIteratorTensorOpIS15_S19_fNS_5ArrayIfLi4ELb1EEES16_EENS1U_20TileIteratorTensorOpIS15_S19_fS16_EENS1K_18SharedLoadIteratorINS1R_18CompactedThreadMapEfLi16EEENS1J_6thread17LinearCombinationIfLi4EffLNS24_9ScaleType4KindE0ELNS_15FloatRoundStyleE2EfEENSA_ILi0ELi8EEELi2ELi1EEENS11_30GemmIdentityThreadblockSwizzleILi1EEELNS1_8OperatorE2ENS1_17Conv2dProblemSizeELNS1_9GroupModeE0EEEEEvNT_6ParamsE)
        .other          _ZN7cutlass6KernelINS_4conv6kernel23ImplicitGemmConvolutionINS1_11threadblock22ImplicitGemmMultistageINS_4gemm9GemmShapeILi128ELi128ELi32EEENS4_52Conv2dWgradOutputGradientTileAccessIteratorOptimizedINS_11MatrixShapeILi128ELi32EEENS_6half_tENS_9transform29PitchLinearWarpRakedThreadMapINS_16PitchLinearShapeILi128ELi32EEELi128ENSF_ILi8ELi4EEELi8EEENS_12AlignedArrayISC_Li8ELi16EEEEENSD_11threadblock25RegularTileAccessIteratorISB_SC_NS_6layout40ColumnMajorTensorOpMultiplicandCongruousILi16ELi64EEELi1ESI_Li16EEELNS_4arch14CacheOperation4KindE0ENS4_48Conv2dWgradActivationTileAccessIteratorOptimizedINSA_ILi32ELi128EEESC_SI_SK_EENSN_ISW_SC_NSO_37RowMajorTensorOpMultiplicandCongruousILi16ELi64EEELi0ESI_Li16EEELSU_0ENS6_11threadblock9MmaPolicyINS6_4warp11MmaTensorOpINS7_ILi64ELi64ELi32EEESC_SQ_SC_SZ_fNSO_8RowMajorENS13_17MmaTensorOpPolicyINSS_3MmaINS7_ILi16ELi8ELi16EEELi32ESC_S16_SC_NSO_11ColumnMajorEfS16_NSS_13OpMultiplyAddEEENSA_ILi1ELi1EEEEELi1ELb0EbEENSA_ILi0ELi0EEES1G_Li1EEELi3EbEENS_8epilogue11threadblock8EpilogueIS8_S1F_Li1ENS1K_22PredicatedTileIteratorINS1K_26OutputTileOptimalThreadMapINS1K_15OutputTileShapeILi128ELi8ELi2ELi1ELi1EEENS1O_ILi1ELi8ELi1ELi1ELi8EEELi128ELi4ELi32EEEfLb0ENSO_9NoPermuteELb0EEENS1J_4warp24FragmentIteratorTensorOpIS15_S19_fNS_5ArrayIfLi4ELb1EEES16_EENS1U_20TileIteratorTensorOpIS15_S19_fS16_EENS1K_18SharedLoadIteratorINS1R_18CompactedThreadMapEfLi16EEENS1J_6thread17LinearCombinationIfLi4EffLNS24_9ScaleType4KindE0ELNS_15FloatRoundStyleE2EfEENSA_ILi0ELi8EEELi2ELi1EEENS11_30GemmIdentityThreadblockSwizzleILi1EEELNS1_8OperatorE2ENS1_17Conv2dProblemSizeELNS1_9GroupModeE0EEEEEvNT_6ParamsE,@"STO_CUDA_ENTRY STV_DEFAULT"
_ZN7cutlass6KernelINS_4conv6kernel23ImplicitGemmConvolutionINS1_11threadblock22ImplicitGemmMultistageINS_4gemm9GemmShapeILi128ELi128ELi32EEENS4_52Conv2dWgradOutputGradientTileAccessIteratorOptimizedINS_11MatrixShapeILi128ELi32EEENS_6half_tENS_9transform29PitchLinearWarpRakedThreadMapINS_16PitchLinearShapeILi128ELi32EEELi128ENSF_ILi8ELi4EEELi8EEENS_12AlignedArrayISC_Li8ELi16EEEEENSD_11threadblock25RegularTileAccessIteratorISB_SC_NS_6layout40ColumnMajorTensorOpMultiplicandCongruousILi16ELi64EEELi1ESI_Li16EEELNS_4arch14CacheOperation4KindE0ENS4_48Conv2dWgradActivationTileAccessIteratorOptimizedINSA_ILi32ELi128EEESC_SI_SK_EENSN_ISW_SC_NSO_37RowMajorTensorOpMultiplicandCongruousILi16ELi64EEELi0ESI_Li16EEELSU_0ENS6_11threadblock9MmaPolicyINS6_4warp11MmaTensorOpINS7_ILi64ELi64ELi32EEESC_SQ_SC_SZ_fNSO_8RowMajorENS13_17MmaTensorOpPolicyINSS_3MmaINS7_ILi16ELi8ELi16EEELi32ESC_S16_SC_NSO_11ColumnMajorEfS16_NSS_13OpMultiplyAddEEENSA_ILi1ELi1EEEEELi1ELb0EbEENSA_ILi0ELi0EEES1G_Li1EEELi3EbEENS_8epilogue11threadblock8EpilogueIS8_S1F_Li1ENS1K_22PredicatedTileIteratorINS1K_26OutputTileOptimalThreadMapINS1K_15OutputTileShapeILi128ELi8ELi2ELi1ELi1EEENS1O_ILi1ELi8ELi1ELi1ELi8EEELi128ELi4ELi32EEEfLb0ENSO_9NoPermuteELb0EEENS1J_4warp24FragmentIteratorTensorOpIS15_S19_fNS_5ArrayIfLi4ELb1EEES16_EENS1U_20TileIteratorTensorOpIS15_S19_fS16_EENS1K_18SharedLoadIteratorINS1R_18CompactedThreadMapEfLi16EEENS1J_6thread17LinearCombinationIfLi4EffLNS24_9ScaleType4KindE0ELNS_15FloatRoundStyleE2EfEENSA_ILi0ELi8EEELi2ELi1EEENS11_30GemmIdentityThreadblockSwizzleILi1EEELNS1_8OperatorE2ENS1_17Conv2dProblemSizeELNS1_9GroupModeE0EEEEEvNT_6ParamsE:
[----:B------:R-:W-:Y:S01]  /*0000*/  LDC R1, c[0x0][0x28] ;  /* 0x00000a00ff017b82 */ /* 0x000fe20000000800 */
[----:B------:R-:W1:Y:S07]  /*0010*/  S2R R2, SR_CTAID.Y ;  /* 0x0000000000027919 */ /* 0x000e6e0000002600 */
[----:B------:R-:W2:Y:S01]  /*0020*/  LDC R7, c[0x0][0x270] ;  /* 0x00009c00ff077b82 */ /* 0x000ea20000000800 */
[----:B------:R-:W-:Y:S01]  /*0030*/  IMAD.MOV.U32 R0, RZ, RZ, -0x1 ;  /* 0xffffffffff007424 */ /* 0x000fe200078e00ff */
[----:B------:R-:W-:Y:S01]  /*0040*/  ULDC.64 UR4, c[0x0][0x258] ;  /* 0x0000960000047ab9 */ /* 0x000fe20000000a00 */
[----:B------:R-:W3:Y:S03]  /*0050*/  S2R R3, SR_CTAID.X ;  /* 0x0000000000037919 */ /* 0x000ee60000002500 */
[----:B--2---:R-:W-:-:S02]  /*0060*/  SHF.L.U32 R0, R0, R7, RZ ;  /* 0x0000000700007219 */ /* 0x004fc400000006ff */
[-C--:B-1----:R-:W-:Y:S02]  /*0070*/  SHF.L.U32 R2, R2, R7.reuse, RZ ;  /* 0x0000000702027219 */ /* 0x082fe400000006ff */
[----:B---3--:R-:W-:Y:S02]  /*0080*/  LOP3.LUT R0, R3, R0, RZ, 0x30, !PT ;  /* 0x0000000003007212 */ /* 0x008fe400078e30ff */
[----:B------:R-:W-:-:S03]  /*0090*/  SHF.R.S32.HI R7, RZ, R7, R3 ;  /* 0x00000007ff077219 */ /* 0x000fc60000011403 */
[----:B------:R-:W-:-:S05]  /*00a0*/  IMAD.IADD R6, R2, 0x1, R0 ;  /* 0x0000000102067824 */ /* 0x000fca00078e0200 */
[----:B------:R-:W-:-:S04]  /*00b0*/  ISETP.GE.AND P0, PT, R6, UR5, PT ;  /* 0x0000000506007c0c */ /* 0x000fc8000bf06270 */
[----:B------:R-:W-:-:S13]  /*00c0*/  ISETP.GE.OR P0, PT, R7, UR4, P0 ;  /* 0x0000000407007c0c */ /* 0x000fda0008706670 */
[----:B------:R-:W-:Y:S05]  /*00d0*/  @P0 EXIT ;  /* 0x000000000000094d */ /* 0x000fea0003800000 */
[----:B------:R-:W1:Y:S01]  /*00e0*/  S2R R175, SR_TID.X ;  /* 0x0000000000af7919 */ /* 0x000e620000002100 */
[----:B------:R-:W2:Y:S01]  /*00f0*/  LDC R5, c[0x0][0x290] ;  /* 0x0000a400ff057b82 */ /* 0x000ea20000000800 */
[----:B------:R-:W3:Y:S01]  /*0100*/  S2R R8, SR_CTAID.Z ;  /* 0x0000000000087919 */ /* 0x000ee20000002700 */
[----:B--2---:R-:W-:Y:S02]  /*0110*/  ISETP.NE.AND P0, PT, R5, 0x1, PT ;  /* 0x000000010500780c */ /* 0x004fe40003f05270 */
[----:B-1----:R-:W-:-:S04]  /*0120*/  SHF.R.S32.HI R2, RZ, 0x1f, R175 ;  /* 0x0000001fff027819 */ /* 0x002fc800000114af */
[----:B------:R-:W-:-:S04]  /*0130*/  LEA.HI R2, R2, R175, RZ, 0x5 ;  /* 0x000000af02027211 */ /* 0x000fc800078f28ff */
[----:B------:R-:W-:Y:S02]  /*0140*/  LOP3.LUT R0, R2, 0xffffffe0, RZ, 0xc0, !PT ;  /* 0xffffffe002007812 */ /* 0x000fe400078ec0ff */
[----:B------:R-:W-:-:S03]  /*0150*/  SHF.R.S32.HI R2, RZ, 0x5, R2 ;  /* 0x00000005ff027819 */ /* 0x000fc60000011402 */
[----:B------:R-:W-:Y:S02]  /*0160*/  IMAD.IADD R0, R175, 0x1, -R0 ;  /* 0x00000001af007824 */ /* 0x000fe400078e0a00 */
[----:B------:R-:W-:-:S03]  /*0170*/  IMAD.SHL.U32 R2, R2, 0x8, RZ ;  /* 0x0000000802027824 */ /* 0x000fc600078e00ff */
[----:B------:R-:W-:-:S04]  /*0180*/  SHF.R.S32.HI R3, RZ, 0x1f, R0 ;  /* 0x0000001fff037819 */ /* 0x000fc80000011400 */
[----:B------:R-:W-:-:S04]  /*0190*/  LEA.HI R3, R3, R0, RZ, 0x3 ;  /* 0x0000000003037211 */ /* 0x000fc800078f18ff */
[C---:B------:R-:W-:Y:S02]  /*01a0*/  LOP3.LUT R4, R3.reuse, 0xfffffff8, RZ, 0xc0, !PT ;  /* 0xfffffff803047812 */ /* 0x040fe400078ec0ff */
[----:B------:R-:W-:-:S03]  /*01b0*/  LEA.HI.SX32 R19, R3, R2, 0x1d ;  /* 0x0000000203137211 */ /* 0x000fc600078feaff */
[----:B------:R-:W-:Y:S02]  /*01c0*/  IMAD.IADD R10, R0, 0x1, -R4 ;  /* 0x00000001000a7824 */ /* 0x000fe400078e0a04 */
[----:B---3--:R-:W-:Y:S02]  /*01d0*/  IMAD R15, R8, 0x20, R19 ;  /* 0x00000020080f7824 */ /* 0x008fe400078e0213 */
[----:B------:R-:W-:-:S04]  /*01e0*/  IMAD.SHL.U32 R5, R10, 0x8, RZ ;  /* 0x000000080a057824 */ /* 0x000fc800078e00ff */
[----:B------:R-:W-:Y:S01]  /*01f0*/  IMAD R2, R7, 0x80, R5 ;  /* 0x0000008007027824 */ /* 0x000fe200078e0205 */
[----:B------:R-:W-:Y:S06]  /*0200*/  @!P0 BRA `(.L_x_50) ;  /* 0x00000000004c8947 */ /* 0x000fec0003800000 */
[C---:B------:R-:W-:Y:S01]  /*0210*/  VIADD R17, R15.reuse, 0x4 ;  /* 0x000000040f117836 */ /* 0x040fe20000000000 */
[----:B------:R-:W-:Y:S01]  /*0220*/  ULDC UR4, c[0x0][0x294] ;  /* 0x0000a50000047ab9 */ /* 0x000fe20000000800 */
[C---:B------:R-:W-:Y:S01]  /*0230*/  VIADD R0, R2.reuse, 0x40 ;  /* 0x0000004002007836 */ /* 0x040fe20000000000 */
[----:B------:R-:W-:Y:S01]  /*0240*/  ULDC UR5, c[0x0][0x228] ;  /* 0x00008a0000057ab9 */ /* 0x000fe20000000800 */
[----:B------:R-:W-:Y:S01]  /*0250*/  IMAD.HI.U32 R4, R15, UR4, RZ ;  /* 0x000000040f047c27 */ /* 0x000fe2000f8e00ff */
[----:B------:R-:W-:Y:S01]  /*0260*/  ISETP.GE.AND P2, PT, R2, UR5, PT ;  /* 0x0000000502007c0c */ /* 0x000fe2000bf46270 */
[----:B------:R-:W-:Y:S01]  /*0270*/  ULDC UR20, c[0x0][0x210] ;  /* 0x0000840000147ab9 */ /* 0x000fe20000000800 */
[----:B------:R-:W-:Y:S01]  /*0280*/  ISETP.GE.AND P3, PT, R0, UR5, PT ;  /* 0x0000000500007c0c */ /* 0x000fe2000bf66270 */
[----:B------:R-:W-:Y:S01]  /*0290*/  IMAD.HI.U32 R3, R17, UR4, RZ ;  /* 0x0000000411037c27 */ /* 0x000fe2000f8e00ff */
[----:B------:R-:W-:Y:S02]  /*02a0*/  ULDC UR4, c[0x0][0x298] ;  /* 0x0000a60000047ab9 */ /* 0x000fe40000000800 */
[----:B------:R-:W-:-:S02]  /*02b0*/  SHF.R.U32.HI R0, RZ, UR4, R4 ;  /* 0x00000004ff007c19 */ /* 0x000fc40008011604 */
[----:B------:R-:W-:Y:S02]  /*02c0*/  SHF.R.U32.HI R3, RZ, UR4, R3 ;  /* 0x00000004ff037c19 */ /* 0x000fe40008011603 */
[C---:B------:R-:W-:Y:S02]  /*02d0*/  ISETP.LT.AND P0, PT, R0.reuse, UR20, !P2 ;  /* 0x0000001400007c0c */ /* 0x040fe4000d701270 */
[----:B------:R-:W-:Y:S02]  /*02e0*/  ISETP.LT.AND P1, PT, R0, UR20, !P3 ;  /* 0x0000001400007c0c */ /* 0x000fe4000df21270 */
[C---:B------:R-:W-:Y:S02]  /*02f0*/  ISETP.LT.AND P2, PT, R3.reuse, UR20, !P2 ;  /* 0x0000001403007c0c */ /* 0x040fe4000d741270 */
[----:B------:R-:W-:Y:S02]  /*0300*/  ISETP.LT.AND P3, PT, R3, UR20, !P3 ;  /* 0x0000001403007c0c */ /* 0x000fe4000df61270 */
[----:B------:R-:W-:-:S04]  /*0310*/  SEL R0, RZ, 0x1, !P0 ;  /* 0x00000001ff007807 */ /* 0x000fc80004000000 */
[----:B------:R-:W-:Y:S01]  /*0320*/  P2R R3, PR, R0, 0xf ;  /* 0x0000000f00037803 */ /* 0x000fe20000000000 */
[----:B------:R-:W-:Y:S06]  /*0330*/  BRA `(.L_x_51) ;  /* 0x0000000000307947 */ /* 0x000fec0003800000 */
.L_x_50:
[C---:B------:R-:W-:Y:S01]  /*0340*/  VIADD R0, R2.reuse, 0x40 ;  /* 0x0000004002007836 */ /* 0x040fe20000000000 */
[----:B------:R-:W-:Y:S01]  /*0350*/  ULDC UR4, c[0x0][0x228] ;  /* 0x00008a0000047ab9 */ /* 0x000fe20000000800 */
[----:B------:R-:W-:Y:S01]  /*0360*/  ULDC UR20, c[0x0][0x210] ;  /* 0x0000840000147ab9 */ /* 0x000fe20000000800 */
[----:B------:R-:W-:Y:S01]  /*0370*/  ISETP.GE.AND P2, PT, R2, UR4, PT ;  /* 0x0000000402007c0c */ /* 0x000fe2000bf46270 */
[C---:B------:R-:W-:Y:S01]  /*0380*/  VIADD R17, R15.reuse, 0x4 ;  /* 0x000000040f117836 */ /* 0x040fe20000000000 */
[----:B------:R-:W-:Y:S02]  /*0390*/  ISETP.GE.AND P3, PT, R0, UR4, PT ;  /* 0x0000000400007c0c */ /* 0x000fe4000bf66270 */
[C---:B------:R-:W-:Y:S02]  /*03a0*/  ISETP.LT.AND P0, PT, R15.reuse, UR20, !P2 ;  /* 0x000000140f007c0c */ /* 0x040fe4000d701270 */
[----:B------:R-:W-:Y:S02]  /*03b0*/  ISETP.LT.AND P1, PT, R15, UR20, !P3 ;  /* 0x000000140f007c0c */ /* 0x000fe4000df21270 */
[----:B------:R-:W-:-:S02]  /*03c0*/  ISETP.LT.AND P2, PT, R17, UR20, !P2 ;  /* 0x0000001411007c0c */ /* 0x000fc4000d741270 */
[----:B------:R-:W-:Y:S02]  /*03d0*/  ISETP.LT.AND P3, PT, R17, UR20, !P3 ;  /* 0x0000001411007c0c */ /* 0x000fe4000df61270 */
[----:B------:R-:W-:-:S04]  /*03e0*/  SEL R0, RZ, 0x1, !P0 ;  /* 0x00000001ff007807 */ /* 0x000fc80004000000 */
[----:B------:R-:W-:-:S07]  /*03f0*/  P2R R3, PR, R0, 0xf ;  /* 0x0000000f00037803 */ /* 0x000fce0000000000 */
.L_x_51:
[----:B------:R-:W1:Y:S01]  /*0400*/  LDC R12, c[0x0][0x2d4] ;  /* 0x0000b500ff0c7b82 */ /* 0x000e620000000800 */
[----:B------:R-:W-:Y:S01]  /*0410*/  ULDC UR4, c[0x0][0x280] ;  /* 0x0000a00000047ab9 */ /* 0x000fe20000000800 */
[----:B------:R-:W-:Y:S01]  /*0420*/  ULDC.64 UR38, c[0x0][0x208] ;  /* 0x0000820000267ab9 */ /* 0x000fe20000000a00 */
[----:B------:R-:W-:Y:S01]  /*0430*/  IMAD R0, R15, UR4, R2 ;  /* 0x000000040f007c24 */ /* 0x000fe2000f8e0202 */
[----:B------:R-:W-:Y:S01]  /*0440*/  ULDC.64 UR4, c[0x0][0x2c0] ;  /* 0x0000b00000047ab9 */ /* 0x000fe20000000a00 */
[----:B------:R-:W-:Y:S02]  /*0450*/  IMAD.MOV.U32 R24, RZ, RZ, R3 ;  /* 0x000000ffff187224 */ /* 0x000fe400078e0003 */
[----:B------:R-:W-:Y:S01]  /*0460*/  IMAD.SHL.U32 R2, R0, 0x2, RZ ;  /* 0x0000000200027824 */ /* 0x000fe200078e00ff */
[----:B------:R-:W-:-:S04]  /*0470*/  LEA R0, R6, R5, 0x7 ;  /* 0x0000000506007211 */ /* 0x000fc800078e38ff */
[----:B------:R-:W-:-:S04]  /*0480*/  IADD3 R26, P0, R2, UR4, RZ ;  /* 0x00000004021a7c10 */ /* 0x000fc8000ff1e0ff */
[----:B------:R-:W-:Y:S02]  /*0490*/  LEA.HI.X.SX32 R27, R2, UR5, 0x1, P0 ;  /* 0x00000005021b7c11 */ /* 0x000fe400080f0eff */
[----:B-1----:R-:W-:-:S13]  /*04a0*/  ISETP.NE.AND P1, PT, R12, 0x1, PT ;  /* 0x000000010c00780c */ /* 0x002fda0003f25270 */
[----:B------:R-:W-:Y:S05]  /*04b0*/  @!P1 BRA `(.L_x_52) ;  /* 0x0000000000a89947 */ /* 0x000fea0003800000 */
[----:B------:R-:W1:Y:S01]  /*04c0*/  LDC R219, c[0x0][0x2f8] ;  /* 0x0000be00ffdb7b82 */ /* 0x000e620000000800 */
[C---:B------:R-:W-:Y:S01]  /*04d0*/  IADD3 R3, R0.reuse, 0x40, RZ ;  /* 0x0000004000037810 */ /* 0x040fe20007ffe0ff */
[----:B------:R-:W-:Y:S02]  /*04e0*/  ULDC.64 UR4, c[0x0][0x2d8] ;  /* 0x0000b60000047ab9 */ /* 0x000fe40000000a00 */
[----:B------:R-:W-:-:S04]  /*04f0*/  IMAD.HI.U32 R4, R0, UR4, RZ ;  /* 0x0000000400047c27 */ /* 0x000fc8000f8e00ff */
[----:B------:R-:W2:Y:S01]  /*0500*/  LDC R2, c[0x0][0x24c] ;  /* 0x00009300ff027b82 */ /* 0x000ea20000000800 */
[----:B------:R-:W-:Y:S02]  /*0510*/  SHF.R.U32.HI R18, RZ, UR5, R4 ;  /* 0x00000005ff127c19 */ /* 0x000fe40008011604 */
[----:B-1----:R-:W-:Y:S02]  /*0520*/  ISETP.NE.AND P1, PT, R219, 0x1, PT ;  /* 0x00000001db00780c */ /* 0x002fe40003f25270 */
[----:B--2---:R-:W-:Y:S01]  /*0530*/  ISETP.NE.AND P0, PT, R2, 0x1, PT ;  /* 0x000000010200780c */ /* 0x004fe20003f05270 */
[----:B------:R-:W-:-:S10]  /*0540*/  IMAD.HI.U32 R2, R3, UR4, RZ ;  /* 0x0000000403027c27 */ /* 0x000fd4000f8e00ff */
[----:B------:R-:W1:Y:S01]  /*0550*/  @P1 LDC R5, c[0x0][0x2fc] ;  /* 0x0000bf00ff051b82 */ /* 0x000e620000000800 */
[----:B------:R-:W-:Y:S02]  /*0560*/  SHF.R.U32.HI R16, RZ, UR5, R2 ;  /* 0x00000005ff107c19 */ /* 0x000fe40008011602 */
[----:B------:R-:W-:-:S03]  /*0570*/  IADD3 R2, -R18, RZ, RZ ;  /* 0x000000ff12027210 */ /* 0x000fc60007ffe1ff */
[----:B------:R-:W-:Y:S02]  /*0580*/  IMAD.MOV R4, RZ, RZ, -R16 ;  /* 0x000000ffff047224 */ /* 0x000fe400078e0a10 */
[----:B------:R-:W2:Y:S01]  /*0590*/  @P1 LDC R6, c[0x0][0x2fc] ;  /* 0x0000bf00ff061b82 */ /* 0x000ea20000000800 */
[C---:B------:R-:W-:Y:S02]  /*05a0*/  IMAD R2, R12.reuse, R2, R0 ;  /* 0x000000020c027224 */ /* 0x040fe400078e0200 */
[----:B------:R-:W-:-:S03]  /*05b0*/  IMAD R0, R12, R4, R3 ;  /* 0x000000040c007224 */ /* 0x000fc600078e0203 */
[----:B------:R-:W-:Y:S01]  /*05c0*/  MOV R13, R2 ;  /* 0x00000002000d7202 */ /* 0x000fe20000000f00 */
[----:B------:R-:W-:Y:S01]  /*05d0*/  IMAD.MOV.U32 R14, RZ, RZ, R0 ;  /* 0x000000ffff0e7224 */ /* 0x000fe200078e0000 */
[----:B------:R-:W3:Y:S08]  /*05e0*/  @P1 LDC R8, c[0x0][0x300] ;  /* 0x0000c000ff081b82 */ /* 0x000ef00000000800 */
[----:B------:R-:W4:Y:S01]  /*05f0*/  @P1 LDC R7, c[0x0][0x300] ;  /* 0x0000c000ff071b82 */ /* 0x000f220000000800 */
[----:B-1----:R-:W-:-:S07]  /*0600*/  @P1 IMAD.HI.U32 R4, R2, R5, RZ ;  /* 0x0000000502041227 */ /* 0x002fce00078e00ff */
[----:B------:R-:W1:Y:S01]  /*0610*/  @!P0 LDC R11, c[0x0][0x22c] ;  /* 0x00008b00ff0b8b82 */ /* 0x000e620000000800 */
[----:B--2---:R-:W-:Y:S01]  /*0620*/  @P1 IMAD.HI.U32 R3, R0, R6, RZ ;  /* 0x0000000600031227 */ /* 0x004fe200078e00ff */
[----:B------:R-:W-:-:S06]  /*0630*/  @!P0 LOP3.LUT R6, RZ, R18, RZ, 0x33, !PT ;  /* 0x00000012ff068212 */ /* 0x000fcc00078e33ff */
[----:B------:R-:W2:Y:S01]  /*0640*/  @!P0 LDC R9, c[0x0][0x230] ;  /* 0x00008c00ff098b82 */ /* 0x000ea20000000800 */
[----:B---3--:R-:W-:-:S04]  /*0650*/  @P1 SHF.R.U32.HI R13, RZ, R8, R4 ;  /* 0x00000008ff0d1219 */ /* 0x008fc80000011604 */
[----:B------:R-:W-:Y:S02]  /*0660*/  IADD3 R4, -R13, RZ, RZ ;  /* 0x000000ff0d047210 */ /* 0x000fe40007ffe1ff */
[----:B------:R-:W-:Y:S02]  /*0670*/  @!P0 LOP3.LUT R5, RZ, R13, RZ, 0x33, !PT ;  /* 0x0000000dff058212 */ /* 0x000fe400078e33ff */
[----:B----4-:R-:W-:Y:S01]  /*0680*/  @P1 SHF.R.U32.HI R14, RZ, R7, R3 ;  /* 0x00000007ff0e1219 */ /* 0x010fe20000011603 */
[----:B------:R-:W-:-:S04]  /*0690*/  IMAD R220, R219, R4, R2 ;  /* 0x00000004dbdc7224 */ /* 0x000fc800078e0202 */
[----:B------:R-:W-:Y:S01]  /*06a0*/  IMAD.MOV R3, RZ, RZ, -R14 ;  /* 0x000000ffff037224 */ /* 0x000fe200078e0a0e */
[----:B-1----:R-:W-:-:S03]  /*06b0*/  @!P0 IADD3 R18, R6, R11, RZ ;  /* 0x0000000b06128210 */ /* 0x002fc60007ffe0ff */
[----:B------:R-:W-:Y:S02]  /*06c0*/  IMAD R219, R219, R3, R0 ;  /* 0x00000003dbdb7224 */ /* 0x000fe400078e0200 */
[----:B--2---:R-:W-:Y:S01]  /*06d0*/  @!P0 IMAD.IADD R13, R5, 0x1, R9 ;  /* 0x00000001050d8824 */ /* 0x004fe200078e0209 */
[----:B------:R-:W-:Y:S06]  /*06e0*/  @P0 BRA `(.L_x_53) ;  /* 0x0000000000b00947 */ /* 0x000fec0003800000 */
[----:B------:R-:W-:Y:S01]  /*06f0*/  LOP3.LUT R2, RZ, R16, RZ, 0x33, !PT ;  /* 0x00000010ff027212 */ /* 0x000fe200078e33ff */
[----:B------:R-:W-:Y:S01]  /*0700*/  ULDC UR5, c[0x0][0x22c] ;  /* 0x00008b0000057ab9 */ /* 0x000fe20000000800 */
[----:B------:R-:W-:Y:S01]  /*0710*/  LOP3.LUT R0, RZ, R14, RZ, 0x33, !PT ;  /* 0x0000000eff007212 */ /* 0x000fe200078e33ff */
[----:B------:R-:W-:Y:S02]  /*0720*/  ULDC UR4, c[0x0][0x230] ;  /* 0x00008c0000047ab9 */ /* 0x000fe40000000800 */
[----:B------:R-:W-:Y:S02]  /*0730*/  VIADD R16, R2, UR5 ;  /* 0x0000000502107c36 */ /* 0x000fe40008000000 */
[----:B------:R-:W-:Y:S01]  /*0740*/  VIADD R14, R0, UR4 ;  /* 0x00000004000e7c36 */ /* 0x000fe20008000000 */
[----:B------:R-:W-:Y:S06]  /*0750*/  BRA `(.L_x_53) ;  /* 0x0000000000947947 */ /* 0x000fec0003800000 */
.L_x_52:
[----:B------:R-:W1:Y:S02]  /*0760*/  LDC R2, c[0x0][0x2f8] ;  /* 0x0000be00ff027b82 */ /* 0x000e640000000800 */
[----:B-1----:R-:W-:-:S13]  /*0770*/  ISETP.NE.AND P0, PT, R2, 0x1, PT ;  /* 0x000000010200780c */ /* 0x002fda0003f05270 */
[----:B------:R-:W-:Y:S05]  /*0780*/  @!P0 BRA `(.L_x_54) ;  /* 0x0000000000508947 */ /* 0x000fea0003800000 */
[----:B------:R-:W1:Y:S01]  /*0790*/  LDC R2, c[0x0][0x24c] ;  /* 0x00009300ff027b82 */ /* 0x000e620000000800 */
[----:B------:R-:W-:Y:S01]  /*07a0*/  ULDC UR4, c[0x0][0x230] ;  /* 0x00008c0000047ab9 */ /* 0x000fe20000000800 */
[----:B------:R-:W-:Y:S01]  /*07b0*/  IMAD.MOV.U32 R13, RZ, RZ, RZ ;  /* 0x000000ffff0d7224 */ /* 0x000fe200078e00ff */
[----:B------:R-:W-:Y:S01]  /*07c0*/  UIADD3 UR4, UR4, -0x1, URZ ;  /* 0xffffffff04047890 */ /* 0x000fe2000fffe03f */
[----:B------:R-:W-:Y:S01]  /*07d0*/  IMAD.MOV.U32 R18, RZ, RZ, R0 ;  /* 0x000000ffff127224 */ /* 0x000fe200078e0000 */
[----:B------:R-:W-:Y:S01]  /*07e0*/  IADD3 R16, R0, 0x40, RZ ;  /* 0x0000004000107810 */ /* 0x000fe20007ffe0ff */
[----:B------:R-:W-:Y:S01]  /*07f0*/  IMAD.MOV.U32 R14, RZ, RZ, RZ ;  /* 0x000000ffff0e7224 */ /* 0x000fe200078e00ff */
[----:B------:R-:W-:Y:S01]  /*0800*/  MOV R220, RZ ;  /* 0x000000ff00dc7202 */ /* 0x000fe20000000f00 */
[----:B------:R-:W-:Y:S01]  /*0810*/  IMAD.MOV.U32 R219, RZ, RZ, RZ ;  /* 0x000000ffffdb7224 */ /* 0x000fe200078e00ff */
[----:B-1----:R-:W-:-:S13]  /*0820*/  ISETP.NE.AND P0, PT, R2, 0x1, PT ;  /* 0x000000010200780c */ /* 0x002fda0003f05270 */
[----:B------:R-:W1:Y:S01]  /*0830*/  @!P0 LDC R3, c[0x0][0x22c] ;  /* 0x00008b00ff038b82 */ /* 0x000e620000000800 */
[----:B------:R-:W-:Y:S01]  /*0840*/  @!P0 LOP3.LUT R2, RZ, R0, RZ, 0x33, !PT ;  /* 0x00000000ff028212 */ /* 0x000fe200078e33ff */
[----:B------:R-:W-:-:S03]  /*0850*/  @!P0 IMAD.U32 R13, RZ, RZ, UR4 ;  /* 0x00000004ff0d8e24 */ /* 0x000fc6000f8e00ff */
[----:B-1----:R-:W-:Y:S01]  /*0860*/  @!P0 IADD3 R18, R2, R3, RZ ;  /* 0x0000000302128210 */ /* 0x002fe20007ffe0ff */
[----:B------:R-:W-:Y:S06]  /*0870*/  @P0 BRA `(.L_x_53) ;  /* 0x00000000004c0947 */ /* 0x000fec0003800000 */
[----:B------:R-:W1:Y:S01]  /*0880*/  LDC R16, c[0x0][0x22c] ;  /* 0x00008b00ff107b82 */ /* 0x000e620000000800 */
[----:B------:R-:W-:Y:S01]  /*0890*/  IMAD.U32 R14, RZ, RZ, UR4 ;  /* 0x00000004ff0e7e24 */ /* 0x000fe2000f8e00ff */
[----:B------:R-:W-:Y:S02]  /*08a0*/  MOV R220, R219 ;  /* 0x000000db00dc7202 */ /* 0x000fe40000000f00 */
[----:B-1----:R-:W-:Y:S01]  /*08b0*/  IADD3 R16, R16, -0x41, -R0 ;  /* 0xffffffbf10107810 */ /* 0x002fe20007ffe800 */
[----:B------:R-:W-:Y:S06]  /*08c0*/  BRA `(.L_x_53) ;  /* 0x0000000000387947 */ /* 0x000fec0003800000 */
.L_x_54:
[----:B------:R-:W1:Y:S01]  /*08d0*/  LDC R2, c[0x0][0x24c] ;  /* 0x00009300ff027b82 */ /* 0x000e620000000800 */
[----:B------:R-:W-:Y:S01]  /*08e0*/  MOV R219, RZ ;  /* 0x000000ff00db7202 */ /* 0x000fe20000000f00 */
[----:B------:R-:W-:-:S06]  /*08f0*/  IMAD.MOV.U32 R220, RZ, RZ, RZ ;  /* 0x000000ffffdc7224 */ /* 0x000fcc00078e00ff */
[----:B------:R-:W2:Y:S08]  /*0900*/  LDC R14, c[0x0][0x230] ;  /* 0x00008c00ff0e7b82 */ /* 0x000eb00000000800 */
[----:B------:R-:W3:Y:S01]  /*0910*/  LDC R16, c[0x0][0x22c] ;  /* 0x00008b00ff107b82 */ /* 0x000ee20000000800 */
[----:B-1----:R-:W-:Y:S02]  /*0920*/  ISETP.NE.AND P0, PT, R2, 0x1, PT ;  /* 0x000000010200780c */ /* 0x002fe40003f05270 */
[----:B------:R-:W-:Y:S01]  /*0930*/  LOP3.LUT R2, RZ, R0, RZ, 0x33, !PT ;  /* 0x00000000ff027212 */ /* 0x000fe200078e33ff */
[----:B--2---:R-:W-:-:S05]  /*0940*/  VIADD R14, R14, 0xffffffff ;  /* 0xffffffff0e0e7836 */ /* 0x004fca0000000000 */
[----:B------:R-:W-:Y:S01]  /*0950*/  SEL R14, R14, RZ, !P0 ;  /* 0x000000ff0e0e7207 */ /* 0x000fe20004000000 */
[----:B---3--:R-:W-:Y:S01]  /*0960*/  IMAD.IADD R2, R2, 0x1, R16 ;  /* 0x0000000102027824 */ /* 0x008fe200078e0210 */
[----:B------:R-:W-:-:S03]  /*0970*/  IADD3 R16, R16, -0x41, -R0 ;  /* 0xffffffbf10107810 */ /* 0x000fc60007ffe800 */
[----:B------:R-:W-:Y:S01]  /*0980*/  @P0 VIADD R16, R0, 0x40 ;  /* 0x0000004000100836 */ /* 0x000fe20000000000 */
[----:B------:R-:W-:Y:S02]  /*0990*/  MOV R13, R14 ;  /* 0x0000000e000d7202 */ /* 0x000fe40000000f00 */
[----:B------:R-:W-:-:S07]  /*09a0*/  SEL R18, R2, R0, !P0 ;  /* 0x0000000002127207 */ /* 0x000fce0004000000 */
.L_x_53:
[----:B------:R-:W-:Y:S01]  /*09b0*/  VIADD R12, R19, 0x4 ;  /* 0x00000004130c7836 */ /* 0x000fe20000000000 */
[----:B------:R-:W-:Y:S01]  /*09c0*/  SHF.R.S32.HI R2, RZ, 0x1f, R19 ;  /* 0x0000001fff027819 */ /* 0x000fe20000011413 */
[----:B------:R-:W1:Y:S01]  /*09d0*/  LDC R29, c[0x0][0x2e0] ;  /* 0x0000b800ff1d7b82 */ /* 0x000e620000000800 */
[----:B------:R-:W-:Y:S01]  /*09e0*/  IMAD.SHL.U32 R3, R24, 0x10, RZ ;  /* 0x0000001018037824 */ /* 0x000fe200078e00ff */
[----:B------:R-:W-:Y:S01]  /*09f0*/  SHF.R.S32.HI R5, RZ, 0x1f, R10 ;  /* 0x0000001fff057819 */ /* 0x000fe2000001140a */
[----:B------:R-:W-:Y:S01]  /*0a00*/  UMOV UR4, 0x400 ;  /* 0x0000040000047882 */ /* 0x000fe20000000000 */
[----:B------:R-:W-:Y:S01]  /*0a10*/  SHF.R.S32.HI R0, RZ, 0x1f, R12 ;  /* 0x0000001fff007819 */ /* 0x000fe2000001140c */
[----:B------:R-:W-:Y:S01]  /*0a20*/  ULDC.64 UR12, c[0x0][0x2b0] ;  /* 0x0000ac00000c7ab9 */ /* 0x000fe20000000a00 */
[----:B------:R-:W-:Y:S01]  /*0a30*/  LEA.HI R2, R2, R19, RZ, 0x3 ;  /* 0x0000001302027211 */ /* 0x000fe200078f18ff */
[----:B------:R-:W-:Y:S01]  /*0a40*/  ULDC.64 UR6, c[0x0][0x2a8] ;  /* 0x0000aa0000067ab9 */ /* 0x000fe20000000a00 */
[----:B------:R-:W-:Y:S01]  /*0a50*/  LEA.HI R0, R0, R12, RZ, 0x3 ;  /* 0x0000000c00007211 */ /* 0x000fe200078f18ff */
[----:B------:R-:W2:Y:S01]  /*0a60*/  LDC R30, c[0x0][0x2ec] ;  /* 0x0000bb00ff1e7b82 */ /* 0x000ea20000000800 */
[----:B------:R-:W-:Y:S01]  /*0a70*/  LOP3.LUT R2, R2, 0xfffffff8, RZ, 0xc0, !PT ;  /* 0xfffffff802027812 */ /* 0x000fe200078ec0ff */
[----:B------:R-:W-:Y:S01]  /*0a80*/  ULDC UR5, c[0x0][0x244] ;  /* 0x0000910000057ab9 */ /* 0x000fe20000000800 */
[----:B------:R-:W-:Y:S01]  /*0a90*/  LOP3.LUT R0, R0, 0xfffffff8, RZ, 0xc0, !PT ;  /* 0xfffffff800007812 */ /* 0x000fe200078ec0ff */
[----:B------:R-:W-:Y:S01]  /*0aa0*/  ULDC UR15, c[0x0][0x23c] ;  /* 0x00008f00000f7ab9 */ /* 0x000fe20000000800 */
[----:B------:R-:W-:Y:S01]  /*0ab0*/  LOP3.LUT P6, RZ, R3, 0x10, RZ, 0xc0, !PT ;  /* 0x0000001003ff7812 */ /* 0x000fe200078cc0ff */
[----:B------:R-:W-:Y:S01]  /*0ac0*/  IMAD.IADD R3, R19, 0x1, -R2 ;  /* 0x0000000113037824 */ /* 0x000fe200078e0a02 */
[----:B------:R-:W-:Y:S01]  /*0ad0*/  LEA.HI R11, R5, R10, RZ, 0x2 ;  /* 0x0000000a050b7211 */ /* 0x000fe200078f10ff */
[----:B------:R-:W-:Y:S01]  /*0ae0*/  IMAD.IADD R4, R12, 0x1, -R0 ;  /* 0x000000010c047824 */ /* 0x000fe200078e0a00 */
[----:B------:R-:W3:Y:S01]  /*0af0*/  S2UR UR31, SR_CgaCtaId ;  /* 0x00000000001f79c3 */ /* 0x000ee20000008800 */
[----:B------:R-:W-:Y:S01]  /*0b00*/  IMAD.SHL.U32 R0, R24, 0x8, RZ ;  /* 0x0000000818007824 */ /* 0x000fe200078e00ff */
[----:B------:R-:W-:Y:S01]  /*0b10*/  SHF.R.S32.HI R2, RZ, 0x1f, R3 ;  /* 0x0000001fff027819 */ /* 0x000fe20000011403 */
[----:B------:R-:W-:Y:S01]  /*0b20*/  ULDC UR14, c[0x0][0x240] ;  /* 0x00009000000e7ab9 */ /* 0x000fe20000000800 */
[----:B------:R-:W-:Y:S01]  /*0b30*/  SHF.R.S32.HI R5, RZ, 0x1f, R4 ;  /* 0x0000001fff057819 */ /* 0x000fe20000011404 */
[----:B------:R-:W-:Y:S01]  /*0b40*/  ULDC.64 UR10, c[0x0][0x2c8] ;  /* 0x0000b200000a7ab9 */ /* 0x000fe20000000a00 */
[----:B------:R-:W-:Y:S01]  /*0b50*/  LOP3.LUT R6, R11, 0xfffffffc, RZ, 0xc0, !PT ;  /* 0xfffffffc0b067812 */ /* 0x000fe200078ec0ff */
[----:B------:R-:W-:Y:S01]  /*0b60*/  ULDC UR19, c[0x0][0x214] ;  /* 0x0000850000137ab9 */ /* 0x000fe20000000800 */
[----:B------:R-:W-:Y:S01]  /*0b70*/  LOP3.LUT P5, RZ, R0, 0x10, RZ, 0xc0, !PT ;  /* 0x0000001000ff7812 */ /* 0x000fe200078ac0ff */
[----:B------:R-:W4:Y:S01]  /*0b80*/  LDC R213, c[0x0][0x234] ;  /* 0x00008d00ffd57b82 */ /* 0x000f220000000800 */
[----:B------:R-:W-:Y:S01]  /*0b90*/  LEA.HI R2, R2, R3, RZ, 0x2 ;  /* 0x0000000302027211 */ /* 0x000fe200078f10ff */
[----:B------:R-:W-:Y:S01]  /*0ba0*/  IMAD.IADD R10, R10, 0x1, -R6 ;  /* 0x000000010a0a7824 */ /* 0x000fe200078e0a06 */
[----:B------:R-:W-:Y:S01]  /*0bb0*/  LEA.HI R0, R5, R4, RZ, 0x2 ;  /* 0x0000000405007211 */ /* 0x000fe200078f10ff */
[----:B------:R-:W-:Y:S01]  /*0bc0*/  ULDC UR16, c[0x0][0x2d0] ;  /* 0x0000b40000107ab9 */ /* 0x000fe20000000800 */
[----:B------:R-:W-:Y:S01]  /*0bd0*/  SHF.R.S32.HI R5, RZ, 0x2, R2 ;  /* 0x00000002ff057819 */ /* 0x000fe20000011402 */
[----:B------:R-:W-:Y:S01]  /*0be0*/  ULDC.64 UR8, c[0x0][0x318] ;  /* 0x0000c60000087ab9 */ /* 0x000fe20000000a00 */
[----:B------:R-:W-:Y:S01]  /*0bf0*/  SHF.R.S32.HI R6, RZ, 0x2, R0 ;  /* 0x00000002ff067819 */ /* 0x000fe20000011400 */
[----:B------:R-:W5:Y:S01]  /*0c00*/  LDC R212, c[0x0][0x238] ;  /* 0x00008e00ffd47b82 */ /* 0x000f620000000800 */
[----:B-1----:R-:W-:Y:S01]  /*0c10*/  ISETP.NE.AND P2, PT, R29, 0x1, PT ;  /* 0x000000011d00780c */ /* 0x002fe20003f45270 */
[----:B------:R-:W-:Y:S01]  /*0c20*/  ULDC UR30, c[0x0][0x250] ;  /* 0x00009400001e7ab9 */ /* 0x000fe20000000800 */
[C---:B------:R-:W-:Y:S01]  /*0c30*/  LOP3.LUT R9, R2.reuse, 0x1ffffffc, RZ, 0xc0, !PT ;  /* 0x1ffffffc02097812 */ /* 0x040fe200078ec0ff */
[----:B------:R-:W-:Y:S01]  /*0c40*/  USHF.L.U32 UR30, UR30, 0x5, URZ ;  /* 0x000000051e1e7899 */ /* 0x000fe2000800063f */
[----:B------:R-:W-:Y:S01]  /*0c50*/  LEA.HI R2, R2, R5, RZ, 0x1 ;  /* 0x0000000502027211 */ /* 0x000fe200078f08ff */
[----:B------:R-:W-:Y:S01]  /*0c60*/  ULDC UR18, c[0x0][0x28c] ;  /* 0x0000a30000127ab9 */ /* 0x000fe20000000800 */
[C---:B------:R-:W-:Y:S01]  /*0c70*/  LEA.HI R7, R0.reuse, R6, RZ, 0x1 ;  /* 0x0000000600077211 */ /* 0x040fe200078f08ff */
[----:B------:R-:W-:Y:S01]  /*0c80*/  IMAD.IADD R9, R3, 0x1, -R9 ;  /* 0x0000000103097824 */ /* 0x000fe200078e0a09 */
[----:B------:R-:W-:Y:S01]  /*0c90*/  LOP3.LUT R8, R0, 0x1ffffffc, RZ, 0xc0, !PT ;  /* 0x1ffffffc00087812 */ /* 0x000fe200078ec0ff */
[----:B---3--:R-:W-:Y:S01]  /*0ca0*/  ULEA UR31, UR31, UR4, 0x18 ;  /* 0x000000041f1f7291 */ /* 0x008fe2000f8ec03f */
[----:B------:R-:W-:Y:S01]  /*0cb0*/  LOP3.LUT R2, R2, 0x7fffffe, RZ, 0xc0, !PT ;  /* 0x07fffffe02027812 */ /* 0x000fe200078ec0ff */
[----:B------:R-:W-:Y:S01]  /*0cc0*/  IMAD.SHL.U32 R164, R175, 0x10, RZ ;  /* 0x00000010afa47824 */ /* 0x000fe200078e00ff */
[----:B------:R-:W-:Y:S01]  /*0cd0*/  LOP3.LUT R0, R7, 0x7fffffe, RZ, 0xc0, !PT ;  /* 0x07fffffe07007812 */ /* 0x000fe200078ec0ff */
[----:B------:R-:W-:Y:S01]  /*0ce0*/  IMAD.IADD R4, R4, 0x1, -R8 ;  /* 0x0000000104047824 */ /* 0x000fe200078e0a08 */
[----:B--2---:R-:W-:Y:S01]  /*0cf0*/  ISETP.NE.AND P1, PT, R30, 0x1, PT ;  /* 0x000000011e00780c */ /* 0x004fe20003f25270 */
[----:B------:R-:W-:Y:S01]  /*0d00*/  IMAD.IADD R3, R5, 0x1, -R2 ;  /* 0x0000000105037824 */ /* 0x000fe200078e0a02 */
[----:B------:R-:W1:Y:S01]  /*0d10*/  @P2 LDC R8, c[0x0][0x2e8] ;  /* 0x0000ba00ff082b82 */ /* 0x000e620000000800 */
[----:B------:R-:W-:Y:S01]  /*0d20*/  IMAD.IADD R2, R6, 0x1, -R0 ;  /* 0x0000000106027824 */ /* 0x000fe200078e0a00 */
[----:B------:R-:W-:Y:S01]  /*0d30*/  SHF.R.S32.HI R0, RZ, 0x2, R11 ;  /* 0x00000002ff007819 */ /* 0x000fe2000001140b */
[----:B----4-:R-:W-:Y:S01]  /*0d40*/  IMAD R215, R18, UR5, -R213 ;  /* 0x0000000512d77c24 */ /* 0x010fe2000f8e0ad5 */
[C---:B------:R-:W-:Y:S01]  /*0d50*/  LOP3.LUT R6, R10.reuse, R9, RZ, 0x3c, !PT ;  /* 0x000000090a067212 */ /* 0x040fe200078e3cff */
[----:B------:R-:W-:Y:S01]  /*0d60*/  IMAD.MOV.U32 R9, RZ, RZ, R15 ;  /* 0x000000ffff097224 */ /* 0x000fe200078e000f */
[----:B------:R-:W-:Y:S01]  /*0d70*/  LOP3.LUT R5, R10, R4, RZ, 0x3c, !PT ;  /* 0x000000040a057212 */ /* 0x000fe200078e3cff */
[----:B------:R-:W-:Y:S01]  /*0d80*/  ULDC UR4, c[0x0][0x248] ;  /* 0x0000920000047ab9 */ /* 0x000fe20000000800 */
[----:B------:R-:W2:Y:S01]  /*0d90*/  @P2 LDC R11, c[0x0][0x2e4] ;  /* 0x0000b900ff0b2b82 */ /* 0x000ea20000000800 */
[-C--:B------:R-:W-:Y:S01]  /*0da0*/  LOP3.LUT R4, R3, R0.reuse, RZ, 0x3c, !PT ;  /* 0x0000000003047212 */ /* 0x080fe200078e3cff */
[----:B-----5:R-:W-:Y:S01]  /*0db0*/  IMAD R214, R13, UR4, -R212 ;  /* 0x000000040dd67c24 */ /* 0x020fe2000f8e0ad4 */
[----:B------:R-:W-:Y:S01]  /*0dc0*/  LOP3.LUT R3, R2, R0, RZ, 0x3c, !PT ;  /* 0x0000000002037212 */ /* 0x000fe200078e3cff */
[----:B------:R-:W-:Y:S01]  /*0dd0*/  IMAD.SHL.U32 R0, R24, 0x2, RZ ;  /* 0x0000000218007824 */ /* 0x000fe200078e00ff */
[----:B------:R-:W-:Y:S01]  /*0de0*/  SHF.R.S32.HI R221, RZ, 0x1f, R220 ;  /* 0x0000001fffdd7819 */ /* 0x000fe200000114dc */
[----:B------:R-:W-:Y:S01]  /*0df0*/  IMAD R4, R4, 0x4, R6 ;  /* 0x0000000404047824 */ /* 0x000fe200078e0206 */
[----:B------:R-:W-:Y:S01]  /*0e00*/  SHF.R.S32.HI R218, RZ, 0x1f, R219 ;  /* 0x0000001fffda7819 */ /* 0x000fe200000114db */
[----:B------:R-:W3:Y:S01]  /*0e10*/  @P2 LDC R10, c[0x0][0x2e4] ;  /* 0x0000b900ff0a2b82 */ /* 0x000ee20000000800 */
[----:B------:R-:W-:Y:S01]  /*0e20*/  LOP3.LUT P3, RZ, R0, 0x10, RZ, 0xc0, !PT ;  /* 0x0000001000ff7812 */ /* 0x000fe2000786c0ff */
[----:B------:R-:W-:Y:S01]  /*0e30*/  IMAD R0, R19, 0x10, R4 ;  /* 0x0000001013007824 */ /* 0x000fe200078e0204 */
[----:B------:R-:W-:Y:S01]  /*0e40*/  LOP3.LUT R172, R175, 0x7, RZ, 0xc0, !PT ;  /* 0x00000007afac7812 */ /* 0x000fe200078ec0ff */
[----:B------:R-:W-:Y:S01]  /*0e50*/  IMAD.SHL.U32 R2, R24, 0x4, RZ ;  /* 0x0000000418027824 */ /* 0x000fe200078e00ff */
[----:B------:R-:W-:Y:S01]  /*0e60*/  LOP3.LUT R164, R164, 0xf0, RZ, 0xc0, !PT ;  /* 0x000000f0a4a47812 */ /* 0x000fe200078ec0ff */
[----:B------:R-:W-:Y:S01]  /*0e70*/  IMAD.SHL.U32 R0, R0, 0x8, RZ ;  /* 0x0000000800007824 */ /* 0x000fe200078e00ff */
[----:B------:R-:W-:Y:S01]  /*0e80*/  CS2R R102, SRZ ;  /* 0x0000000000667805 */ /* 0x000fe2000001ff00 */
[----:B------:R-:W4:Y:S01]  /*0e90*/  @P2 LDC R7, c[0x0][0x2e8] ;  /* 0x0000ba00ff072b82 */ /* 0x000f220000000800 */
[----:B------:R-:W-:Y:S01]  /*0ea0*/  IMAD.MOV.U32 R19, RZ, RZ, R15 ;  /* 0x000000ffff137224 */ /* 0x000fe200078e000f */
[----:B------:R-:W-:Y:S01]  /*0eb0*/  LOP3.LUT P4, RZ, R2, 0x10, RZ, 0xc0, !PT ;  /* 0x0000001002ff7812 */ /* 0x000fe2000788c0ff */
[----:B------:R-:W-:Y:S01]  /*0ec0*/  IMAD R3, R3, 0x4, R5 ;  /* 0x0000000403037824 */ /* 0x000fe200078e0205 */
[----:B------:R-:W-:Y:S01]  /*0ed0*/  LEA R217, R0, UR31, 0x1 ;  /* 0x0000001f00d97c11 */ /* 0x000fe2000f8e08ff */
[----:B------:R-:W-:Y:S01]  /*0ee0*/  IMAD R213, R16, UR5, -R213 ;  /* 0x0000000510d57c24 */ /* 0x000fe2000f8e0ad5 */
[----:B------:R-:W-:Y:S01]  /*0ef0*/  IADD3 R2, P0, R26, UR12, RZ ;  /* 0x0000000c1a027c10 */ /* 0x000fe2000ff1e0ff */
[----:B------:R-:W-:Y:S01]  /*0f00*/  IMAD R12, R12, 0x10, R3 ;  /* 0x000000100c0c7824 */ /* 0x000fe200078e0203 */
[----:B------:R-:W5:Y:S01]  /*0f10*/  @P1 LDC.64 R22, c[0x0][0x2f0] ;  /* 0x0000bc00ff161b82 */ /* 0x000f620000000a00 */
[----:B--2---:R-:W-:Y:S01]  /*0f20*/  @P2 IMAD.HI.U32 R4, R15, R11, RZ ;  /* 0x0000000b0f042227 */ /* 0x004fe200078e00ff */
[----:B------:R-:W-:Y:S01]  /*0f30*/  IADD3.X R3, R27, UR13, RZ, P0, !PT ;  /* 0x0000000d1b037c10 */ /* 0x000fe200087fe4ff */
[----:B------:R-:W-:Y:S01]  /*0f40*/  @!PT LDS RZ, [RZ] ;  /* 0x00000000fffff984 */ /* 0x000fe20000000800 */
[----:B------:R-:W-:Y:S01]  /*0f50*/  @!PT LDS RZ, [RZ] ;  /* 0x00000000fffff984 */ /* 0x000fe20000000800 */
[----:B------:R-:W-:Y:S01]  /*0f60*/  @!PT LDS RZ, [RZ] ;  /* 0x00000000fffff984 */ /* 0x000fe20000000800 */
[----:B------:R-:W-:Y:S01]  /*0f70*/  LDGSTS.E.LTC128B.128 [R217], desc[UR38][R26.64], P6 ;  /* 0x000000001ad97fae */ /* 0x000fe2000b121d66 */
[----:B------:R-:W-:Y:S01]  /*0f80*/  CS2R R100, SRZ ;  /* 0x0000000000647805 */ /* 0x000fe2000001ff00 */
[----:B------:R-:W-:Y:S01]  /*0f90*/  IMAD.SHL.U32 R12, R12, 0x8, RZ ;  /* 0x000000080c0c7824 */ /* 0x000fe200078e00ff */
[----:B-1----:R-:W-:Y:S01]  /*0fa0*/  @P2 SHF.R.U32.HI R19, RZ, R8, R4 ;  /* 0x00000008ff132219 */ /* 0x002fe20000011604 */
[----:B------:R1:W-:Y:S01]  /*0fb0*/  LDGSTS.E.LTC128B.128 [R217+0x80], desc[UR38][R2.64], P5 ;  /* 0x0008000002d97fae */ /* 0x0003e2000a921d66 */
[----:B------:R-:W2:Y:S01]  /*0fc0*/  @P1 LDC.64 R20, c[0x0][0x2f0] ;  /* 0x0000bc00ff141b82 */ /* 0x000ea20000000a00 */
[----:B---3--:R-:W-:Y:S01]  /*0fd0*/  @P2 IMAD.HI.U32 R0, R15, R10, RZ ;  /* 0x0000000a0f002227 */ /* 0x008fe200078e00ff */
[----:B------:R-:W-:-:S02]  /*0fe0*/  IADD3 R4, P5, R26, UR6, RZ ;  /* 0x000000061a047c10 */ /* 0x000fc4000ffbe0ff */
[----:B------:R-:W-:Y:S02]  /*0ff0*/  CS2R R98, SRZ ;  /* 0x0000000000627805 */ /* 0x000fe4000001ff00 */
[----:B------:R-:W-:Y:S01]  /*1000*/  LEA R216, R12, UR31, 0x1 ;  /* 0x0000001f0cd87c11 */ /* 0x000fe2000f8e08ff */
[----:B------:R-:W-:Y:S01]  /*1010*/  IMAD.MOV.U32 R16, RZ, RZ, R15 ;  /* 0x000000ffff107224 */ /* 0x000fe200078e000f */
[----:B------:R-:W-:Y:S01]  /*1020*/  IADD3.X R5, R27, UR7, RZ, P5, !PT ;  /* 0x000000071b057c10 */ /* 0x000fe2000affe4ff */
[----:B------:R-:W-:Y:S01]  /*1030*/  IMAD R212, R14, UR4, -R212 ;  /* 0x000000040ed47c24 */ /* 0x000fe2000f8e0ad4 */
[----:B----4-:R-:W-:Y:S01]  /*1040*/  @P2 SHF.R.U32.HI R9, RZ, R7, R0 ;  /* 0x00000007ff092219 */ /* 0x010fe20000011600 */
[----:B------:R-:W-:Y:S01]  /*1050*/  IMAD.MOV R0, RZ, RZ, -R19 ;  /* 0x000000ffff007224 */ /* 0x000fe200078e0a13 */
[----:B------:R-:W3:Y:S01]  /*1060*/  @P1 LDC.64 R12, c[0x0][0x2f0] ;  /* 0x0000bc00ff0c1b82 */ /* 0x000ee20000000a00 */
[----:B------:R4:W-:Y:S01]  /*1070*/  LDGSTS.E.LTC128B.128 [R216], desc[UR38][R4.64], P4 ;  /* 0x0000000004d87fae */ /* 0x0009e2000a121d66 */
[----:B------:R-:W-:Y:S01]  /*1080*/  ISETP.GE.AND P5, PT, R9, UR20, PT ;  /* 0x0000001409007c0c */ /* 0x000fe2000bfa6270 */
[----:B------:R-:W-:Y:S01]  /*1090*/  IMAD R7, R29, R0, R15 ;  /* 0x000000001d077224 */ /* 0x000fe200078e020f */
[----:B------:R-:W-:Y:S01]  /*10a0*/  ULDC.64 UR4, c[0x0][0x2b8] ;  /* 0x0000ae0000047ab9 */ /* 0x000fe20000000a00 */
[----:B------:R-:W-:Y:S01]  /*10b0*/  IMAD.MOV R6, RZ, RZ, -R9 ;  /* 0x000000ffff067224 */ /* 0x000fe200078e0a09 */
[----:B------:R-:W-:Y:S01]  /*10c0*/  CS2R R96, SRZ ;  /* 0x0000000000607805 */ /* 0x000fe2000001ff00 */
[----:B-----5:R-:W-:Y:S01]  /*10d0*/  @P1 IMAD.HI.U32 R11, R7, R22, RZ ;  /* 0x00000016070b1227 */ /* 0x020fe200078e00ff */
[----:B------:R-:W5:Y:S01]  /*10e0*/  @P2 LDC R9, c[0x0][0x2e4] ;  /* 0x0000b900ff092b82 */ /* 0x000f620000000800 */
[----:B------:R-:W-:-:S02]  /*10f0*/  CS2R R38, SRZ ;  /* 0x0000000000267805 */ /* 0x000fc4000001ff00 */
[----:B------:R-:W-:Y:S01]  /*1100*/  CS2R R36, SRZ ;  /* 0x0000000000247805 */ /* 0x000fe2000001ff00 */
[----:B------:R-:W-:Y:S01]  /*1110*/  IMAD.MOV.U32 R0, RZ, RZ, R7 ;  /* 0x000000ffff007224 */ /* 0x000fe200078e0007 */
[----:B------:R-:W-:Y:S01]  /*1120*/  @P1 SHF.R.U32.HI R0, RZ, R23, R11 ;  /* 0x00000017ff001219 */ /* 0x000fe2000001160b */
[----:B------:R-:W-:Y:S01]  /*1130*/  IMAD R6, R29, R6, R15 ;  /* 0x000000061d067224 */ /* 0x000fe200078e020f */
[----:B------:R-:W-:Y:S02]  /*1140*/  CS2R R34, SRZ ;  /* 0x0000000000227805 */ /* 0x000fe4000001ff00 */
[----:B------:R-:W-:Y:S02]  /*1150*/  CS2R R32, SRZ ;  /* 0x0000000000207805 */ /* 0x000fe4000001ff00 */
[----:B-1----:R-:W-:Y:S01]  /*1160*/  IADD3 R2, P0, R2, UR6, RZ ;  /* 0x0000000602027c10 */ /* 0x002fe2000ff1e0ff */
[----:B--2---:R-:W-:Y:S01]  /*1170*/  @P1 IMAD.HI.U32 R10, R6, R20, RZ ;  /* 0x00000014060a1227 */ /* 0x004fe200078e00ff */
[----:B------:R-:W1:Y:S01]  /*1180*/  @P2 LDC R25, c[0x0][0x2e4] ;  /* 0x0000b900ff192b82 */ /* 0x000e620000000800 */
[----:B------:R-:W-:-:S02]  /*1190*/  CS2R R106, SRZ ;  /* 0x00000000006a7805 */ /* 0x000fc4000001ff00 */
[----:B------:R-:W-:Y:S01]  /*11a0*/  IADD3.X R3, R3, UR7, RZ, P0, !PT ;  /* 0x0000000703037c10 */ /* 0x000fe200087fe4ff */
[----:B------:R-:W-:Y:S01]  /*11b0*/  IMAD.MOV.U32 R8, RZ, RZ, R6 ;  /* 0x000000ffff087224 */ /* 0x000fe200078e0006 */
[----:B------:R-:W-:Y:S02]  /*11c0*/  @P1 SHF.R.U32.HI R8, RZ, R21, R10 ;  /* 0x00000015ff081219 */ /* 0x000fe4000001160a */
[----:B------:R-:W-:Y:S02]  /*11d0*/  CS2R R104, SRZ ;  /* 0x0000000000687805 */ /* 0x000fe4000001ff00 */
[----:B------:R-:W-:Y:S01]  /*11e0*/  CS2R R94, SRZ ;  /* 0x00000000005e7805 */ /* 0x000fe2000001ff00 */
[----:B------:R2:W-:Y:S01]  /*11f0*/  LDGSTS.E.LTC128B.128 [R216+0x80], desc[UR38][R2.64], P3 ;  /* 0x0008000002d87fae */ /* 0x0005e20009921d66 */
[----:B------:R-:W3:Y:S01]  /*1200*/  @P2 LDC R10, c[0x0][0x2e8] ;  /* 0x0000ba00ff0a2b82 */ /* 0x000ee20000000800 */
[----:B------:R-:W-:Y:S01]  /*1210*/  CS2R R92, SRZ ;  /* 0x00000000005c7805 */ /* 0x000fe2000001ff00 */
[----:B----4-:R-:W-:Y:S01]  /*1220*/  IMAD.MOV R4, RZ, RZ, -R0 ;  /* 0x000000ffff047224 */ /* 0x010fe200078e0a00 */
[----:B------:R-:W-:Y:S01]  /*1230*/  CS2R R42, SRZ ;  /* 0x00000000002a7805 */ /* 0x000fe2000001ff00 */
[----:B------:R-:W-:Y:S01]  /*1240*/  IMAD.MOV R5, RZ, RZ, -R8 ;  /* 0x000000ffff057224 */ /* 0x000fe200078e0a08 */
[----:B------:R-:W-:-:S02]  /*1250*/  CS2R R40, SRZ ;  /* 0x0000000000287805 */ /* 0x000fc4000001ff00 */
[----:B------:R-:W-:Y:S02]  /*1260*/  CS2R R110, SRZ ;  /* 0x00000000006e7805 */ /* 0x000fe4000001ff00 */
[----:B------:R-:W-:Y:S01]  /*1270*/  CS2R R108, SRZ ;  /* 0x00000000006c7805 */ /* 0x000fe2000001ff00 */
[----:B------:R-:W4:Y:S01]  /*1280*/  @P1 LDC.64 R20, c[0x0][0x2f0] ;  /* 0x0000bc00ff141b82 */ /* 0x000f220000000a00 */
[----:B------:R-:W-:Y:S02]  /*1290*/  CS2R R90, SRZ ;  /* 0x00000000005a7805 */ /* 0x000fe4000001ff00 */
[----:B------:R-:W-:Y:S02]  /*12a0*/  CS2R R88, SRZ ;  /* 0x0000000000587805 */ /* 0x000fe4000001ff00 */
[----:B------:R-:W-:Y:S02]  /*12b0*/  CS2R R46, SRZ ;  /* 0x00000000002e7805 */ /* 0x000fe4000001ff00 */
[----:B------:R-:W-:-:S02]  /*12c0*/  CS2R R44, SRZ ;  /* 0x00000000002c7805 */ /* 0x000fc4000001ff00 */
[----:B------:R-:W-:Y:S02]  /*12d0*/  CS2R R114, SRZ ;  /* 0x0000000000727805 */ /* 0x000fe4000001ff00 */
[----:B------:R-:W-:Y:S02]  /*12e0*/  CS2R R112, SRZ ;  /* 0x0000000000707805 */ /* 0x000fe4000001ff00 */
[----:B------:R-:W-:Y:S01]  /*12f0*/  CS2R R86, SRZ ;  /* 0x0000000000567805 */ /* 0x000fe2000001ff00 */
[----:B------:R-:W1:Y:S01]  /*1300*/  @P2 LDC R14, c[0x0][0x2e4] ;  /* 0x0000b900ff0e2b82 */ /* 0x000e620000000800 */
[----:B------:R-:W-:Y:S02]  /*1310*/  CS2R R84, SRZ ;  /* 0x0000000000547805 */ /* 0x000fe4000001ff00 */
[----:B------:R-:W-:Y:S02]  /*1320*/  CS2R R50, SRZ ;  /* 0x0000000000327805 */ /* 0x000fe4000001ff00 */
[----:B------:R-:W-:-:S02]  /*1330*/  CS2R R48, SRZ ;  /* 0x0000000000307805 */ /* 0x000fc4000001ff00 */
[----:B------:R-:W-:Y:S02]  /*1340*/  CS2R R118, SRZ ;  /* 0x0000000000767805 */ /* 0x000fe4000001ff00 */
[----:B------:R-:W-:Y:S02]  /*1350*/  CS2R R116, SRZ ;  /* 0x0000000000747805 */ /* 0x000fe4000001ff00 */
[----:B------:R-:W-:Y:S02]  /*1360*/  CS2R R82, SRZ ;  /* 0x0000000000527805 */ /* 0x000fe4000001ff00 */
[----:B------:R-:W-:Y:S01]  /*1370*/  CS2R R80, SRZ ;  /* 0x0000000000507805 */ /* 0x000fe2000001ff00 */
[----:B------:R-:W1:Y:S01]  /*1380*/  @P2 LDC R28, c[0x0][0x2e8] ;  /* 0x0000ba00ff1c2b82 */ /* 0x000e620000000800 */
[----:B------:R-:W-:Y:S01]  /*1390*/  CS2R R54, SRZ ;  /* 0x0000000000367805 */ /* 0x000fe2000001ff00 */
[----:B--2---:R-:W-:Y:S01]  /*13a0*/  IMAD R2, R30, R4, R7 ;  /* 0x000000041e027224 */ /* 0x004fe200078e0207 */
[----:B------:R-:W-:Y:S01]  /*13b0*/  CS2R R52, SRZ ;  /* 0x0000000000347805 */ /* 0x000fe2000001ff00 */
[--C-:B------:R-:W-:Y:S01]  /*13c0*/  IMAD R3, R0, UR15, R215.reuse ;  /* 0x0000000f00037c24 */ /* 0x100fe2000f8e02d7 */
[----:B------:R-:W-:Y:S01]  /*13d0*/  CS2R R122, SRZ ;  /* 0x00000000007a7805 */ /* 0x000fe2000001ff00 */
[----:B------:R-:W-:Y:S01]  /*13e0*/  IMAD R0, R8, UR15, R215 ;  /* 0x0000000f08007c24 */ /* 0x000fe2000f8e02d7 */
[----:B------:R-:W-:Y:S01]  /*13f0*/  CS2R R120, SRZ ;  /* 0x0000000000787805 */ /* 0x000fe2000001ff00 */
[----:B------:R-:W2:Y:S01]  /*1400*/  @P2 LDC R7, c[0x0][0x2e4] ;  /* 0x0000b900ff072b82 */ /* 0x000ea20000000800 */
[----:B------:R-:W-:Y:S01]  /*1410*/  IMAD R4, R30, R5, R6 ;  /* 0x000000051e047224 */ /* 0x000fe200078e0206 */
[----:B------:R-:W-:Y:S01]  /*1420*/  CS2R R78, SRZ ;  /* 0x00000000004e7805 */ /* 0x000fe2000001ff00 */
[--C-:B------:R-:W-:Y:S01]  /*1430*/  IMAD R2, R2, UR14, R214.reuse ;  /* 0x0000000e02027c24 */ /* 0x100fe2000f8e02d6 */
[C---:B------:R-:W-:Y:S01]  /*1440*/  ISETP.GE.AND P3, PT, R0.reuse, UR19, PT ;  /* 0x0000001300007c0c */ /* 0x040fe2000bf66270 */
[----:B------:R-:W-:Y:S01]  /*1450*/  IMAD R5, R3, UR11, RZ ;  /* 0x0000000b03057c24 */ /* 0x000fe2000f8e02ff */
[----:B------:R-:W-:Y:S01]  /*1460*/  ISETP.LT.OR P5, PT, R0, RZ, P5 ;  /* 0x000000ff0000720c */ /* 0x000fe20002fa1670 */
[----:B------:R-:W-:Y:S01]  /*1470*/  IMAD R11, R4, UR14, R214 ;  /* 0x0000000e040b7c24 */ /* 0x000fe2000f8e02d6 */
[----:B------:R-:W4:Y:S01]  /*1480*/  @P2 LDC R8, c[0x0][0x2e8] ;  /* 0x0000ba00ff082b82 */ /* 0x000f220000000800 */
[----:B------:R-:W-:Y:S01]  /*1490*/  IMAD R2, R2, UR10, RZ ;  /* 0x0000000a02027c24 */ /* 0x000fe2000f8e02ff */
[----:B------:R-:W-:-:S02]  /*14a0*/  SHF.R.S32.HI R3, RZ, 0x1f, R5 ;  /* 0x0000001fff037819 */ /* 0x000fc40000011405 */
[----:B------:R-:W-:Y:S02]  /*14b0*/  CS2R R76, SRZ ;  /* 0x00000000004c7805 */ /* 0x000fe4000001ff00 */
[----:B------:R-:W-:Y:S02]  /*14c0*/  ISETP.LT.OR P3, PT, R11, RZ, P3 ;  /* 0x000000ff0b00720c */ /* 0x000fe40001f61670 */
[----:B------:R-:W-:Y:S02]  /*14d0*/  CS2R R58, SRZ ;  /* 0x00000000003a7805 */ /* 0x000fe4000001ff00 */
[----:B------:R-:W-:Y:S02]  /*14e0*/  IADD3 R6, P4, P0, R5, R2, R220 ;  /* 0x0000000205067210 */ /* 0x000fe4000789e0dc */
[----:B------:R-:W-:Y:S02]  /*14f0*/  CS2R R56, SRZ ;  /* 0x0000000000387805 */ /* 0x000fe4000001ff00 */
[----:B------:R-:W-:Y:S01]  /*1500*/  SHF.R.S32.HI R0, RZ, 0x1f, R2 ;  /* 0x0000001fff007819 */ /* 0x000fe20000011402 */
[----:B-----5:R-:W-:Y:S01]  /*1510*/  @P2 IMAD.HI.U32 R2, R15, R9, RZ ;  /* 0x000000090f022227 */ /* 0x020fe200078e00ff */
[----:B------:R-:W-:Y:S01]  /*1520*/  PLOP3.LUT P3, PT, P5, P3, PT, 0xa8, 0x0 ;  /* 0x000000000000781c */ /* 0x000fe20002f67570 */
[----:B------:R-:W5:Y:S01]  /*1530*/  LDC R211, c[0x0][0x274] ;  /* 0x00009d00ffd37b82 */ /* 0x000f620000000800 */
[----:B------:R-:W-:Y:S01]  /*1540*/  IADD3.X R4, R3, R0, R221, P4, P0 ;  /* 0x0000000003047210 */ /* 0x000fe200027e04dd */
[----:B------:R-:W-:Y:S01]  /*1550*/  IMAD R0, R19, UR16, RZ ;  /* 0x0000001013007c24 */ /* 0x000fe2000f8e02ff */
[----:B------:R-:W-:-:S02]  /*1560*/  CS2R R126, SRZ ;  /* 0x00000000007e7805 */ /* 0x000fc4000001ff00 */
[----:B------:R-:W-:Y:S01]  /*1570*/  CS2R R124, SRZ ;  /* 0x00000000007c7805 */ /* 0x000fe2000001ff00 */
[----:B--2---:R-:W-:Y:S01]  /*1580*/  @P2 IMAD.HI.U32 R3, R15, R7, RZ ;  /* 0x000000070f032227 */ /* 0x004fe200078e00ff */
[----:B------:R-:W-:Y:S02]  /*1590*/  CS2R R74, SRZ ;  /* 0x00000000004a7805 */ /* 0x000fe4000001ff00 */
[C---:B------:R-:W-:Y:S01]  /*15a0*/  IADD3 R6, P0, R0.reuse, R6, RZ ;  /* 0x0000000600067210 */ /* 0x040fe20007f1e0ff */
[----:B------:R-:W2:Y:S01]  /*15b0*/  @P2 LDC R19, c[0x0][0x2e8] ;  /* 0x0000ba00ff132b82 */ /* 0x000ea20000000800 */
[----:B------:R-:W-:Y:S01]  /*15c0*/  IMAD.MOV.U32 R7, RZ, RZ, R15 ;  /* 0x000000ffff077224 */ /* 0x000fe200078e000f */
[----:B---3--:R-:W-:Y:S01]  /*15d0*/  @P2 SHF.R.U32.HI R16, RZ, R10, R3 ;  /* 0x0000000aff102219 */ /* 0x008fe20000011603 */
[----:B------:R-:W-:Y:S01]  /*15e0*/  IMAD.MOV.U32 R10, RZ, RZ, R17 ;  /* 0x000000ffff0a7224 */ /* 0x000fe200078e0011 */
[----:B------:R-:W-:Y:S02]  /*15f0*/  LEA.HI.X.SX32 R9, R0, R4, 0x1, P0 ;  /* 0x0000000400097211 */ /* 0x000fe400000f0eff */
[----:B------:R-:W-:-:S02]  /*1600*/  CS2R R72, SRZ ;  /* 0x0000000000487805 */ /* 0x000fc4000001ff00 */
[----:B----4-:R-:W-:Y:S01]  /*1610*/  @P2 SHF.R.U32.HI R7, RZ, R8, R2 ;  /* 0x00000008ff072219 */ /* 0x010fe20000011602 */
[----:B------:R-:W-:Y:S01]  /*1620*/  IMAD.MOV R2, RZ, RZ, -R16 ;  /* 0x000000ffff027224 */ /* 0x000fe200078e0a10 */
[----:B------:R-:W3:Y:S01]  /*1630*/  @!P3 LDC R18, c[0x0][0x218] ;  /* 0x00008600ff12bb82 */ /* 0x000ee20000000800 */
[C---:B------:R-:W-:Y:S02]  /*1640*/  LEA R22, P0, R6.reuse, UR8, 0x1 ;  /* 0x0000000806167c11 */ /* 0x040fe4000f8008ff */
[----:B------:R-:W-:Y:S01]  /*1650*/  CS2R R62, SRZ ;  /* 0x00000000003e7805 */ /* 0x000fe2000001ff00 */
[----:B------:R-:W-:Y:S01]  /*1660*/  IMAD.MOV R0, RZ, RZ, -R7 ;  /* 0x000000ffff007224 */ /* 0x000fe200078e0a07 */
[----:B------:R-:W-:Y:S01]  /*1670*/  ISETP.GE.AND P5, PT, R7, UR20, PT ;  /* 0x0000001407007c0c */ /* 0x000fe2000bfa6270 */
[C---:B------:R-:W-:Y:S01]  /*1680*/  IMAD R2, R29.reuse, R2, R15 ;  /* 0x000000021d027224 */ /* 0x040fe200078e020f */
[----:B------:R-:W-:Y:S01]  /*1690*/  LEA.HI.X R23, R6, UR9, R9, 0x1, P0 ;  /* 0x0000000906177c11 */ /* 0x000fe200080f0c09 */
[----:B------:R-:W-:Y:S01]  /*16a0*/  IMAD R0, R29, R0, R15 ;  /* 0x000000001d007224 */ /* 0x000fe200078e020f */
[----:B------:R-:W-:Y:S01]  /*16b0*/  CS2R R60, SRZ ;  /* 0x00000000003c7805 */ /* 0x000fe2000001ff00 */
[----:B------:R-:W-:Y:S01]  /*16c0*/  @P1 IMAD.HI.U32 R5, R2, R20, RZ ;  /* 0x0000001402051227 */ /* 0x000fe200078e00ff */
[----:B------:R-:W-:-:S02]  /*16d0*/  CS2R R130, SRZ ;  /* 0x0000000000827805 */ /* 0x000fc4000001ff00 */
[----:B------:R-:W-:Y:S02]  /*16e0*/  CS2R R128, SRZ ;  /* 0x0000000000807805 */ /* 0x000fe4000001ff00 */
[----:B------:R-:W-:Y:S01]  /*16f0*/  CS2R R70, SRZ ;  /* 0x0000000000467805 */ /* 0x000fe2000001ff00 */
[----:B------:R-:W-:Y:S01]  /*1700*/  @P1 IMAD.HI.U32 R4, R0, R12, RZ ;  /* 0x0000000c00041227 */ /* 0x000fe200078e00ff */
[----:B------:R-:W-:Y:S02]  /*1710*/  CS2R R68, SRZ ;  /* 0x0000000000447805 */ /* 0x000fe4000001ff00 */
[----:B------:R-:W-:Y:S02]  /*1720*/  CS2R R66, SRZ ;  /* 0x0000000000427805 */ /* 0x000fe4000001ff00 */
[----:B------:R-:W-:Y:S01]  /*1730*/  CS2R R64, SRZ ;  /* 0x0000000000407805 */ /* 0x000fe2000001ff00 */
[----:B------:R-:W-:Y:S01]  /*1740*/  IMAD.MOV.U32 R8, RZ, RZ, R2 ;  /* 0x000000ffff087224 */ /* 0x000fe200078e0002 */
[----:B------:R-:W-:Y:S01]  /*1750*/  @P1 SHF.R.U32.HI R8, RZ, R21, R5 ;  /* 0x00000015ff081219 */ /* 0x000fe20000011605 */
[----:B------:R-:W-:Y:S01]  /*1760*/  IMAD.MOV.U32 R3, RZ, RZ, R0 ;  /* 0x000000ffff037224 */ /* 0x000fe200078e0000 */
[----:B------:R-:W-:Y:S01]  /*1770*/  @P1 SHF.R.U32.HI R3, RZ, R13, R4 ;  /* 0x0000000dff031219 */ /* 0x000fe20000011604 */
[----:B------:R-:W4:Y:S01]  /*1780*/  @P1 LDC.64 R20, c[0x0][0x2f0] ;  /* 0x0000bc00ff141b82 */ /* 0x000f220000000a00 */
[----:B-1----:R-:W-:Y:S01]  /*1790*/  @P2 IMAD.HI.U32 R4, R17, R25, RZ ;  /* 0x0000001911042227 */ /* 0x002fe200078e00ff */
[----:B---3--:R-:W-:-:S03]  /*17a0*/  @!P3 ISETP.GE.AND P4, PT, R11, R18, PT ;  /* 0x000000120b00b20c */ /* 0x008fc60003f86270 */
[----:B------:R-:W-:Y:S01]  /*17b0*/  IMAD.MOV R5, RZ, RZ, -R8 ;  /* 0x000000ffff057224 */ /* 0x000fe200078e0a08 */
[----:B--2---:R-:W-:Y:S01]  /*17c0*/  @P2 SHF.R.U32.HI R10, RZ, R19, R4 ;  /* 0x00000013ff0a2219 */ /* 0x004fe20000011604 */
[----:B------:R-:W-:Y:S01]  /*17d0*/  IMAD.MOV R6, RZ, RZ, -R3 ;  /* 0x000000ffff067224 */ /* 0x000fe200078e0a03 */
[----:B------:R-:W1:Y:S01]  /*17e0*/  @P1 LDC.64 R18, c[0x0][0x2f0] ;  /* 0x0000bc00ff121b82 */ /* 0x000e620000000a00 */
[----:B------:R-:W-:Y:S01]  /*17f0*/  IMAD R9, R30, R5, R2 ;  /* 0x000000051e097224 */ /* 0x000fe200078e0202 */
[----:B------:R-:W-:Y:S01]  /*1800*/  ISETP.GE.AND P6, PT, R10, UR20, PT ;  /* 0x000000140a007c0c */ /* 0x000fe2000bfc6270 */
[----:B------:R-:W-:Y:S02]  /*1810*/  IMAD R2, R3, UR15, R213 ;  /* 0x0000000f03027c24 */ /* 0x000fe4000f8e02d5 */
[----:B------:R-:W-:Y:S02]  /*1820*/  IMAD R4, R30, R6, R0 ;  /* 0x000000061e047224 */ /* 0x000fe400078e0200 */
[----:B------:R-:W-:Y:S01]  /*1830*/  IMAD.MOV R0, RZ, RZ, -R10 ;  /* 0x000000ffff007224 */ /* 0x000fe200078e0a0a */
[----:B------:R-:W-:Y:S01]  /*1840*/  ISETP.GE.AND P0, PT, R2, UR19, PT ;  /* 0x0000001302007c0c */ /* 0x000fe2000bf06270 */
[----:B------:R-:W-:Y:S01]  /*1850*/  IMAD R11, R4, UR14, R212 ;  /* 0x0000000e040b7c24 */ /* 0x000fe2000f8e02d4 */
[----:B------:R-:W-:Y:S01]  /*1860*/  ISETP.LT.OR P5, PT, R2, RZ, P5 ;  /* 0x000000ff0200720c */ /* 0x000fe20002fa1670 */
[----:B------:R-:W-:Y:S01]  /*1870*/  @P2 IMAD.HI.U32 R3, R17, R14, RZ ;  /* 0x0000000e11032227 */ /* 0x000fe200078e00ff */
[----:B------:R-:W-:Y:S01]  /*1880*/  PRMT R2, RZ, 0x7610, R2 ;  /* 0x00007610ff027816 */ /* 0x000fe20000000002 */
[----:B------:R-:W2:Y:S01]  /*1890*/  @P2 LDC R10, c[0x0][0x2e4] ;  /* 0x0000b900ff0a2b82 */ /* 0x000ea20000000800 */
[----:B------:R-:W-:Y:S01]  /*18a0*/  ISETP.LT.OR P0, PT, R11, RZ, P0 ;  /* 0x000000ff0b00720c */ /* 0x000fe20000701670 */
[--C-:B------:R-:W-:Y:S01]  /*18b0*/  IMAD R7, R29, R0, R17.reuse ;  /* 0x000000001d077224 */ /* 0x100fe200078e0211 */
[----:B------:R-:W-:Y:S01]  /*18c0*/  @!P3 SEL R2, RZ, 0x1, P4 ;  /* 0x00000001ff02b807 */ /* 0x000fe20002000000 */
[----:B------:R-:W-:Y:S01]  /*18d0*/  IMAD.MOV.U32 R13, RZ, RZ, R17 ;  /* 0x000000ffff0d7224 */ /* 0x000fe200078e0011 */
[----:B------:R-:W-:Y:S01]  /*18e0*/  PLOP3.LUT P0, PT, P5, P0, PT, 0xa8, 0x0 ;  /* 0x000000000000781c */ /* 0x000fe20002f01570 */
[----:B----4-:R-:W-:Y:S01]  /*18f0*/  @P1 IMAD.HI.U32 R0, R7, R20, RZ ;  /* 0x0000001407001227 */ /* 0x010fe200078e00ff */
[----:B------:R-:W-:Y:S01]  /*1900*/  @P2 SHF.R.U32.HI R13, RZ, R28, R3 ;  /* 0x0000001cff0d2219 */ /* 0x000fe20000011603 */
[----:B------:R-:W3:Y:S01]  /*1910*/  @P2 LDC R25, c[0x0][0x2e8] ;  /* 0x0000ba00ff192b82 */ /* 0x000ee20000000800 */
[----:B------:R-:W-:Y:S01]  /*1920*/  PRMT R2, R2, 0x9910, RZ ;  /* 0x0000991002027816 */ /* 0x000fe200000000ff */
[----:B------:R-:W-:-:S02]  /*1930*/  IMAD R4, R8, UR15, R213 ;  /* 0x0000000f08047c24 */ /* 0x000fc4000f8e02d5 */
[----:B------:R-:W-:Y:S01]  /*1940*/  IMAD R3, R9, UR14, R212 ;  /* 0x0000000e09037c24 */ /* 0x000fe2000f8e02d4 */
[----:B------:R-:W-:Y:S01]  /*1950*/  ISETP.NE.AND P4, PT, R2, RZ, PT ;  /* 0x000000ff0200720c */ /* 0x000fe20003f85270 */
[----:B------:R-:W-:Y:S01]  /*1960*/  IMAD.MOV.U32 R5, RZ, RZ, R7 ;  /* 0x000000ffff057224 */ /* 0x000fe200078e0007 */
[----:B------:R-:W-:Y:S01]  /*1970*/  @P1 SHF.R.U32.HI R5, RZ, R21, R0 ;  /* 0x00000015ff051219 */ /* 0x000fe20000011600 */
[----:B------:R-:W-:Y:S01]  /*1980*/  IMAD R4, R4, UR11, RZ ;  /* 0x0000000b04047c24 */ /* 0x000fe2000f8e02ff */
[----:B------:R-:W4:Y:S01]  /*1990*/  @P1 LDC.64 R20, c[0x0][0x2f0] ;  /* 0x0000bc00ff141b82 */ /* 0x000f220000000a00 */
[----:B------:R-:W-:Y:S02]  /*19a0*/  IMAD R0, R3, UR10, RZ ;  /* 0x0000000a03007c24 */ /* 0x000fe4000f8e02ff */
[----:B------:R-:W-:Y:S01]  /*19b0*/  IMAD.MOV R3, RZ, RZ, -R13 ;  /* 0x000000ffff037224 */ /* 0x000fe200078e0a0d */
[----:B------:R-:W-:Y:S01]  /*19c0*/  SHF.R.S32.HI R8, RZ, 0x1f, R4 ;  /* 0x0000001fff087819 */ /* 0x000fe20000011404 */
[----:B------:R-:W-:Y:S01]  /*19d0*/  IMAD.MOV R2, RZ, RZ, -R5 ;  /* 0x000000ffff027224 */ /* 0x000fe200078e0a05 */
[----:B------:R-:W-:Y:S01]  /*19e0*/  IADD3 R12, P5, P3, R4, R0, R219 ;  /* 0x00000000040c7210 */ /* 0x000fe20007bbe0db */
[----:B------:R-:W-:Y:S01]  /*19f0*/  IMAD R3, R29, R3, R17 ;  /* 0x000000031d037224 */ /* 0x000fe200078e0211 */
[----:B------:R-:W5:Y:S01]  /*1a00*/  @!P0 LDC R9, c[0x0][0x218] ;  /* 0x00008600ff098b82 */ /* 0x000f620000000800 */
[----:B------:R-:W-:Y:S01]  /*1a10*/  SHF.R.S32.HI R0, RZ, 0x1f, R0 ;  /* 0x0000001fff007819 */ /* 0x000fe20000011400 */
[----:B------:R-:W-:Y:S01]  /*1a20*/  IMAD R2, R30, R2, R7 ;  /* 0x000000021e027224 */ /* 0x000fe200078e0207 */
[----:B------:R2:W-:Y:S01]  /*1a30*/  LDGSTS.E.LTC128B.128 [R217+0x6000], desc[UR38][R22.64], P4 ;  /* 0x0600000016d97fae */ /* 0x0005e2000a121d66 */
[----:B-1----:R-:W-:Y:S01]  /*1a40*/  @P1 IMAD.HI.U32 R6, R3, R18, RZ ;  /* 0x0000001203061227 */ /* 0x002fe200078e00ff */
[----:B------:R-:W-:-:S03]  /*1a50*/  IADD3.X R8, R8, R0, R218, P5, P3 ;  /* 0x0000000008087210 */ /* 0x000fc60002fe64da */
[----:B------:R-:W-:Y:S02]  /*1a60*/  IMAD R0, R5, UR15, R215 ;  /* 0x0000000f05007c24 */ /* 0x000fe4000f8e02d7 */
[----:B------:R-:W1:Y:S01]  /*1a70*/  @P2 LDC R5, c[0x0][0x2e4] ;  /* 0x0000b900ff052b82 */ /* 0x000e620000000800 */
[----:B------:R-:W-:Y:S01]  /*1a80*/  IMAD.MOV.U32 R4, RZ, RZ, R3 ;  /* 0x000000ffff047224 */ /* 0x000fe200078e0003 */
[----:B------:R-:W-:Y:S01]  /*1a90*/  @P1 SHF.R.U32.HI R4, RZ, R19, R6 ;  /* 0x00000013ff041219 */ /* 0x000fe20000011606 */
[----:B------:R-:W-:Y:S01]  /*1aa0*/  IMAD R14, R2, UR14, R214 ;  /* 0x0000000e020e7c24 */ /* 0x000fe2000f8e02d6 */
[C---:B------:R-:W-:Y:S01]  /*1ab0*/  ISETP.LT.OR P6, PT, R0.reuse, RZ, P6 ;  /* 0x000000ff0000720c */ /* 0x040fe200037c1670 */
[----:B------:R-:W-:Y:S01]  /*1ac0*/  IMAD.MOV.U32 R18, RZ, RZ, R17 ;  /* 0x000000ffff127224 */ /* 0x000fe200078e0011 */
[----:B------:R-:W-:Y:S01]  /*1ad0*/  ISETP.GE.AND P5, PT, R0, UR19, PT ;  /* 0x0000001300007c0c */ /* 0x000fe2000bfa6270 */
[----:B------:R-:W-:Y:S01]  /*1ae0*/  IMAD R0, R16, UR16, RZ ;  /* 0x0000001010007c24 */ /* 0x000fe2000f8e02ff */
[----:B------:R-:W3:Y:S01]  /*1af0*/  @P2 LDC R19, c[0x0][0x2e8] ;  /* 0x0000ba00ff132b82 */ /* 0x000ee20000000800 */
[----:B------:R-:W-:Y:S01]  /*1b00*/  IMAD.MOV R2, RZ, RZ, -R4 ;  /* 0x000000ffff027224 */ /* 0x000fe200078e0a04 */
[----:B------:R-:W-:Y:S01]  /*1b10*/  ISETP.LT.OR P5, PT, R14, RZ, P5 ;  /* 0x000000ff0e00720c */ /* 0x000fe20002fa1670 */
[----:B------:R-:W-:Y:S01]  /*1b20*/  IMAD R4, R4, UR15, R215 ;  /* 0x0000000f04047c24 */ /* 0x000fe2000f8e02d7 */
[----:B------:R-:W-:Y:S01]  /*1b30*/  IADD3 R6, P3, R0, R12, RZ ;  /* 0x0000000c00067210 */ /* 0x000fe20007f7e0ff */
[----:B------:R-:W-:Y:S01]  /*1b40*/  IMAD R3, R30, R2, R3 ;  /* 0x000000021e037224 */ /* 0x000fe200078e0203 */
[----:B------:R-:W-:Y:S01]  /*1b50*/  PLOP3.LUT P5, PT, P6, P5, PT, 0xa8, 0x0 ;  /* 0x000000000000781c */ /* 0x000fe200037ab570 */
[----:B------:R-:W-:Y:S01]  /*1b60*/  IMAD R4, R4, UR11, RZ ;  /* 0x0000000b04047c24 */ /* 0x000fe2000f8e02ff */
[----:B------:R-:W4:Y:S01]  /*1b70*/  @P2 LDC R16, c[0x0][0x2e8] ;  /* 0x0000ba00ff102b82 */ /* 0x000f220000000800 */
[----:B------:R-:W-:Y:S01]  /*1b80*/  LEA.HI.X.SX32 R7, R0, R8, 0x1, P3 ;  /* 0x0000000800077211 */ /* 0x000fe200018f0eff */
[----:B------:R-:W-:Y:S01]  /*1b90*/  IMAD R3, R3, UR14, R214 ;  /* 0x0000000e03037c24 */ /* 0x000fe2000f8e02d6 */
[----:B-----5:R-:W-:Y:S01]  /*1ba0*/  @!P0 ISETP.GE.AND P3, PT, R11, R9, PT ;  /* 0x000000090b00820c */ /* 0x020fe20003f66270 */
[----:B------:R-:W-:Y:S01]  /*1bb0*/  IMAD.MOV.U32 R9, RZ, RZ, R17 ;  /* 0x000000ffff097224 */ /* 0x000fe200078e0011 */
[----:B------:R-:W-:Y:S01]  /*1bc0*/  PRMT R0, RZ, 0x7610, R0 ;  /* 0x00007610ff007816 */ /* 0x000fe20000000000 */
[----:B------:R-:W-:Y:S01]  /*1bd0*/  IMAD R3, R3, UR10, RZ ;  /* 0x0000000a03037c24 */ /* 0x000fe2000f8e02ff */
[----:B------:R-:W-:Y:S01]  /*1be0*/  @!P0 SEL R0, RZ, 0x1, P3 ;  /* 0x00000001ff008807 */ /* 0x000fe20001800000 */
[----:B-1----:R-:W-:Y:S01]  /*1bf0*/  @P2 IMAD.HI.U32 R2, R17, R5, RZ ;  /* 0x0000000511022227 */ /* 0x002fe200078e00ff */
[----:B--2---:R-:W1:Y:S02]  /*1c00*/  @P1 LDC.64 R22, c[0x0][0x2f0] ;  /* 0x0000bc00ff161b82 */ /* 0x004e640000000a00 */
[----:B------:R-:W-:Y:S01]  /*1c10*/  PRMT R0, R0, 0x9910, RZ ;  /* 0x0000991000007816 */ /* 0x000fe200000000ff */
[----:B------:R-:W-:Y:S01]  /*1c20*/  VIADD R12, R15, UR30 ;  /* 0x0000001e0f0c7c36 */ /* 0x000fe20008000000 */
[----:B------:R-:W-:-:S03]  /*1c30*/  IADD3 R8, P3, P0, R4, R3, R220 ;  /* 0x0000000304087210 */ /* 0x000fc6000787e0dc */
[----:B------:R-:W-:Y:S01]  /*1c40*/  IMAD.MOV.U32 R5, RZ, RZ, R0 ;  /* 0x000000ffff057224 */ /* 0x000fe200078e0000 */
[----:B---3--:R-:W-:Y:S01]  /*1c50*/  @P2 SHF.R.U32.HI R18, RZ, R19, R2 ;  /* 0x00000013ff122219 */ /* 0x008fe20000011602 */
[----:B------:R-:W-:Y:S01]  /*1c60*/  @P2 IMAD.HI.U32 R0, R17, R10, RZ ;  /* 0x0000000a11002227 */ /* 0x000fe200078e00ff */
[----:B------:R-:W-:Y:S01]  /*1c70*/  LEA R2, P4, R6, UR8, 0x1 ;  /* 0x0000000806027c11 */ /* 0x000fe2000f8808ff */
[----:B------:R-:W2:Y:S01]  /*1c80*/  @!P5 LDC R11, c[0x0][0x218] ;  /* 0x00008600ff0bdb82 */ /* 0x000ea20000000800 */
[----:B------:R-:W-:Y:S01]  /*1c90*/  ISETP.NE.AND P6, PT, R5, RZ, PT ;  /* 0x000000ff0500720c */ /* 0x000fe20003fc5270 */
[----:B------:R-:W-:Y:S01]  /*1ca0*/  IMAD R5, R13, UR16, RZ ;  /* 0x000000100d057c24 */ /* 0x000fe2000f8e02ff */
[----:B------:R-:W-:Y:S02]  /*1cb0*/  SHF.R.S32.HI R10, RZ, 0x1f, R4 ;  /* 0x0000001fff0a7819 */ /* 0x000fe40000011404 */
[----:B----4-:R-:W-:Y:S01]  /*1cc0*/  @P2 SHF.R.U32.HI R9, RZ, R16, R0 ;  /* 0x00000010ff092219 */ /* 0x010fe20000011600 */
[----:B------:R-:W-:Y:S01]  /*1cd0*/  VIADD R16, R12, 0x4 ;  /* 0x000000040c107836 */ /* 0x000fe20000000000 */
[----:B------:R-:W-:-:S02]  /*1ce0*/  SHF.R.S32.HI R0, RZ, 0x1f, R3 ;  /* 0x0000001fff007819 */ /* 0x000fc40000011403 */
[----:B------:R-:W-:Y:S01]  /*1cf0*/  LEA.HI.X R3, R6, UR9, R7, 0x1, P4 ;  /* 0x0000000906037c11 */ /* 0x000fe2000a0f0c07 */
[----:B------:R-:W-:Y:S01]  /*1d00*/  IMAD.MOV R4, RZ, RZ, -R9 ;  /* 0x000000ffff047224 */ /* 0x000fe200078e0a09 */
[----:B------:R-:W-:Y:S01]  /*1d10*/  IADD3.X R7, R10, R0, R221, P3, P0 ;  /* 0x000000000a077210 */ /* 0x000fe20001fe04dd */
[----:B------:R-:W-:Y:S01]  /*1d20*/  IMAD.MOV R6, RZ, RZ, -R18 ;  /* 0x000000ffff067224 */ /* 0x000fe200078e0a12 */
[----:B------:R-:W-:Y:S01]  /*1d30*/  IADD3 R10, P0, R5, R8, RZ ;  /* 0x00000008050a7210 */ /* 0x000fe20007f1e0ff */
[----:B------:R-:W-:Y:S01]  /*1d40*/  IMAD R4, R29, R4, R17 ;  /* 0x000000041d047224 */ /* 0x000fe200078e0211 */
[----:B------:R3:W-:Y:S01]  /*1d50*/  LDGSTS.E.LTC128B.128 [R217+0x6080], desc[UR38][R2.64], P6 ;  /* 0x0608000002d97fae */ /* 0x0007e2000b121d66 */
[----:B------:R-:W-:Y:S02]  /*1d60*/  ISETP.GE.AND P4, PT, R9, UR20, PT ;  /* 0x0000001409007c0c */ /* 0x000fe4000bf86270 */
[----:B------:R-:W-:Y:S01]  /*1d70*/  IMAD.MOV.U32 R0, RZ, RZ, R4 ;  /* 0x000000ffff007224 */ /* 0x000fe200078e0004 */
[----:B------:R-:W-:-:S02]  /*1d80*/  LEA.HI.X.SX32 R7, R5, R7, 0x1, P0 ;  /* 0x0000000705077211 */ /* 0x000fc400000f0eff */
[----:B--2---:R-:W-:Y:S02]  /*1d90*/  @!P5 ISETP.GE.AND P3, PT, R14, R11, PT ;  /* 0x0000000b0e00d20c */ /* 0x004fe40003f66270 */
[----:B------:R-:W2:Y:S01]  /*1da0*/  @P1 LDC.64 R14, c[0x0][0x2f0] ;  /* 0x0000bc00ff0e1b82 */ /* 0x000ea20000000a00 */
[----:B---3--:R-:W-:-:S04]  /*1db0*/  @P1 IMAD.HI.U32 R2, R4, R20, RZ ;  /* 0x0000001404021227 */ /* 0x008fc800078e00ff */
[----:B------:R-:W-:Y:S01]  /*1dc0*/  IMAD R3, R29, R6, R17 ;  /* 0x000000061d037224 */ /* 0x000fe200078e0211 */
[----:B------:R-:W-:Y:S02]  /*1dd0*/  @P1 SHF.R.U32.HI R0, RZ, R21, R2 ;  /* 0x00000015ff001219 */ /* 0x000fe40000011602 */
[----:B------:R-:W3:Y:S01]  /*1de0*/  @P2 LDC R17, c[0x0][0x2e4] ;  /* 0x0000b900ff112b82 */ /* 0x000ee20000000800 */
[----:B-1----:R-:W-:-:S04]  /*1df0*/  @P1 IMAD.HI.U32 R6, R3, R22, RZ ;  /* 0x0000001603061227 */ /* 0x002fc800078e00ff */
[----:B------:R-:W-:Y:S02]  /*1e00*/  IMAD.MOV R2, RZ, RZ, -R0 ;  /* 0x000000ffff027224 */ /* 0x000fe400078e0a00 */
[----:B------:R-:W-:Y:S01]  /*1e10*/  IMAD.MOV.U32 R5, RZ, RZ, R3 ;  /* 0x000000ffff057224 */ /* 0x000fe200078e0003 */
[----:B------:R-:W-:Y:S01]  /*1e20*/  @P1 SHF.R.U32.HI R5, RZ, R23, R6 ;  /* 0x00000017ff051219 */ /* 0x000fe20000011606 */
[----:B------:R-:W-:Y:S01]  /*1e30*/  IMAD R4, R30, R2, R4 ;  /* 0x000000021e047224 */ /* 0x000fe200078e0204 */
[----:B------:R-:W1:Y:S01]  /*1e40*/  @P2 LDC R6, c[0x0][0x2e4] ;  /* 0x0000b900ff062b82 */ /* 0x000e620000000800 */
[----:B------:R-:W-:Y:S02]  /*1e50*/  IMAD R0, R0, UR15, R213 ;  /* 0x0000000f00007c24 */ /* 0x000fe4000f8e02d5 */
[----:B------:R-:W-:Y:S02]  /*1e60*/  IMAD R11, R4, UR14, R212 ;  /* 0x0000000e040b7c24 */ /* 0x000fe4000f8e02d4 */
[----:B------:R-:W-:Y:S01]  /*1e70*/  IMAD.MOV R2, RZ, RZ, -R5 ;  /* 0x000000ffff027224 */ /* 0x000fe200078e0a05 */
[----:B------:R-:W-:-:S02]  /*1e80*/  ISETP.GE.AND P0, PT, R0, UR19, PT ;  /* 0x0000001300007c0c */ /* 0x000fc4000bf06270 */
[----:B------:R-:W4:Y:S01]  /*1e90*/  @P2 LDC R4, c[0x0][0x2e8] ;  /* 0x0000ba00ff042b82 */ /* 0x000f220000000800 */
[----:B------:R-:W-:Y:S02]  /*1ea0*/  ISETP.LT.OR P4, PT, R0, RZ, P4 ;  /* 0x000000ff0000720c */ /* 0x000fe40002781670 */
[----:B------:R-:W-:Y:S02]  /*1eb0*/  PRMT R0, RZ, 0x7610, R0 ;  /* 0x00007610ff007816 */ /* 0x000fe40000000000 */
[----:B------:R-:W-:Y:S02]  /*1ec0*/  @!P5 SEL R0, RZ, 0x1, P3 ;  /* 0x00000001ff00d807 */ /* 0x000fe40001800000 */
[----:B------:R-:W-:Y:S01]  /*1ed0*/  ISETP.GE.AND P3, PT, R12, UR18, PT ;  /* 0x000000120c007c0c */ /* 0x000fe2000bf66270 */
[----:B------:R-:W5:Y:S01]  /*1ee0*/  @P1 LDC.64 R20, c[0x0][0x2f0] ;  /* 0x0000bc00ff141b82 */ /* 0x000f620000000a00 */
[----:B------:R-:W-:Y:S02]  /*1ef0*/  ISETP.LT.OR P5, PT, R11, RZ, P0 ;  /* 0x000000ff0b00720c */ /* 0x000fe400007a1670 */
[----:B------:R-:W-:-:S02]  /*1f00*/  PRMT R0, R0, 0x9910, RZ ;  /* 0x0000991000007816 */ /* 0x000fc400000000ff */
[----:B------:R-:W-:Y:S02]  /*1f10*/  ISETP.GE.AND P0, PT, R16, UR18, PT ;  /* 0x0000001210007c0c */ /* 0x000fe4000bf06270 */
[----:B------:R-:W-:Y:S02]  /*1f20*/  PLOP3.LUT P5, PT, P4, P5, PT, 0xa8, 0x0 ;  /* 0x000000000000781c */ /* 0x000fe400027ab570 */
[----:B------:R-:W-:Y:S01]  /*1f30*/  ISETP.NE.AND P6, PT, R0, RZ, PT ;  /* 0x000000ff0000720c */ /* 0x000fe20003fc5270 */
[----:B------:R-:W-:Y:S01]  /*1f40*/  IMAD R0, R30, R2, R3 ;  /* 0x000000021e007224 */ /* 0x000fe200078e0203 */
[----:B------:R-:W-:Y:S01]  /*1f50*/  LEA R8, P4, R10, UR8, 0x1 ;  /* 0x000000080a087c11 */ /* 0x000fe2000f8808ff */
[----:B-1----:R-:W-:Y:S01]  /*1f60*/  @P2 IMAD.HI.U32 R2, R12, R6, RZ ;  /* 0x000000060c022227 */ /* 0x002fe200078e00ff */
[----:B------:R-:W-:Y:S02]  /*1f70*/  @P3 LOP3.LUT R24, R24, 0xfffffffc, RZ, 0xc0, !PT ;  /* 0xfffffffc18183812 */ /* 0x000fe400078ec0ff */
[----:B------:R-:W-:Y:S01]  /*1f80*/  LEA.HI.X R9, R10, UR9, R7, 0x1, P4 ;  /* 0x000000090a097c11 */ /* 0x000fe2000a0f0c07 */
[----:B------:R-:W-:-:S02]  /*1f90*/  IMAD R3, R5, UR15, R213 ;  /* 0x0000000f05037c24 */ /* 0x000fc4000f8e02d5 */
[----:B------:R-:W-:Y:S01]  /*1fa0*/  IMAD R0, R0, UR14, R212 ;  /* 0x0000000e00007c24 */ /* 0x000fe2000f8e02d4 */
[----:B------:R-:W-:Y:S01]  /*1fb0*/  @P0 LOP3.LUT R24, R24, 0xfffffff3, RZ, 0xc0, !PT ;  /* 0xfffffff318180812 */ /* 0x000fe200078ec0ff */
[----:B------:R-:W-:Y:S01]  /*1fc0*/  IMAD.MOV.U32 R10, RZ, RZ, R12 ;  /* 0x000000ffff0a7224 */ /* 0x000fe200078e000c */
[----:B----4-:R-:W-:Y:S01]  /*1fd0*/  @P2 SHF.R.U32.HI R10, RZ, R4, R2 ;  /* 0x00000004ff0a2219 */ /* 0x010fe20000011602 */
[----:B------:R-:W-:Y:S01]  /*1fe0*/  IMAD R4, R3, UR11, RZ ;  /* 0x0000000b03047c24 */ /* 0x000fe2000f8e02ff */
[----:B------:R-:W1:Y:S01]  /*1ff0*/  @!P5 LDC R13, c[0x0][0x218] ;  /* 0x00008600ff0ddb82 */ /* 0x000e620000000800 */
[----:B------:R-:W-:Y:S01]  /*2000*/  IMAD R0, R0, UR10, RZ ;  /* 0x0000000a00007c24 */ /* 0x000fe2000f8e02ff */
[----:B------:R4:W-:Y:S01]  /*2010*/  LDGSTS.E.LTC128B.128 [R216+0x6000], desc[UR38][R8.64], P6 ;  /* 0x0600000008d87fae */ /* 0x0009e2000b121d66 */
[----:B------:R-:W-:Y:S01]  /*2020*/  IMAD.MOV R2, RZ, RZ, -R10 ;  /* 0x000000ffff027224 */ /* 0x000fe200078e0a0a */
[----:B------:R-:W-:Y:S01]  /*2030*/  SHF.R.S32.HI R5, RZ, 0x1f, R4 ;  /* 0x0000001fff057819 */ /* 0x000fe20000011404 */
[----:B------:R-:W-:Y:S01]  /*2040*/  IMAD.MOV.U32 R165, RZ, RZ, R24 ;  /* 0x000000ffffa57224 */ /* 0x000fe200078e0018 */
[----:B------:R-:W-:Y:S01]  /*2050*/  IADD3 R6, P4, P3, R4, R0, R219 ;  /* 0x0000000004067210 */ /* 0x000fe20007b9e0db */
[----:B------:R-:W-:Y:S01]  /*2060*/  IMAD R4, R18, UR16, RZ ;  /* 0x0000001012047c24 */ /* 0x000fe2000f8e02ff */
[----:B------:R-:W-:Y:S01]  /*2070*/  SHF.R.S32.HI R0, RZ, 0x1f, R0 ;  /* 0x0000001fff007819 */ /* 0x000fe20000011400 */
[----:B------:R-:W5:Y:S01]  /*2080*/  @P2 LDC R18, c[0x0][0x2e8] ;  /* 0x0000ba00ff122b82 */ /* 0x000f620000000800 */
[----:B------:R-:W-:-:S02]  /*2090*/  IMAD R2, R29, R2, R12 ;  /* 0x000000021d027224 */ /* 0x000fc400078e020c */
[----:B------:R-:W-:Y:S01]  /*20a0*/  IMAD.SHL.U32 R3, R165, 0x10, RZ ;  /* 0x00000010a5037824 */ /* 0x000fe200078e00ff */
[----:B------:R-:W-:Y:S01]  /*20b0*/  IADD3.X R5, R5, R0, R218, P4, P3 ;  /* 0x0000000005057210 */ /* 0x000fe200027e64da */
[----:B--2---:R-:W-:-:S03]  /*20c0*/  @P1 IMAD.HI.U32 R7, R2, R14, RZ ;  /* 0x0000000e02071227 */ /* 0x004fc600078e00ff */
[----:B------:R-:W-:Y:S01]  /*20d0*/  LOP3.LUT P0, RZ, R3, 0x10, RZ, 0xc0, !PT ;  /* 0x0000001003ff7812 */ /* 0x000fe2000780c0ff */
[----:B------:R-:W-:Y:S01]  /*20e0*/  IMAD.MOV.U32 R0, RZ, RZ, R2 ;  /* 0x000000ffff007224 */ /* 0x000fe200078e0002 */
[C---:B------:R-:W-:Y:S01]  /*20f0*/  IADD3 R3, P3, R4.reuse, R6, RZ ;  /* 0x0000000604037210 */ /* 0x040fe20007f7e0ff */
[----:B------:R-:W2:Y:S01]  /*2100*/  @P2 LDC R24, c[0x0][0x2e8] ;  /* 0x0000ba00ff182b82 */ /* 0x000ea20000000800 */
[----:B------:R-:W-:Y:S01]  /*2110*/  @P1 SHF.R.U32.HI R0, RZ, R15, R7 ;  /* 0x0000000fff001219 */ /* 0x000fe20000011607 */
[----:B------:R-:W-:Y:S01]  /*2120*/  IMAD.MOV.U32 R7, RZ, RZ, R12 ;  /* 0x000000ffff077224 */ /* 0x000fe200078e000c */
[----:B------:R-:W-:Y:S02]  /*2130*/  LEA.HI.X.SX32 R6, R4, R5, 0x1, P3 ;  /* 0x0000000504067211 */ /* 0x000fe400018f0eff */
[----:B-1----:R-:W-:Y:S01]  /*2140*/  @!P5 ISETP.GE.AND P4, PT, R11, R13, PT ;  /* 0x0000000d0b00d20c */ /* 0x002fe20003f86270 */
[----:B------:R-:W-:Y:S01]  /*2150*/  IMAD.MOV R5, RZ, RZ, -R0 ;  /* 0x000000ffff057224 */ /* 0x000fe200078e0a00 */
[----:B------:R-:W-:Y:S01]  /*2160*/  SHF.R.U32.HI R11, RZ, 0x5, R175 ;  /* 0x00000005ff0b7819 */ /* 0x000fe200000116af */
[----:B------:R-:W1:Y:S01]  /*2170*/  @P1 LDC.64 R14, c[0x0][0x2f0] ;  /* 0x0000bc00ff0e1b82 */ /* 0x000e620000000a00 */
[----:B----4-:R-:W-:Y:S01]  /*2180*/  LEA R8, P3, R3, UR8, 0x1 ;  /* 0x0000000803087c11 */ /* 0x010fe2000f8608ff */
[----:B------:R-:W-:Y:S01]  /*2190*/  IMAD R5, R30, R5, R2 ;  /* 0x000000051e057224 */ /* 0x000fe200078e0202 */
[----:B------:R-:W-:-:S02]  /*21a0*/  PRMT R4, RZ, 0x7610, R4 ;  /* 0x00007610ff047816 */ /* 0x000fc40000000004 */
[----:B------:R-:W-:Y:S01]  /*21b0*/  LEA.HI.X R9, R3, UR9, R6, 0x1, P3 ;  /* 0x0000000903097c11 */ /* 0x000fe200098f0c06 */
[----:B---3--:R-:W-:Y:S01]  /*21c0*/  @P2 IMAD.HI.U32 R6, R12, R17, RZ ;  /* 0x000000110c062227 */ /* 0x008fe200078e00ff */
[----:B------:R-:W-:Y:S01]  /*21d0*/  @!P5 SEL R4, RZ, 0x1, P4 ;  /* 0x00000001ff04d807 */ /* 0x000fe20002000000 */
[----:B------:R-:W3:Y:S01]  /*21e0*/  SHFL.IDX PT, R11, R11, RZ, 0x1f ;  /* 0x00001fff0b0b7589 */ /* 0x000ee200000e0000 */
[----:B------:R-:W-:Y:S01]  /*21f0*/  ISETP.GE.AND P5, PT, R10, UR20, PT ;  /* 0x000000140a007c0c */ /* 0x000fe2000bfa6270 */
[----:B------:R-:W-:Y:S01]  /*2200*/  IMAD R3, R0, UR15, R215 ;  /* 0x0000000f00037c24 */ /* 0x000fe2000f8e02d7 */
[----:B-----5:R-:W-:Y:S01]  /*2210*/  @P2 SHF.R.U32.HI R7, RZ, R18, R6 ;  /* 0x00000012ff072219 */ /* 0x020fe20000011606 */
[----:B------:R-:W-:Y:S01]  /*2220*/  IMAD R10, R5, UR14, R214 ;  /* 0x0000000e050a7c24 */ /* 0x000fe2000f8e02d6 */
[----:B------:R-:W-:Y:S01]  /*2230*/  PRMT R0, R4, 0x9910, RZ ;  /* 0x0000991004007816 */ /* 0x000fe200000000ff */
[----:B------:R-:W-:Y:S01]  /*2240*/  IMAD.SHL.U32 R4, R165, 0x8, RZ ;  /* 0x00000008a5047824 */ /* 0x000fe200078e00ff */
[C---:B------:R-:W-:Y:S01]  /*2250*/  ISETP.GE.AND P4, PT, R3.reuse, UR19, PT ;  /* 0x0000001303007c0c */ /* 0x040fe2000bf86270 */
[----:B------:R-:W-:Y:S01]  /*2260*/  IMAD.MOV R2, RZ, RZ, -R7 ;  /* 0x000000ffff027224 */ /* 0x000fe200078e0a07 */
[----:B------:R-:W-:Y:S01]  /*2270*/  ISETP.LT.OR P5, PT, R3, RZ, P5 ;  /* 0x000000ff0300720c */ /* 0x000fe20002fa1670 */
[----:B------:R-:W4:Y:S01]  /*2280*/  @P2 LDC R13, c[0x0][0x2e8] ;  /* 0x0000ba00ff0d2b82 */ /* 0x000f220000000800 */
[----:B------:R-:W-:Y:S01]  /*2290*/  ISETP.LT.OR P4, PT, R10, RZ, P4 ;  /* 0x000000ff0a00720c */ /* 0x000fe20002781670 */
[--C-:B------:R-:W-:Y:S01]  /*22a0*/  IMAD R2, R29, R2, R12.reuse ;  /* 0x000000021d027224 */ /* 0x100fe200078e020c */
[----:B------:R-:W-:Y:S01]  /*22b0*/  ISETP.NE.AND P3, PT, R0, RZ, PT ;  /* 0x000000ff0000720c */ /* 0x000fe20003f65270 */
[----:B------:R-:W-:Y:S01]  /*22c0*/  IMAD.MOV.U32 R17, RZ, RZ, R12 ;  /* 0x000000ffff117224 */ /* 0x000fe200078e000c */
[----:B------:R-:W-:Y:S01]  /*22d0*/  PLOP3.LUT P4, PT, P5, P4, PT, 0xa8, 0x0 ;  /* 0x000000000000781c */ /* 0x000fe20002f89570 */
[----:B-1----:R-:W-:Y:S01]  /*22e0*/  @P1 IMAD.HI.U32 R3, R2, R14, RZ ;  /* 0x0000000e02031227 */ /* 0x002fe200078e00ff */
[----:B------:R-:W-:Y:S01]  /*22f0*/  IADD3 R22, P5, R26, UR4, RZ ;  /* 0x000000041a167c10 */ /* 0x000fe2000ffbe0ff */
[----:B------:R-:W1:Y:S02]  /*2300*/  @P2 LDC R14, c[0x0][0x2e4] ;  /* 0x0000b900ff0e2b82 */ /* 0x000e640000000800 */
[----:B------:R-:W-:Y:S01]  /*2310*/  IMAD.MOV.U32 R0, RZ, RZ, R2 ;  /* 0x000000ffff007224 */ /* 0x000fe200078e0002 */
[----:B------:R-:W-:-:S02]  /*2320*/  @P1 SHF.R.U32.HI R0, RZ, R15, R3 ;  /* 0x0000000fff001219 */ /* 0x000fc40000011603 */
[----:B------:R-:W-:Y:S02]  /*2330*/  IADD3.X R23, R27, UR5, RZ, P5, !PT ;  /* 0x000000051b177c10 */ /* 0x000fe4000affe4ff */
[----:B---3--:R-:W-:Y:S01]  /*2340*/  R2UR UR17, R11 ;  /* 0x000000000b1172ca */ /* 0x008fe200000e0000 */
[----:B------:R3:W-:Y:S01]  /*2350*/  LDGSTS.E.LTC128B.128 [R216+0x6080], desc[UR38][R8.64], P3 ;  /* 0x0608000008d87fae */ /* 0x0007e20009921d66 */
[----:B------:R-:W-:Y:S01]  /*2360*/  IMAD.MOV R3, RZ, RZ, -R0 ;  /* 0x000000ffff037224 */ /* 0x000fe200078e0a00 */
[----:B------:R-:W5:Y:S01]  /*2370*/  @P2 LDC R11, c[0x0][0x2e4] ;  /* 0x0000b900ff0b2b82 */ /* 0x000f620000000800 */
[----:B------:R-:W-:Y:S01]  /*2380*/  LOP3.LUT P5, RZ, R4, 0x10, RZ, 0xc0, !PT ;  /* 0x0000001004ff7812 */ /* 0x000fe200078ac0ff */
[----:B------:R-:W0:Y:S01]  /*2390*/  LDGDEPBAR ;  /* 0x00000000000079af */ /* 0x000e220000000000 */
[----:B------:R-:W-:Y:S02]  /*23a0*/  IMAD R2, R30, R3, R2 ;  /* 0x000000031e027224 */ /* 0x000fe400078e0202 */
[----:B------:R-:W-:Y:S01]  /*23b0*/  IMAD R3, R0, UR15, R215 ;  /* 0x0000000f00037c24 */ /* 0x000fe2000f8e02d7 */
[----:B------:R-:W-:Y:S01]  /*23c0*/  LDGSTS.E.LTC128B.128 [R217+0x2000], desc[UR38][R22.64], P0 ;  /* 0x0200000016d97fae */ /* 0x000fe20008121d66 */
[----:B------:R-:W-:Y:S01]  /*23d0*/  IMAD.SHL.U32 R4, R165, 0x4, RZ ;  /* 0x00000004a5047824 */ /* 0x000fe200078e00ff */
[----:B------:R-:W4:Y:S01]  /*23e0*/  @P1 LDC.64 R18, c[0x0][0x2f0] ;  /* 0x0000bc00ff121b82 */ /* 0x000f220000000a00 */
[----:B------:R-:W-:Y:S01]  /*23f0*/  IMAD R0, R2, UR14, R214 ;  /* 0x0000000e02007c24 */ /* 0x000fe2000f8e02d6 */
[----:B------:R-:W-:Y:S01]  /*2400*/  IADD3 R2, P0, R22, UR12, RZ ;  /* 0x0000000c16027c10 */ /* 0x000fe2000ff1e0ff */
[----:B------:R-:W-:Y:S01]  /*2410*/  IMAD R5, R3, UR11, RZ ;  /* 0x0000000b03057c24 */ /* 0x000fe2000f8e02ff */
[----:B------:R-:W-:Y:S01]  /*2420*/  LOP3.LUT P6, RZ, R4, 0x10, RZ, 0xc0, !PT ;  /* 0x0000001004ff7812 */ /* 0x000fe200078cc0ff */
[----:B------:R-:W-:Y:S01]  /*2430*/  IMAD R0, R0, UR10, RZ ;  /* 0x0000000a00007c24 */ /* 0x000fe2000f8e02ff */
[----:B------:R-:W-:Y:S01]  /*2440*/  IADD3.X R3, R23, UR13, RZ, P0, !PT ;  /* 0x0000000d17037c10 */ /* 0x000fe200087fe4ff */
[----:B------:R-:W-:Y:S01]  /*2450*/  IMAD.SHL.U32 R4, R165, 0x2, RZ ;  /* 0x00000002a5047824 */ /* 0x000fe200078e00ff */
[----:B------:R-:W4:Y:S02]  /*2460*/  @P2 LDC R26, c[0x0][0x2e8] ;  /* 0x0000ba00ff1a2b82 */ /* 0x000f240000000800 */
[----:B------:R-:W-:Y:S01]  /*2470*/  IADD3 R6, P3, P0, R5, R0, R220 ;  /* 0x0000000005067210 */ /* 0x000fe2000787e0dc */
[----:B------:R4:W-:Y:S01]  /*2480*/  LDGSTS.E.LTC128B.128 [R217+0x2080], desc[UR38][R2.64], P5 ;  /* 0x0208000002d97fae */ /* 0x0009e2000a921d66 */
[----:B------:R-:W-:-:S02]  /*2490*/  SHF.R.S32.HI R0, RZ, 0x1f, R0 ;  /* 0x0000001fff007819 */ /* 0x000fc40000011400 */
[----:B------:R-:W-:Y:S01]  /*24a0*/  LOP3.LUT P5, RZ, R4, 0x10, RZ, 0xc0, !PT ;  /* 0x0000001004ff7812 */ /* 0x000fe200078ac0ff */
[----:B------:R-:W-:Y:S01]  /*24b0*/  IMAD R4, R7, UR16, RZ ;  /* 0x0000001007047c24 */ /* 0x000fe2000f8e02ff */
[----:B---3--:R-:W3:Y:S01]  /*24c0*/  @!P4 LDC R8, c[0x0][0x218] ;  /* 0x00008600ff08cb82 */ /* 0x008ee20000000800 */
[----:B------:R-:W-:Y:S01]  /*24d0*/  SHF.R.S32.HI R9, RZ, 0x1f, R5 ;  /* 0x0000001fff097819 */ /* 0x000fe20000011405 */
[----:B-----5:R-:W-:-:S03]  /*24e0*/  @P2 IMAD.HI.U32 R7, R12, R11, RZ ;  /* 0x0000000b0c072227 */ /* 0x020fc600078e00ff */
[----:B------:R-:W-:Y:S01]  /*24f0*/  IADD3.X R5, R9, R0, R221, P3, P0 ;  /* 0x0000000009057210 */ /* 0x000fe20001fe04dd */
[----:B------:R-:W-:Y:S01]  /*2500*/  IMAD.MOV.U32 R9, RZ, RZ, R12 ;  /* 0x000000ffff097224 */ /* 0x000fe200078e000c */
[----:B------:R-:W-:Y:S01]  /*2510*/  IADD3 R15, P0, R4, R6, RZ ;  /* 0x00000006040f7210 */ /* 0x000fe20007f1e0ff */
[----:B-1----:R-:W-:Y:S01]  /*2520*/  @P2 IMAD.HI.U32 R6, R12, R14, RZ ;  /* 0x0000000e0c062227 */ /* 0x002fe200078e00ff */
[----:B------:R-:W-:Y:S02]  /*2530*/  PRMT R0, RZ, 0x7610, R0 ;  /* 0x00007610ff007816 */ /* 0x000fe40000000000 */
[----:B--2---:R-:W-:Y:S02]  /*2540*/  @P2 SHF.R.U32.HI R17, RZ, R24, R7 ;  /* 0x00000018ff112219 */ /* 0x004fe40000011607 */
[----:B----4-:R-:W-:Y:S01]  /*2550*/  @P2 SHF.R.U32.HI R9, RZ, R13, R6 ;  /* 0x0000000dff092219 */ /* 0x010fe20000011606 */
[----:B------:R-:W1:Y:S01]  /*2560*/  @P2 LDC R24, c[0x0][0x2e4] ;  /* 0x0000b900ff182b82 */ /* 0x000e620000000800 */
[----:B------:R-:W-:-:S02]  /*2570*/  LEA.HI.X.SX32 R5, R4, R5, 0x1, P0 ;  /* 0x0000000504057211 */ /* 0x000fc400000f0eff */
[----:B------:R-:W-:Y:S01]  /*2580*/  IADD3 R6, P0, R2, UR6, RZ ;  /* 0x0000000602067c10 */ /* 0x000fe2000ff1e0ff */
[----:B------:R-:W-:-:S03]  /*2590*/  IMAD.MOV R2, RZ, RZ, -R9 ;  /* 0x000000ffff027224 */ /* 0x000fc600078e0a09 */
[----:B------:R-:W-:Y:S02]  /*25a0*/  IADD3.X R7, R3, UR7, RZ, P0, !PT ;  /* 0x0000000703077c10 */ /* 0x000fe400087fe4ff */
[----:B---3--:R-:W-:Y:S01]  /*25b0*/  @!P4 ISETP.GE.AND P3, PT, R10, R8, PT ;  /* 0x000000080a00c20c */ /* 0x008fe20003f66270 */
[----:B------:R-:W-:-:S03]  /*25c0*/  IMAD R2, R29, R2, R12 ;  /* 0x000000021d027224 */ /* 0x000fc600078e020c */
[----:B------:R-:W-:Y:S01]  /*25d0*/  @!P4 SEL R0, RZ, 0x1, P3 ;  /* 0x00000001ff00c807 */ /* 0x000fe20001800000 */
[----:B------:R-:W-:Y:S01]  /*25e0*/  @P1 IMAD.HI.U32 R13, R2, R20, RZ ;  /* 0x00000014020d1227 */ /* 0x000fe200078e00ff */
[----:B------:R-:W-:Y:S02]  /*25f0*/  IADD3 R10, P3, R22, UR6, RZ ;  /* 0x00000006160a7c10 */ /* 0x000fe4000ff7e0ff */
[----:B------:R-:W-:Y:S01]  /*2600*/  PRMT R0, R0, 0x9910, RZ ;  /* 0x0000991000007816 */ /* 0x000fe200000000ff */
[----:B------:R-:W-:Y:S01]  /*2610*/  IMAD.MOV.U32 R20, RZ, RZ, R16 ;  /* 0x000000ffff147224 */ /* 0x000fe200078e0010 */
[----:B------:R-:W-:-:S03]  /*2620*/  IADD3.X R11, R23, UR7, RZ, P3, !PT ;  /* 0x00000007170b7c10 */ /* 0x000fc60009ffe4ff */
[----:B------:R-:W-:Y:S02]  /*2630*/  IMAD.MOV.U32 R4, RZ, RZ, R0 ;  /* 0x000000ffff047224 */ /* 0x000fe400078e0000 */
[----:B------:R-:W-:Y:S01]  /*2640*/  IMAD.MOV R0, RZ, RZ, -R17 ;  /* 0x000000ffff007224 */ /* 0x000fe200078e0a11 */
[----:B------:R2:W-:Y:S02]  /*2650*/  LDGSTS.E.LTC128B.128 [R216+0x2000], desc[UR38][R10.64], P6 ;  /* 0x020000000ad87fae */ /* 0x0005e4000b121d66 */
[----:B------:R-:W-:Y:S01]  /*2660*/  ISETP.NE.AND P3, PT, R4, RZ, PT ;  /* 0x000000ff0400720c */ /* 0x000fe20003f65270 */
[----:B------:R-:W-:Y:S01]  /*2670*/  IMAD R3, R29, R0, R12 ;  /* 0x000000001d037224 */ /* 0x000fe200078e020c */
[----:B------:R-:W-:Y:S01]  /*2680*/  LEA R4, P0, R15, UR8, 0x1 ;  /* 0x000000080f047c11 */ /* 0x000fe2000f8008ff */
[----:B------:R-:W-:Y:S01]  /*2690*/  IMAD.MOV.U32 R0, RZ, RZ, R2 ;  /* 0x000000ffff007224 */ /* 0x000fe200078e0002 */
[----:B------:R-:W-:Y:S01]  /*26a0*/  @P1 SHF.R.U32.HI R0, RZ, R21, R13 ;  /* 0x00000015ff001219 */ /* 0x000fe2000001160d */
[----:B------:R-:W-:Y:S01]  /*26b0*/  @P1 IMAD.HI.U32 R14, R3, R18, RZ ;  /* 0x00000012030e1227 */ /* 0x000fe200078e00ff */
[----:B------:R-:W-:Y:S01]  /*26c0*/  LEA.HI.X R5, R15, UR9, R5, 0x1, P0 ;  /* 0x000000090f057c11 */ /* 0x000fe200080f0c05 */
[----:B------:R3:W-:Y:S01]  /*26d0*/  LDGSTS.E.LTC128B.128 [R216+0x2080], desc[UR38][R6.64], P5 ;  /* 0x0208000006d87fae */ /* 0x0007e2000a921d66 */
[----:B------:R-:W4:Y:S01]  /*26e0*/  @P2 LDC R13, c[0x0][0x2e8] ;  /* 0x0000ba00ff0d2b82 */ /* 0x000f220000000800 */
[----:B------:R-:W-:Y:S01]  /*26f0*/  IMAD.MOV.U32 R8, RZ, RZ, R3 ;  /* 0x000000ffff087224 */ /* 0x000fe200078e0003 */
[----:B------:R-:W-:Y:S01]  /*2700*/  @P1 SHF.R.U32.HI R8, RZ, R19, R14 ;  /* 0x00000013ff081219 */ /* 0x000fe2000001160e */
[----:B------:R-:W-:Y:S01]  /*2710*/  VIADD R12, R12, UR30 ;  /* 0x0000001e0c0c7c36 */ /* 0x000fe20008000000 */
[----:B------:R-:W-:Y:S01]  /*2720*/  ISETP.GE.AND P5, PT, R9, UR20, PT ;  /* 0x0000001409007c0c */ /* 0x000fe2000bfa6270 */
[----:B------:R5:W-:Y:S02]  /*2730*/  LDGSTS.E.LTC128B.128 [R217+0x8000], desc[UR38][R4.64], P3 ;  /* 0x0800000004d97fae */ /* 0x000be40009921d66 */
[----:B------:R-:W-:Y:S01]  /*2740*/  IMAD.MOV.U32 R201, RZ, RZ, R12 ;  /* 0x000000ffffc97224 */ /* 0x000fe200078e000c */
[----:B------:R-:W4:Y:S08]  /*2750*/  @P2 LDC R14, c[0x0][0x2e4] ;  /* 0x0000b900ff0e2b82 */ /* 0x000f300000000800 */
[----:B------:R-:W4:Y:S08]  /*2760*/  @P1 LDC.64 R18, c[0x0][0x2f0] ;  /* 0x0000bc00ff121b82 */ /* 0x000f300000000a00 */
[----:B--2---:R-:W2:Y:S01]  /*2770*/  @P1 LDC.64 R10, c[0x0][0x2f0] ;  /* 0x0000bc00ff0a1b82 */ /* 0x004ea20000000a00 */
[----:B---3--:R-:W-:-:S02]  /*2780*/  IMAD.MOV R6, RZ, RZ, -R0 ;  /* 0x000000ffff067224 */ /* 0x008fc400078e0a00 */
[----:B------:R-:W-:Y:S02]  /*2790*/  IMAD.MOV R7, RZ, RZ, -R8 ;  /* 0x000000ffff077224 */ /* 0x000fe400078e0a08 */
[----:B------:R-:W-:Y:S02]  /*27a0*/  IMAD R0, R0, UR15, R213 ;  /* 0x0000000f00007c24 */ /* 0x000fe4000f8e02d5 */
[----:B-----5:R-:W-:Y:S02]  /*27b0*/  IMAD R4, R30, R6, R2 ;  /* 0x000000061e047224 */ /* 0x020fe400078e0202 */
[----:B-1----:R-:W-:Y:S01]  /*27c0*/  @P2 IMAD.HI.U32 R2, R16, R24, RZ ;  /* 0x0000001810022227 */ /* 0x002fe200078e00ff */
[C---:B------:R-:W-:Y:S02]  /*27d0*/  ISETP.LT.OR P5, PT, R0.reuse, RZ, P5 ;  /* 0x000000ff0000720c */ /* 0x040fe40002fa1670 */
[----:B------:R-:W-:Y:S01]  /*27e0*/  ISETP.GE.AND P4, PT, R0, UR19, PT ;  /* 0x0000001300007c0c */ /* 0x000fe2000bf86270 */
[----:B------:R-:W-:-:S02]  /*27f0*/  IMAD R7, R30, R7, R3 ;  /* 0x000000071e077224 */ /* 0x000fc400078e0203 */
[----:B------:R-:W-:Y:S01]  /*2800*/  IMAD.MOV.U32 R6, RZ, RZ, R16 ;  /* 0x000000ffff067224 */ /* 0x000fe200078e0010 */
[----:B------:R-:W-:Y:S01]  /*2810*/  @P2 SHF.R.U32.HI R6, RZ, R25, R2 ;  /* 0x00000019ff062219 */ /* 0x000fe20000011602 */
[----:B------:R-:W-:Y:S01]  /*2820*/  IMAD R2, R8, UR15, R213 ;  /* 0x0000000f08027c24 */ /* 0x000fe2000f8e02d5 */
[----:B------:R-:W1:Y:S01]  /*2830*/  @P2 LDC R25, c[0x0][0x2e4] ;  /* 0x0000b900ff192b82 */ /* 0x000e620000000800 */
[--C-:B------:R-:W-:Y:S02]  /*2840*/  IMAD R0, R7, UR14, R212.reuse ;  /* 0x0000000e07007c24 */ /* 0x100fe4000f8e02d4 */
[----:B------:R-:W-:Y:S02]  /*2850*/  IMAD R2, R2, UR11, RZ ;  /* 0x0000000b02027c24 */ /* 0x000fe4000f8e02ff */
[----:B------:R-:W-:Y:S02]  /*2860*/  IMAD R0, R0, UR10, RZ ;  /* 0x0000000a00007c24 */ /* 0x000fe4000f8e02ff */
[----:B------:R-:W-:Y:S01]  /*2870*/  IMAD R9, R4, UR14, R212 ;  /* 0x0000000e04097c24 */ /* 0x000fe2000f8e02d4 */
[----:B------:R-:W-:Y:S01]  /*2880*/  SHF.R.S32.HI R7, RZ, 0x1f, R2 ;  /* 0x0000001fff077819 */ /* 0x000fe20000011402 */
[----:B------:R-:W-:Y:S01]  /*2890*/  IMAD.MOV R3, RZ, RZ, -R6 ;  /* 0x000000ffff037224 */ /* 0x000fe200078e0a06 */
[----:B------:R-:W-:Y:S01]  /*28a0*/  IADD3 R5, P3, P0, R2, R0, R219 ;  /* 0x0000000002057210 */ /* 0x000fe2000787e0db */
[----:B----4-:R-:W-:Y:S01]  /*28b0*/  @P2 IMAD.HI.U32 R2, R16, R14, RZ ;  /* 0x0000000e10022227 */ /* 0x010fe200078e00ff */
[----:B------:R-:W-:Y:S01]  /*28c0*/  SHF.R.S32.HI R0, RZ, 0x1f, R0 ;  /* 0x0000001fff007819 */ /* 0x000fe20000011400 */
[----:B------:R-:W3:Y:S01]  /*28d0*/  @P1 LDC.64 R14, c[0x0][0x2f0] ;  /* 0x0000bc00ff0e1b82 */ /* 0x000ee20000000a00 */
[----:B------:R-:W-:Y:S01]  /*28e0*/  ISETP.LT.OR P4, PT, R9, RZ, P4 ;  /* 0x000000ff0900720c */ /* 0x000fe20002781670 */
[----:B------:R-:W-:Y:S01]  /*28f0*/  IMAD R4, R17, UR16, RZ ;  /* 0x0000001011047c24 */ /* 0x000fe2000f8e02ff */
[----:B------:R-:W-:-:S02]  /*2900*/  @P2 SHF.R.U32.HI R20, RZ, R13, R2 ;  /* 0x0000000dff142219 */ /* 0x000fc40000011602 */
[----:B------:R-:W-:Y:S01]  /*2910*/  IADD3.X R7, R7, R0, R218, P3, P0 ;  /* 0x0000000007077210 */ /* 0x000fe20001fe04da */
[C---:B------:R-:W-:Y:S01]  /*2920*/  IMAD R0, R29.reuse, R3, R16 ;  /* 0x000000031d007224 */ /* 0x040fe200078e0210 */
[----:B------:R-:W-:Y:S01]  /*2930*/  PLOP3.LUT P0, PT, P5, P4, PT, 0xa8, 0x0 ;  /* 0x000000000000781c */ /* 0x000fe20002f09570 */
[----:B------:R-:W-:Y:S01]  /*2940*/  IMAD.MOV R3, RZ, RZ, -R20 ;  /* 0x000000ffff037224 */ /* 0x000fe200078e0a14 */
[----:B------:R-:W-:Y:S01]  /*2950*/  IADD3 R21, P3, R4, R5, RZ ;  /* 0x0000000504157210 */ /* 0x000fe20007f7e0ff */
[----:B--2---:R-:W-:Y:S01]  /*2960*/  @P1 IMAD.HI.U32 R5, R0, R10, RZ ;  /* 0x0000000a00051227 */ /* 0x004fe200078e00ff */
[----:B------:R-:W-:Y:S01]  /*2970*/  ISETP.GE.AND P5, PT, R6, UR20, PT ;  /* 0x0000001406007c0c */ /* 0x000fe2000bfa6270 */
[----:B------:R-:W2:Y:S01]  /*2980*/  @P2 LDC R17, c[0x0][0x2e4] ;  /* 0x0000b900ff112b82 */ /* 0x000ea20000000800 */
[----:B------:R-:W-:Y:S01]  /*2990*/  LEA.HI.X.SX32 R24, R4, R7, 0x1, P3 ;  /* 0x0000000704187211 */ /* 0x000fe200018f0eff */
[----:B------:R-:W-:Y:S01]  /*29a0*/  IMAD R6, R29, R3, R16 ;  /* 0x000000031d067224 */ /* 0x000fe200078e0210 */
[----:B------:R-:W-:Y:S01]  /*29b0*/  ISETP.GE.AND P4, PT, R12, UR18, PT ;  /* 0x000000120c007c0c */ /* 0x000fe2000bf86270 */
[----:B-1----:R-:W-:-:S04]  /*29c0*/  @P2 IMAD.HI.U32 R3, R16, R25, RZ ;  /* 0x0000001910032227 */ /* 0x002fc800078e00ff */
[----:B------:R-:W-:Y:S01]  /*29d0*/  IMAD.MOV.U32 R2, RZ, RZ, R0 ;  /* 0x000000ffff027224 */ /* 0x000fe200078e0000 */
[----:B------:R-:W-:Y:S01]  /*29e0*/  @P1 SHF.R.U32.HI R2, RZ, R11, R5 ;  /* 0x0000000bff021219 */ /* 0x000fe20000011605 */
[----:B------:R-:W-:Y:S01]  /*29f0*/  IMAD.MOV.U32 R7, RZ, RZ, R16 ;  /* 0x000000ffff077224 */ /* 0x000fe200078e0010 */
[----:B------:R-:W-:Y:S01]  /*2a00*/  @P2 SHF.R.U32.HI R7, RZ, R26, R3 ;  /* 0x0000001aff072219 */ /* 0x000fe20000011603 */
[----:B------:R-:W-:Y:S01]  /*2a10*/  @P1 IMAD.HI.U32 R4, R6, R18, RZ ;  /* 0x0000001206041227 */ /* 0x000fe200078e00ff */
[----:B------:R-:W1:Y:S01]  /*2a20*/  @!P0 LDC R11, c[0x0][0x218] ;  /* 0x00008600ff0b8b82 */ /* 0x000e620000000800 */
[----:B------:R-:W-:Y:S02]  /*2a30*/  CS2R R26, SRZ ;  /* 0x00000000001a7805 */ /* 0x000fe4000001ff00 */
[----:B------:R-:W-:Y:S01]  /*2a40*/  IMAD.MOV.U32 R8, RZ, RZ, R6 ;  /* 0x000000ffff087224 */ /* 0x000fe200078e0006 */
[----:B------:R-:W-:Y:S01]  /*2a50*/  @P1 SHF.R.U32.HI R8, RZ, R19, R4 ;  /* 0x00000013ff081219 */ /* 0x000fe20000011604 */
[----:B------:R-:W-:Y:S01]  /*2a60*/  IMAD.MOV R5, RZ, RZ, -R2 ;  /* 0x000000ffff057224 */ /* 0x000fe200078e0a02 */
[----:B------:R-:W-:Y:S01]  /*2a70*/  @P4 LOP3.LUT R165, R165, 0xfffffffc, RZ, 0xc0, !PT ;  /* 0xfffffffca5a54812 */ /* 0x000fe200078ec0ff */
[----:B------:R-:W-:Y:S01]  /*2a80*/  IMAD.MOV R4, RZ, RZ, -R7 ;  /* 0x000000ffff047224 */ /* 0x000fe200078e0a07 */
[----:B------:R-:W4:Y:S01]  /*2a90*/  @P2 LDC R13, c[0x0][0x2e8] ;  /* 0x0000ba00ff0d2b82 */ /* 0x000f220000000800 */
[----:B------:R-:W-:Y:S01]  /*2aa0*/  IMAD R3, R2, UR15, R215 ;  /* 0x0000000f02037c24 */ /* 0x000fe2000f8e02d7 */
[----:B------:R-:W-:Y:S01]  /*2ab0*/  ISETP.GE.AND P4, PT, R7, UR20, PT ;  /* 0x0000001407007c0c */ /* 0x000fe2000bf86270 */
[----:B------:R-:W-:-:S02]  /*2ac0*/  IMAD R0, R30, R5, R0 ;  /* 0x000000051e007224 */ /* 0x000fc400078e0200 */
[----:B------:R-:W-:Y:S01]  /*2ad0*/  IMAD R2, R29, R4, R16 ;  /* 0x000000041d027224 */ /* 0x000fe200078e0210 */
[C---:B------:R-:W-:Y:S01]  /*2ae0*/  ISETP.GE.AND P6, PT, R3.reuse, UR19, PT ;  /* 0x0000001303007c0c */ /* 0x040fe2000bfc6270 */
[----:B------:R-:W-:Y:S01]  /*2af0*/  IMAD R10, R0, UR14, R214 ;  /* 0x0000000e000a7c24 */ /* 0x000fe2000f8e02d6 */
[----:B------:R-:W-:Y:S01]  /*2b00*/  ISETP.LT.OR P5, PT, R3, RZ, P5 ;  /* 0x000000ff0300720c */ /* 0x000fe20002fa1670 */
[----:B------:R-:W-:Y:S01]  /*2b10*/  VIADD R4, R12, 0x4 ;  /* 0x000000040c047836 */ /* 0x000fe20000000000 */
[----:B------:R-:W5:Y:S01]  /*2b20*/  @P1 LDC.64 R18, c[0x0][0x2f0] ;  /* 0x0000bc00ff121b82 */ /* 0x000f620000000a00 */
[----:B---3--:R-:W-:Y:S01]  /*2b30*/  @P1 IMAD.HI.U32 R5, R2, R14, RZ ;  /* 0x0000000e02051227 */ /* 0x008fe200078e00ff */
[----:B------:R-:W-:Y:S02]  /*2b40*/  ISETP.LT.OR P6, PT, R10, RZ, P6 ;  /* 0x000000ff0a00720c */ /* 0x000fe400037c1670 */
[----:B------:R-:W-:Y:S01]  /*2b50*/  ISETP.GE.AND P3, PT, R4, UR18, PT ;  /* 0x0000001204007c0c */ /* 0x000fe2000bf66270 */
[----:B------:R-:W-:Y:S01]  /*2b60*/  IMAD.MOV.U32 R0, RZ, RZ, R2 ;  /* 0x000000ffff007224 */ /* 0x000fe200078e0002 */
[----:B------:R-:W-:Y:S01]  /*2b70*/  @P1 SHF.R.U32.HI R0, RZ, R15, R5 ;  /* 0x0000000fff001219 */ /* 0x000fe20000011605 */
[----:B------:R-:W-:Y:S01]  /*2b80*/  IMAD.MOV R3, RZ, RZ, -R8 ;  /* 0x000000ffff037224 */ /* 0x000fe200078e0a08 */
[----:B------:R-:W-:Y:S01]  /*2b90*/  PLOP3.LUT P6, PT, P5, P6, PT, 0xa8, 0x0 ;  /* 0x000000000000781c */ /* 0x000fe20002fcd570 */
[----:B------:R-:W-:Y:S01]  /*2ba0*/  IMAD.MOV.U32 R14, RZ, RZ, R16 ;  /* 0x000000ffff0e7224 */ /* 0x000fe200078e0010 */
[----:B-1----:R-:W-:Y:S01]  /*2bb0*/  @!P0 ISETP.GE.AND P5, PT, R9, R11, PT ;  /* 0x0000000b0900820c */ /* 0x002fe20003fa6270 */
[----:B------:R-:W-:Y:S01]  /*2bc0*/  IMAD.MOV R4, RZ, RZ, -R0 ;  /* 0x000000ffff047224 */ /* 0x000fe200078e0a00 */
[----:B------:R-:W1:Y:S01]  /*2bd0*/  @P2 LDC R7, c[0x0][0x2e4] ;  /* 0x0000b900ff072b82 */ /* 0x000e620000000800 */
[----:B------:R-:W-:-:S02]  /*2be0*/  IMAD R0, R0, UR15, R213 ;  /* 0x0000000f00007c24 */ /* 0x000fc4000f8e02d5 */
[C---:B------:R-:W-:Y:S02]  /*2bf0*/  IMAD R2, R30.reuse, R4, R2 ;  /* 0x000000041e027224 */ /* 0x040fe400078e0202 */
[----:B------:R-:W-:Y:S01]  /*2c00*/  IMAD R5, R30, R3, R6 ;  /* 0x000000031e057224 */ /* 0x000fe200078e0206 */
[----:B------:R-:W-:Y:S01]  /*2c10*/  @P3 LOP3.LUT R165, R165, 0xfffffff3, RZ, 0xc0, !PT ;  /* 0xfffffff3a5a53812 */ /* 0x000fe200078ec0ff */
[----:B--2---:R-:W-:Y:S01]  /*2c20*/  @P2 IMAD.HI.U32 R3, R16, R17, RZ ;  /* 0x0000001110032227 */ /* 0x004fe200078e00ff */
[C---:B------:R-:W-:Y:S01]  /*2c30*/  ISETP.GE.AND P3, PT, R0.reuse, UR19, PT ;  /* 0x0000001300007c0c */ /* 0x040fe2000bf66270 */
[----:B------:R-:W2:Y:S01]  /*2c40*/  @!P6 LDC R6, c[0x0][0x218] ;  /* 0x00008600ff06eb82 */ /* 0x000ea20000000800 */
[----:B------:R-:W-:Y:S01]  /*2c50*/  ISETP.LT.OR P4, PT, R0, RZ, P4 ;  /* 0x000000ff0000720c */ /* 0x000fe20002781670 */
[----:B------:R-:W-:Y:S01]  /*2c60*/  IMAD R9, R2, UR14, R212 ;  /* 0x0000000e02097c24 */ /* 0x000fe2000f8e02d4 */
[----:B----4-:R-:W-:Y:S01]  /*2c70*/  @P2 SHF.R.U32.HI R14, RZ, R13, R3 ;  /* 0x0000000dff0e2219 */ /* 0x010fe20000011603 */
[----:B------:R-:W-:Y:S01]  /*2c80*/  IMAD R3, R8, UR15, R215 ;  /* 0x0000000f08037c24 */ /* 0x000fe2000f8e02d7 */
[----:B------:R-:W-:Y:S01]  /*2c90*/  PRMT R2, RZ, 0x7610, R2 ;  /* 0x00007610ff027816 */ /* 0x000fe20000000002 */
[----:B------:R-:W-:Y:S01]  /*2ca0*/  IMAD R0, R5, UR14, R214 ;  /* 0x0000000e05007c24 */ /* 0x000fe2000f8e02d6 */
[----:B------:R-:W-:Y:S01]  /*2cb0*/  ISETP.LT.OR P3, PT, R9, RZ, P3 ;  /* 0x000000ff0900720c */ /* 0x000fe20001f61670 */
[----:B------:R-:W-:Y:S01]  /*2cc0*/  IMAD R4, R3, UR11, RZ ;  /* 0x0000000b03047c24 */ /* 0x000fe2000f8e02ff */
[----:B------:R-:W-:Y:S01]  /*2cd0*/  @!P0 SEL R2, RZ, 0x1, P5 ;  /* 0x00000001ff028807 */ /* 0x000fe20002800000 */
[----:B------:R-:W-:Y:S01]  /*2ce0*/  IMAD R0, R0, UR10, RZ ;  /* 0x0000000a00007c24 */ /* 0x000fe2000f8e02ff */
[----:B------:R-:W-:Y:S01]  /*2cf0*/  PLOP3.LUT P0, PT, P4, P3, PT, 0xa8, 0x0 ;  /* 0x000000000000781c */ /* 0x000fe20002707570 */
[----:B------:R-:W3:Y:S01]  /*2d00*/  @P2 LDC R15, c[0x0][0x2e8] ;  /* 0x0000ba00ff0f2b82 */ /* 0x000ee20000000800 */
[----:B------:R-:W-:Y:S01]  /*2d10*/  PRMT R2, R2, 0x9910, RZ ;  /* 0x0000991002027816 */ /* 0x000fe200000000ff */
[----:B------:R-:W-:Y:S01]  /*2d20*/  IMAD.SHL.U32 R3, R165, 0x10, RZ ;  /* 0x00000010a5037824 */ /* 0x000fe200078e00ff */
[----:B------:R-:W-:Y:S01]  /*2d30*/  SHF.R.S32.HI R8, RZ, 0x1f, R4 ;  /* 0x0000001fff087819 */ /* 0x000fe20000011404 */
[----:B-1----:R-:W-:Y:S01]  /*2d40*/  @P2 IMAD.HI.U32 R7, R201, R7, RZ ;  /* 0x00000007c9072227 */ /* 0x002fe200078e00ff */
[----:B------:R-:W-:-:S02]  /*2d50*/  IADD3 R13, P4, P3, R4, R0, R220 ;  /* 0x00000000040d7210 */ /* 0x000fc40007b9e0dc */
[----:B------:R-:W-:Y:S01]  /*2d60*/  SHF.R.S32.HI R0, RZ, 0x1f, R0 ;  /* 0x0000001fff007819 */ /* 0x000fe20000011400 */
[----:B------:R-:W-:Y:S01]  /*2d70*/  IMAD.MOV.U32 R4, RZ, RZ, R2 ;  /* 0x000000ffff047224 */ /* 0x000fe200078e0002 */
[----:B------:R-:W-:Y:S01]  /*2d80*/  LOP3.LUT P5, RZ, R3, 0x10, RZ, 0xc0, !PT ;  /* 0x0000001003ff7812 */ /* 0x000fe200078ac0ff */
[----:B------:R-:W-:Y:S01]  /*2d90*/  IMAD.MOV R2, RZ, RZ, -R14 ;  /* 0x000000ffff027224 */ /* 0x000fe200078e0a0e */
[----:B------:R-:W-:Y:S01]  /*2da0*/  IADD3.X R8, R8, R0, R221, P4, P3 ;  /* 0x0000000008087210 */ /* 0x000fe200027e64dd */
[----:B------:R-:W1:Y:S01]  /*2db0*/  @!P0 LDC R11, c[0x0][0x218] ;  /* 0x00008600ff0b8b82 */ /* 0x000e620000000800 */
[----:B--2---:R-:W-:Y:S01]  /*2dc0*/  @!P6 ISETP.GE.AND P3, PT, R10, R6, PT ;  /* 0x000000060a00e20c */ /* 0x004fe20003f66270 */
[----:B------:R-:W-:Y:S01]  /*2dd0*/  IMAD R2, R29, R2, R16 ;  /* 0x000000021d027224 */ /* 0x000fe200078e0210 */
[----:B------:R-:W-:Y:S01]  /*2de0*/  ISETP.NE.AND P4, PT, R4, RZ, PT ;  /* 0x000000ff0400720c */ /* 0x000fe20003f85270 */
[----:B------:R-:W-:Y:S01]  /*2df0*/  IMAD R6, R20, UR16, RZ ;  /* 0x0000001014067c24 */ /* 0x000fe2000f8e02ff */
[----:B------:R-:W-:Y:S01]  /*2e00*/  PRMT R3, RZ, 0x7610, R3 ;  /* 0x00007610ff037816 */ /* 0x000fe20000000003 */
[----:B-----5:R-:W-:Y:S01]  /*2e10*/  @P1 IMAD.HI.U32 R5, R2, R18, RZ ;  /* 0x0000001202051227 */ /* 0x020fe200078e00ff */
[----:B------:R-:W-:Y:S01]  /*2e20*/  @!P6 SEL R3, RZ, 0x1, P3 ;  /* 0x00000001ff03e807 */ /* 0x000fe20001800000 */
[----:B------:R-:W2:Y:S01]  /*2e30*/  @P1 LDC.64 R16, c[0x0][0x2f0] ;  /* 0x0000bc00ff101b82 */ /* 0x000ea20000000a00 */
[----:B------:R-:W-:Y:S01]  /*2e40*/  LEA R4, P3, R21, UR8, 0x1 ;  /* 0x0000000815047c11 */ /* 0x000fe2000f8608ff */
[----:B------:R-:W-:Y:S01]  /*2e50*/  IMAD.MOV.U32 R0, RZ, RZ, R2 ;  /* 0x000000ffff007224 */ /* 0x000fe200078e0002 */
[----:B------:R-:W-:Y:S01]  /*2e60*/  @P1 SHF.R.U32.HI R0, RZ, R19, R5 ;  /* 0x00000013ff001219 */ /* 0x000fe20000011605 */
[----:B------:R-:W-:Y:S01]  /*2e70*/  IMAD.MOV.U32 R20, RZ, RZ, R201 ;  /* 0x000000ffff147224 */ /* 0x000fe200078e00c9 */
[----:B---3--:R-:W-:-:S02]  /*2e80*/  @P2 SHF.R.U32.HI R12, RZ, R15, R7 ;  /* 0x0000000fff0c2219 */ /* 0x008fc40000011607 */
[----:B------:R-:W-:Y:S01]  /*2e90*/  LEA.HI.X R5, R21, UR9, R24, 0x1, P3 ;  /* 0x0000000915057c11 */ /* 0x000fe200098f0c18 */
[----:B------:R-:W-:Y:S01]  /*2ea0*/  IMAD.MOV R7, RZ, RZ, -R0 ;  /* 0x000000ffff077224 */ /* 0x000fe200078e0a00 */
[----:B------:R-:W-:Y:S01]  /*2eb0*/  PRMT R3, R3, 0x9910, RZ ;  /* 0x0000991003037816 */ /* 0x000fe200000000ff */
[----:B------:R-:W3:Y:S01]  /*2ec0*/  @P2 LDC R18, c[0x0][0x2e4] ;  /* 0x0000b900ff122b82 */ /* 0x000ee20000000800 */
[----:B------:R-:W-:Y:S01]  /*2ed0*/  IADD3 R10, P3, R6, R13, RZ ;  /* 0x0000000d060a7210 */ /* 0x000fe20007f7e0ff */
[----:B------:R-:W-:Y:S01]  /*2ee0*/  IMAD R2, R30, R7, R2 ;  /* 0x000000071e027224 */ /* 0x000fe200078e0202 */
[----:B------:R4:W-:Y:S01]  /*2ef0*/  LDGSTS.E.LTC128B.128 [R217+0x8080], desc[UR38][R4.64], P4 ;  /* 0x0808000004d97fae */ /* 0x0009e2000a121d66 */
[----:B------:R-:W-:Y:S01]  /*2f00*/  ISETP.NE.AND P6, PT, R3, RZ, PT ;  /* 0x000000ff0300720c */ /* 0x000fe20003fc5270 */
[----:B------:R-:W-:Y:S01]  /*2f10*/  IMAD R3, R0, UR15, R213 ;  /* 0x0000000f00037c24 */ /* 0x000fe2000f8e02d5 */
[----:B------:R-:W-:Y:S01]  /*2f20*/  LEA.HI.X.SX32 R13, R6, R8, 0x1, P3 ;  /* 0x00000008060d7211 */ /* 0x000fe200018f0eff */
[----:B------:R-:W-:Y:S01]  /*2f30*/  IMAD R0, R2, UR14, R212 ;  /* 0x0000000e02007c24 */ /* 0x000fe2000f8e02d4 */
[----:B-1----:R-:W-:Y:S01]  /*2f40*/  @!P0 ISETP.GE.AND P3, PT, R9, R11, PT ;  /* 0x0000000b0900820c */ /* 0x002fe20003f66270 */
[----:B------:R-:W-:Y:S01]  /*2f50*/  IMAD R3, R3, UR11, RZ ;  /* 0x0000000b03037c24 */ /* 0x000fe2000f8e02ff */
[----:B------:R-:W-:Y:S01]  /*2f60*/  PRMT R7, RZ, 0x7610, R7 ;  /* 0x00007610ff077816 */ /* 0x000fe20000000007 */
[----:B------:R-:W-:Y:S01]  /*2f70*/  IMAD R0, R0, UR10, RZ ;  /* 0x0000000a00007c24 */ /* 0x000fe2000f8e02ff */
[----:B------:R-:W-:Y:S01]  /*2f80*/  @!P0 SEL R7, RZ, 0x1, P3 ;  /* 0x00000001ff078807 */ /* 0x000fe20001800000 */
[----:B------:R-:W1:Y:S01]  /*2f90*/  @P2 LDC R21, c[0x0][0x2e8] ;  /* 0x0000ba00ff152b82 */ /* 0x000e620000000800 */
[----:B------:R-:W-:-:S02]  /*2fa0*/  SHF.R.S32.HI R11, RZ, 0x1f, R3 ;  /* 0x0000001fff0b7819 */ /* 0x000fc40000011403 */
[----:B------:R-:W-:Y:S02]  /*2fb0*/  IADD3 R9, P3, P0, R3, R0, R219 ;  /* 0x0000000003097210 */ /* 0x000fe4000787e0db */
[----:B------:R-:W-:Y:S01]  /*2fc0*/  SHF.R.S32.HI R6, RZ, 0x1f, R0 ;  /* 0x0000001fff067819 */ /* 0x000fe20000011400 */
[----:B------:R-:W-:Y:S01]  /*2fd0*/  IMAD R0, R14, UR16, RZ ;  /* 0x000000100e007c24 */ /* 0x000fe2000f8e02ff */
[C---:B------:R-:W-:Y:S01]  /*2fe0*/  LEA R2, P4, R10.reuse, UR8, 0x1 ;  /* 0x000000080a027c11 */ /* 0x040fe2000f8808ff */
[----:B------:R-:W5:Y:S03]  /*2ff0*/  @P1 LDC.64 R14, c[0x0][0x2f0] ;  /* 0x0000bc00ff0e1b82 */ /* 0x000f660000000a00 */
[----:B------:R-:W-:Y:S01]  /*3000*/  LEA.HI.X R3, R10, UR9, R13, 0x1, P4 ;  /* 0x000000090a037c11 */ /* 0x000fe2000a0f0c0d */
[----:B------:R-:W-:-:S04]  /*3010*/  IMAD.MOV.U32 R10, RZ, RZ, R201 ;  /* 0x000000ffff0a7224 */ /* 0x000fc800078e00c9 */
[----:B------:R-:W1:Y:S01]  /*3020*/  @P2 LDC R13, c[0x0][0x2e4] ;  /* 0x0000b900ff0d2b82 */ /* 0x000e620000000800 */
[----:B----4-:R-:W-:Y:S01]  /*3030*/  IMAD.MOV R4, RZ, RZ, -R12 ;  /* 0x000000ffff047224 */ /* 0x010fe200078e0a0c */
[----:B------:R4:W-:Y:S03]  /*3040*/  LDGSTS.E.LTC128B.128 [R216+0x8000], desc[UR38][R2.64], P6 ;  /* 0x0800000002d87fae */ /* 0x0009e6000b121d66 */
[----:B------:R-:W-:-:S03]  /*3050*/  IMAD R4, R29, R4, R201 ;  /* 0x000000041d047224 */ /* 0x000fc600078e02c9 */
[----:B------:R-:W5:Y:S01]  /*3060*/  @P2 LDC R24, c[0x0][0x2e8] ;  /* 0x0000ba00ff182b82 */ /* 0x000f620000000800 */
[----:B--2---:R-:W-:-:S04]  /*3070*/  @P1 IMAD.HI.U32 R8, R4, R16, RZ ;  /* 0x0000001004081227 */ /* 0x004fc800078e00ff */
[----:B------:R-:W-:Y:S01]  /*3080*/  IMAD.MOV.U32 R5, RZ, RZ, R4 ;  /* 0x000000ffff057224 */ /* 0x000fe200078e0004 */
[----:B------:R-:W-:Y:S02]  /*3090*/  @P1 SHF.R.U32.HI R5, RZ, R17, R8 ;  /* 0x00000011ff051219 */ /* 0x000fe40000011608 */
[----:B------:R-:W-:Y:S01]  /*30a0*/  IADD3.X R8, R11, R6, R218, P3, P0 ;  /* 0x000000060b087210 */ /* 0x000fe20001fe04da */
[----:B------:R-:W2:Y:S01]  /*30b0*/  @P1 LDC.64 R16, c[0x0][0x2f0] ;  /* 0x0000bc00ff101b82 */ /* 0x000ea20000000a00 */
[----:B------:R-:W-:Y:S01]  /*30c0*/  PRMT R6, R7, 0x9910, RZ ;  /* 0x0000991007067816 */ /* 0x000fe200000000ff */
[----:B------:R-:W-:Y:S01]  /*30d0*/  IMAD.MOV R7, RZ, RZ, -R5 ;  /* 0x000000ffff077224 */ /* 0x000fe200078e0a05 */
[----:B------:R-:W-:Y:S01]  /*30e0*/  IADD3 R9, P0, R0, R9, RZ ;  /* 0x0000000900097210 */ /* 0x000fe20007f1e0ff */
[----:B------:R-:W-:Y:S01]  /*30f0*/  IMAD R5, R5, UR15, R215 ;  /* 0x0000000f05057c24 */ /* 0x000fe2000f8e02d7 */
[----:B------:R-:W-:Y:S02]  /*3100*/  ISETP.NE.AND P4, PT, R6, RZ, PT ;  /* 0x000000ff0600720c */ /* 0x000fe40003f85270 */
[----:B------:R-:W-:Y:S01]  /*3110*/  LEA.HI.X.SX32 R8, R0, R8, 0x1, P0 ;  /* 0x0000000800087211 */ /* 0x000fe200000f0eff */
[----:B------:R-:W1:Y:S01]  /*3120*/  @P2 LDC R11, c[0x0][0x2e8] ;  /* 0x0000ba00ff0b2b82 */ /* 0x000e620000000800 */
[----:B------:R-:W-:-:S02]  /*3130*/  IMAD R0, R30, R7, R4 ;  /* 0x000000071e007224 */ /* 0x000fc400078e0204 */
[----:B---3--:R-:W-:Y:S01]  /*3140*/  @P2 IMAD.HI.U32 R4, R201, R18, RZ ;  /* 0x00000012c9042227 */ /* 0x008fe200078e00ff */
[----:B----4-:R-:W-:-:S03]  /*3150*/  LEA R2, P0, R9, UR8, 0x1 ;  /* 0x0000000809027c11 */ /* 0x010fc6000f8008ff */
[----:B------:R-:W-:Y:S01]  /*3160*/  IMAD R0, R0, UR14, R214 ;  /* 0x0000000e00007c24 */ /* 0x000fe2000f8e02d6 */
[----:B------:R-:W3:Y:S01]  /*3170*/  @P2 LDC R6, c[0x0][0x2e4] ;  /* 0x0000b900ff062b82 */ /* 0x000ee20000000800 */
[----:B------:R-:W-:Y:S02]  /*3180*/  IMAD.SHL.U32 R3, R165, 0x8, RZ ;  /* 0x00000008a5037824 */ /* 0x000fe400078e00ff */
[----:B------:R-:W-:Y:S02]  /*3190*/  IMAD R5, R5, UR11, RZ ;  /* 0x0000000b05057c24 */ /* 0x000fe4000f8e02ff */
[----:B------:R-:W-:Y:S01]  /*31a0*/  IMAD R0, R0, UR10, RZ ;  /* 0x0000000a00007c24 */ /* 0x000fe2000f8e02ff */
[----:B------:R-:W-:Y:S01]  /*31b0*/  LOP3.LUT P6, RZ, R3, 0x10, RZ, 0xc0, !PT ;  /* 0x0000001003ff7812 */ /* 0x000fe200078cc0ff */
[----:B------:R-:W-:Y:S01]  /*31c0*/  IMAD.MOV.U32 R7, RZ, RZ, R201 ;  /* 0x000000ffff077224 */ /* 0x000fe200078e00c9 */
[----:B------:R-:W-:Y:S01]  /*31d0*/  LEA.HI.X R3, R9, UR9, R8, 0x1, P0 ;  /* 0x0000000909037c11 */ /* 0x000fe200080f0c08 */
[----:B------:R-:W4:Y:S01]  /*31e0*/  @P1 LDC.64 R18, c[0x0][0x2f0] ;  /* 0x0000bc00ff121b82 */ /* 0x000f220000000a00 */
[----:B------:R-:W-:-:S02]  /*31f0*/  SHF.R.S32.HI R8, RZ, 0x1f, R5 ;  /* 0x0000001fff087819 */ /* 0x000fc40000011405 */
[----:B------:R-:W-:Y:S01]  /*3200*/  IADD3 R9, P3, P0, R5, R0, R220 ;  /* 0x0000000005097210 */ /* 0x000fe2000787e0dc */
[----:B------:R2:W-:Y:S01]  /*3210*/  LDGSTS.E.LTC128B.128 [R216+0x8080], desc[UR38][R2.64], P4 ;  /* 0x0808000002d87fae */ /* 0x0005e2000a121d66 */
[----:B-1----:R-:W-:-:S03]  /*3220*/  @P2 SHF.R.U32.HI R10, RZ, R11, R4 ;  /* 0x0000000bff0a2219 */ /* 0x002fc60000011604 */
[----:B------:R-:W0:Y:S01]  /*3230*/  LDGDEPBAR ;  /* 0x00000000000079af */ /* 0x000e220000000000 */
[----:B------:R-:W-:Y:S02]  /*3240*/  SHF.R.S32.HI R4, RZ, 0x1f, R0 ;  /* 0x0000001fff047819 */ /* 0x000fe40000011400 */
[----:B------:R-:W-:Y:S01]  /*3250*/  ISETP.GE.AND P4, PT, R10, UR20, PT ;  /* 0x000000140a007c0c */ /* 0x000fe2000bf86270 */
[----:B------:R-:W-:Y:S01]  /*3260*/  IMAD.MOV R0, RZ, RZ, -R10 ;  /* 0x000000ffff007224 */ /* 0x000fe200078e0a0a */
[----:B------:R-:W-:Y:S01]  /*3270*/  IADD3.X R8, R8, R4, R221, P3, P0 ;  /* 0x0000000408087210 */ /* 0x000fe20001fe04dd */
[----:B------:R-:W-:-:S04]  /*3280*/  @P2 IMAD.HI.U32 R4, R201, R13, RZ ;  /* 0x0000000dc9042227 */ /* 0x000fc800078e00ff */
[----:B------:R-:W-:Y:S01]  /*3290*/  IMAD R0, R29, R0, R201 ;  /* 0x000000001d007224 */ /* 0x000fe200078e02c9 */
[----:B------:R-:W-:Y:S01]  /*32a0*/  @P2 SHF.R.U32.HI R7, RZ, R21, R4 ;  /* 0x00000015ff072219 */ /* 0x000fe20000011604 */
[----:B---3--:R-:W-:-:S04]  /*32b0*/  @P2 IMAD.HI.U32 R5, R201, R6, RZ ;  /* 0x00000006c9052227 */ /* 0x008fc800078e00ff */
[----:B-----5:R-:W-:Y:S01]  /*32c0*/  @P1 IMAD.HI.U32 R6, R0, R14, RZ ;  /* 0x0000000e00061227 */ /* 0x020fe200078e00ff */
[----:B------:R-:W-:-:S03]  /*32d0*/  @P2 SHF.R.U32.HI R20, RZ, R24, R5 ;  /* 0x00000018ff142219 */ /* 0x000fc60000011605 */
[----:B------:R-:W-:Y:S02]  /*32e0*/  IMAD.MOV R4, RZ, RZ, -R7 ;  /* 0x000000ffff047224 */ /* 0x000fe400078e0a07 */
[----:B--2---:R-:W-:Y:S01]  /*32f0*/  IMAD R3, R12, UR16, RZ ;  /* 0x000000100c037c24 */ /* 0x004fe2000f8e02ff */
[----:B------:R-:W-:-:S04]  /*3300*/  DEPBAR.LE SB0, 0x1 ;  /* 0x000080400000791a */ /* 0x000fc80000000000 */
[----:B------:R-:W-:Y:S01]  /*3310*/  BAR.SYNC.DEFER_BLOCKING 0x0 ;  /* 0x0000000000007b1d */ /* 0x000fe20000010000 */
[C---:B------:R-:W-:Y:S01]  /*3320*/  IADD3 R21, P0, R3.reuse, R9, RZ ;  /* 0x0000000903157210 */ /* 0x040fe20007f1e0ff */
[----:B------:R-:W-:Y:S01]  /*3330*/  IMAD.MOV.U32 R2, RZ, RZ, R0 ;  /* 0x000000ffff027224 */ /* 0x000fe200078e0000 */
[----:B------:R-:W-:Y:S01]  /*3340*/  @P1 SHF.R.U32.HI R2, RZ, R15, R6 ;  /* 0x0000000fff021219 */ /* 0x000fe20000011606 */
[----:B------:R-:W-:Y:S01]  /*3350*/  IMAD.MOV R6, RZ, RZ, -R20 ;  /* 0x000000ffff067224 */ /* 0x000fe200078e0a14 */
[----:B------:R-:W-:Y:S01]  /*3360*/  LEA.HI.X.SX32 R24, R3, R8, 0x1, P0 ;  /* 0x0000000803187211 */ /* 0x000fe200000f0eff */
[----:B------:R-:W-:Y:S01]  /*3370*/  IMAD R3, R29, R4, R201 ;  /* 0x000000041d037224 */ /* 0x000fe200078e02c9 */
[----:B------:R-:W-:Y:S01]  /*3380*/  IADD3 R166, P0, R22, UR4, RZ ;  /* 0x0000000416a67c10 */ /* 0x000fe2000ff1e0ff */
[----:B------:R-:W-:Y:S01]  /*3390*/  IMAD.MOV R5, RZ, RZ, -R2 ;  /* 0x000000ffff057224 */ /* 0x000fe200078e0a02 */
[----:B------:R-:W-:Y:S01]  /*33a0*/  UIADD3 UR4, UR31, 0x6000, URZ ;  /* 0x000060001f047890 */ /* 0x000fe2000fffe03f */
[----:B------:R-:W-:Y:S01]  /*33b0*/  @P1 IMAD.HI.U32 R4, R3, R16, RZ ;  /* 0x0000001003041227 */ /* 0x000fe200078e00ff */
[----:B------:R-:W-:Y:S01]  /*33c0*/  IADD3.X R167, R23, UR5, RZ, P0, !PT ;  /* 0x0000000517a77c10 */ /* 0x000fe200087fe4ff */
[----:B------:R-:W-:Y:S01]  /*33d0*/  USHF.R.S32.HI UR5, URZ, 0x1f, UR17 ;  /* 0x0000001f3f057899 */ /* 0x000fe20008011411 */
[----:B------:R-:W-:Y:S01]  /*33e0*/  CS2R R22, SRZ ;  /* 0x0000000000167805 */ /* 0x000fe2000001ff00 */
[----:B------:R-:W-:-:S02]  /*33f0*/  IMAD R5, R30, R5, R0 ;  /* 0x000000051e057224 */ /* 0x000fc400078e0200 */
[----:B------:R-:W-:Y:S01]  /*3400*/  IMAD R2, R2, UR15, R215 ;  /* 0x0000000f02027c24 */ /* 0x000fe2000f8e02d7 */
[----:B------:R-:W-:Y:S01]  /*3410*/  ULEA.HI UR5, UR5, UR17, URZ, 0x2 ;  /* 0x0000001105057291 */ /* 0x000fe2000f8f103f */
[----:B------:R-:W-:Y:S01]  /*3420*/  IMAD.MOV.U32 R0, RZ, RZ, R3 ;  /* 0x000000ffff007224 */ /* 0x000fe200078e0003 */
[----:B------:R-:W-:Y:S01]  /*3430*/  @P1 SHF.R.U32.HI R0, RZ, R17, R4 ;  /* 0x00000011ff001219 */ /* 0x000fe20000011604 */
[----:B------:R-:W-:Y:S01]  /*3440*/  IMAD R16, R5, UR14, R214 ;  /* 0x0000000e05107c24 */ /* 0x000fe2000f8e02d6 */
[C---:B------:R-:W-:Y:S01]  /*3450*/  ISETP.LT.OR P4, PT, R2.reuse, RZ, P4 ;  /* 0x000000ff0200720c */ /* 0x040fe20002781670 */
[----:B------:R-:W-:Y:S01]  /*3460*/  IMAD R14, R29, R6, R201 ;  /* 0x000000061d0e7224 */ /* 0x000fe200078e02c9 */
[----:B------:R-:W-:Y:S01]  /*3470*/  ISETP.GE.AND P3, PT, R2, UR19, PT ;  /* 0x0000001302007c0c */ /* 0x000fe2000bf66270 */
[----:B------:R-:W-:Y:S01]  /*3480*/  IMAD.MOV R2, RZ, RZ, -R0 ;  /* 0x000000ffff027224 */ /* 0x000fe200078e0a00 */
[----:B------:R-:W-:Y:S01]  /*3490*/  SHF.R.U32.HI R5, RZ, 0x4, R175 ;  /* 0x00000004ff057819 */ /* 0x000fe200000116af */
[----:B----4-:R-:W-:Y:S01]  /*34a0*/  @P1 IMAD.HI.U32 R4, R14, R18, RZ ;  /* 0x000000120e041227 */ /* 0x010fe200078e00ff */
[----:B------:R-:W-:Y:S01]  /*34b0*/  ISETP.LT.OR P3, PT, R16, RZ, P3 ;  /* 0x000000ff1000720c */ /* 0x000fe20001f61670 */
[----:B------:R-:W-:Y:S01]  /*34c0*/  USHF.R.S32.HI UR34, URZ, 0x2, UR5 ;  /* 0x000000023f227899 */ /* 0x000fe20008011405 */
[----:B------:R-:W-:Y:S01]  /*34d0*/  LOP3.LUT R5, R5, 0x1, RZ, 0xc0, !PT ;  /* 0x0000000105057812 */ /* 0x000fe200078ec0ff */
[----:B------:R-:W-:Y:S01]  /*34e0*/  IMAD R10, R30, R2, R3 ;  /* 0x000000021e0a7224 */ /* 0x000fe200078e0203 */
[----:B------:R-:W-:Y:S01]  /*34f0*/  SHF.R.U32.HI R3, RZ, 0x3, R175 ;  /* 0x00000003ff037819 */ /* 0x000fe200000116af */
[----:B------:R-:W-:Y:S01]  /*3500*/  IMAD R0, R0, UR15, R213 ;  /* 0x0000000f00007c24 */ /* 0x000fe2000f8e02d5 */
[----:B------:R-:W-:Y:S01]  /*3510*/  PLOP3.LUT P3, PT, P4, P3, PT, 0xa8, 0x0 ;  /* 0x000000000000781c */ /* 0x000fe20002767570 */
[----:B------:R-:W-:Y:S01]  /*3520*/  IMAD.MOV.U32 R11, RZ, RZ, R14 ;  /* 0x000000ffff0b7224 */ /* 0x000fe200078e000e */
[----:B------:R-:W-:Y:S01]  /*3530*/  ISETP.GE.AND P4, PT, R7, UR20, PT ;  /* 0x0000001407007c0c */ /* 0x000fe2000bf86270 */
[----:B------:R-:W-:Y:S01]  /*3540*/  IMAD R10, R10, UR14, R212 ;  /* 0x0000000e0a0a7c24 */ /* 0x000fe2000f8e02d4 */
[----:B------:R-:W-:Y:S01]  /*3550*/  LOP3.LUT R3, R3, 0x1, RZ, 0xc0, !PT ;  /* 0x0000000103037812 */ /* 0x000fe200078ec0ff */
[----:B------:R-:W-:Y:S01]  /*3560*/  ULOP3.LUT UR5, UR5, 0xfffffffc, URZ, 0xc0, !UPT ;  /* 0xfffffffc05057892 */ /* 0x000fe2000f8ec03f */
[----:B------:R-:W-:Y:S01]  /*3570*/  @P1 SHF.R.U32.HI R11, RZ, R19, R4 ;  /* 0x00000013ff0b1219 */ /* 0x000fe20000011604 */
[----:B------:R-:W-:Y:S01]  /*3580*/  IMAD.SHL.U32 R4, R5, 0x8, RZ ;  /* 0x0000000805047824 */ /* 0x000fe200078e00ff */
[C---:B------:R-:W-:Y:S01]  /*3590*/  ISETP.LT.OR P0, PT, R0.reuse, RZ, P4 ;  /* 0x000000ff0000720c */ /* 0x040fe20002701670 */
[----:B------:R-:W-:Y:S01]  /*35a0*/  UIADD3 UR17, UR17, -UR5, URZ ;  /* 0x8000000511117290 */ /* 0x000fe2000fffe03f */
[----:B------:R-:W-:Y:S01]  /*35b0*/  ISETP.GE.AND P4, PT, R0, UR19, PT ;  /* 0x0000001300007c0c */ /* 0x000fe2000bf86270 */
[----:B------:R-:W-:Y:S01]  /*35c0*/  USHF.L.U32 UR5, UR34, 0xc, URZ ;  /* 0x0000000c22057899 */ /* 0x000fe2000800063f */
[C---:B------:R-:W-:Y:S01]  /*35d0*/  LOP3.LUT R2, R3.reuse, 0x3, R175, 0x78, !PT ;  /* 0x0000000303027812 */ /* 0x040fe200078e78af */
[----:B------:R-:W-:Y:S01]  /*35e0*/  ULEA.HI UR33, UR17, UR17, URZ, 0x1 ;  /* 0x0000001111217291 */ /* 0x000fe2000f8f083f */
[----:B------:R-:W-:-:S02]  /*35f0*/  LOP3.LUT R3, R3, 0x2, RZ, 0xfc, !PT ;  /* 0x0000000203037812 */ /* 0x000fc400078efcff */
[----:B------:R-:W-:Y:S02]  /*3600*/  CS2R R28, SRZ ;  /* 0x00000000001c7805 */ /* 0x000fe4000001ff00 */
[C-C-:B------:R-:W-:Y:S01]  /*3610*/  LOP3.LUT R0, R5.reuse, 0x3, R175.reuse, 0x78, !PT ;  /* 0x0000000305007812 */ /* 0x140fe200078e78af */
[----:B------:R-:W-:Y:S01]  /*3620*/  ULOP3.LUT UR32, UR33, 0xfffffffe, URZ, 0xc0, !UPT ;  /* 0xfffffffe21207892 */ /* 0x000fe2000f8ec03f */
[----:B------:R-:W-:Y:S01]  /*3630*/  LOP3.LUT R5, R5, 0x2, RZ, 0xfc, !PT ;  /* 0x0000000205057812 */ /* 0x000fe200078efcff */
[----:B------:R-:W-:Y:S01]  /*3640*/  USHF.R.S32.HI UR33, URZ, 0x1, UR33 ;  /* 0x000000013f217899 */ /* 0x000fe20008011421 */
[----:B------:R-:W-:Y:S01]  /*3650*/  LOP3.LUT R3, R3, 0x3, R175, 0x78, !PT ;  /* 0x0000000303037812 */ /* 0x000fe200078e78af */
[----:B------:R-:W-:Y:S01]  /*3660*/  UIADD3 UR32, UR17, -UR32, URZ ;  /* 0x8000002011207290 */ /* 0x000fe2000fffe03f */
[----:B------:R-:W-:Y:S02]  /*3670*/  LOP3.LUT R6, R4, 0xfffffff8, R172, 0xe2, !PT ;  /* 0xfffffff804067812 */ /* 0x000fe400078ee2ac */
[----:B------:R-:W-:-:S02]  /*3680*/  CS2R R18, SRZ ;  /* 0x0000000000127805 */ /* 0x000fc4000001ff00 */
[--C-:B------:R-:W-:Y:S01]  /*3690*/  LOP3.LUT R4, R5, 0x3, R175.reuse, 0x78, !PT ;  /* 0x0000000305047812 */ /* 0x100fe200078e78af */
[----:B------:R-:W-:Y:S01]  /*36a0*/  ULEA UR6, UR32, UR5, 0x6 ;  /* 0x0000000520067291 */ /* 0x000fe2000f8e303f */
[----:B------:R-:W-:Y:S01]  /*36b0*/  ISETP.LT.OR P4, PT, R10, RZ, P4 ;  /* 0x000000ff0a00720c */ /* 0x000fe20002781670 */
[----:B------:R-:W-:Y:S01]  /*36c0*/  ULEA UR5, UR33, UR5, 0x6 ;  /* 0x0000000521057291 */ /* 0x000fe2000f8e303f */
[C-C-:B------:R-:W-:Y:S01]  /*36d0*/  LOP3.LUT R171, R2.reuse, 0x4, R175.reuse, 0xf8, !PT ;  /* 0x0000000402ab7812 */ /* 0x140fe200078ef8af */
[----:B------:R-:W-:Y:S01]  /*36e0*/  USHF.L.U32 UR6, UR6, 0x1, URZ ;  /* 0x0000000106067899 */ /* 0x000fe2000800063f */
[--C-:B------:R-:W-:Y:S01]  /*36f0*/  LOP3.LUT R170, R2, 0x4, R175.reuse, 0xf4, !PT ;  /* 0x0000000402aa7812 */ /* 0x100fe200078ef4af */
[----:B------:R-:W-:Y:S01]  /*3700*/  USHF.L.U32 UR5, UR5, 0x1, URZ ;  /* 0x0000000105057899 */ /* 0x000fe2000800063f */
[C-C-:B------:R-:W-:Y:S02]  /*3710*/  LOP3.LUT R5, R0.reuse, 0x4, R175.reuse, 0xf8, !PT ;  /* 0x0000000400057812 */ /* 0x140fe400078ef8af */
[--C-:B------:R-:W-:Y:S01]  /*3720*/  LOP3.LUT R2, R0, 0x4, R175.reuse, 0xf4, !PT ;  /* 0x0000000400027812 */ /* 0x100fe200078ef4af */
[----:B------:R-:W-:Y:S01]  /*3730*/  IMAD.SHL.U32 R0, R6, 0x10, RZ ;  /* 0x0000001006007824 */ /* 0x000fe200078e00ff */
[----:B------:R-:W-:-:S02]  /*3740*/  LOP3.LUT R169, R3, 0x4, R175, 0xf8, !PT ;  /* 0x0000000403a97812 */ /* 0x000fc400078ef8af */
[--C-:B------:R-:W-:Y:S02]  /*3750*/  LOP3.LUT R168, R3, 0x4, R175.reuse, 0xf4, !PT ;  /* 0x0000000403a87812 */ /* 0x100fe400078ef4af */
[C-C-:B------:R-:W-:Y:S02]  /*3760*/  LOP3.LUT R3, R4.reuse, 0x4, R175.reuse, 0xf8, !PT ;  /* 0x0000000404037812 */ /* 0x140fe400078ef8af */
[----:B------:R-:W-:Y:S02]  /*3770*/  PLOP3.LUT P4, PT, P0, P4, PT, 0xa8, 0x0 ;  /* 0x000000000000781c */ /* 0x000fe40000789570 */
[----:B------:R-:W-:Y:S02]  /*3780*/  LOP3.LUT R4, R4, 0x4, R175, 0xf4, !PT ;  /* 0x0000000404047812 */ /* 0x000fe400078ef4af */
[----:B------:R-:W-:Y:S02]  /*3790*/  LOP3.LUT R6, R164, R5, RZ, 0xfc, !PT ;  /* 0x00000005a4067212 */ /* 0x000fe400078efcff */
[----:B------:R-:W-:-:S02]  /*37a0*/  LOP3.LUT R9, R0, R171, RZ, 0xfc, !PT ;  /* 0x000000ab00097212 */ /* 0x000fc400078efcff */
[C---:B------:R-:W-:Y:S02]  /*37b0*/  LOP3.LUT R8, R0.reuse, R169, RZ, 0xfc, !PT ;  /* 0x000000a900087212 */ /* 0x040fe400078efcff */
[C---:B------:R-:W-:Y:S02]  /*37c0*/  LOP3.LUT R7, R0.reuse, R170, RZ, 0xfc, !PT ;  /* 0x000000aa00077212 */ /* 0x040fe400078efcff */
[----:B------:R-:W-:Y:S02]  /*37d0*/  LOP3.LUT R5, R0, R168, RZ, 0xfc, !PT ;  /* 0x000000a800057212 */ /* 0x000fe400078efcff */
[----:B------:R-:W-:Y:S02]  /*37e0*/  LOP3.LUT R0, R164, R4, RZ, 0xfc, !PT ;  /* 0x00000004a4007212 */ /* 0x000fe400078efcff */
[----:B------:R-:W1:Y:S01]  /*37f0*/  @!P3 LDC R4, c[0x0][0x218] ;  /* 0x00008600ff04bb82 */ /* 0x000e620000000800 */
[----:B------:R-:W-:Y:S02]  /*3800*/  LEA R15, R6, UR4, 0x4 ;  /* 0x00000004060f7c11 */ /* 0x000fe4000f8e20ff */
[----:B------:R-:W-:-:S02]  /*3810*/  LOP3.LUT R2, R164, R2, RZ, 0xfc, !PT ;  /* 0x00000002a4027212 */ /* 0x000fc400078efcff */
[----:B------:R-:W-:Y:S01]  /*3820*/  LEA R9, R9, UR31, 0x4 ;  /* 0x0000001f09097c11 */ /* 0x000fe2000f8e20ff */
[----:B------:R2:W3:Y:S01]  /*3830*/  LDSM.16.MT88.4 R136, [R15+UR5] ;  /* 0x000000050f88783b */ /* 0x0004e20008004200 */
[----:B------:R-:W-:Y:S01]  /*3840*/  LEA R13, R2, UR4, 0x4 ;  /* 0x00000004020d7c11 */ /* 0x000fe2000f8e20ff */
[----:B------:R-:W4:Y:S01]  /*3850*/  @!P4 LDC R6, c[0x0][0x218] ;  /* 0x00008600ff06cb82 */ /* 0x000f220000000800 */
[----:B------:R-:W-:Y:S01]  /*3860*/  LOP3.LUT R2, R164, R3, RZ, 0xfc, !PT ;  /* 0x00000003a4027212 */ /* 0x000fe200078efcff */
[----:B------:R-:W3:Y:S01]  /*3870*/  LDSM.16.MT88.4 R132, [R9+UR6] ;  /* 0x000000060984783b */ /* 0x000ee20008004200 */
[----:B------:R-:W-:Y:S02]  /*3880*/  LEA R8, R8, UR31, 0x4 ;  /* 0x0000001f08087c11 */ /* 0x000fe4000f8e20ff */
[----:B------:R-:W-:Y:S01]  /*3890*/  LEA R3, R2, UR4, 0x4 ;  /* 0x0000000402037c11 */ /* 0x000fe2000f8e20ff */
[----:B------:R5:W3:Y:S01]  /*38a0*/  LDSM.16.MT88.4 R144, [R13+UR5] ;  /* 0x000000050d90783b */ /* 0x000ae20008004200 */
[----:B------:R-:W-:-:S02]  /*38b0*/  LEA R7, R7, UR31, 0x4 ;  /* 0x0000001f07077c11 */ /* 0x000fc4000f8e20ff */
[----:B------:R-:W-:Y:S01]  /*38c0*/  LEA R5, R5, UR31, 0x4 ;  /* 0x0000001f05057c11 */ /* 0x000fe2000f8e20ff */
[----:B------:R-:W3:Y:S01]  /*38d0*/  LDSM.16.MT88.4 R152, [R8+UR6] ;  /* 0x000000060898783b */ /* 0x000ee20008004200 */
[----:B------:R-:W-:Y:S01]  /*38e0*/  LEA R2, R0, UR4, 0x4 ;  /* 0x0000000400027c11 */ /* 0x000fe2000f8e20ff */
[----:B------:R-:W-:Y:S01]  /*38f0*/  IMAD.MOV R0, RZ, RZ, -R11 ;  /* 0x000000ffff007224 */ /* 0x000fe200078e0a0b */
[----:B------:R-:W-:Y:S01]  /*3900*/  LEA R12, P0, R21, UR8, 0x1 ;  /* 0x00000008150c7c11 */ /* 0x000fe2000f8008ff */
[----:B------:R-:W3:Y:S02]  /*3910*/  LDSM.16.MT88.4 R156, [R7+UR6] ;  /* 0x00000006079c783b */ /* 0x000ee40008004200 */
[----:B------:R-:W-:Y:S01]  /*3920*/  IMAD R0, R30, R0, R14 ;  /* 0x000000001e007224 */ /* 0x000fe200078e020e */
[----:B------:R-:W-:Y:S01]  /*3930*/  CS2R R30, SRZ ;  /* 0x00000000001e7805 */ /* 0x000fe2000001ff00 */
[----:B------:R4:W3:Y:S01]  /*3940*/  LDSM.16.MT88.4 R160, [R5+UR6] ;  /* 0x0000000605a0783b */ /* 0x0008e20008004200 */
[----:B--2---:R-:W-:-:S03]  /*3950*/  CS2R R14, SRZ ;  /* 0x00000000000e7805 */ /* 0x004fc6000001ff00 */
[----:B------:R2:W3:Y:S04]  /*3960*/  LDSM.16.MT88.4 R140, [R3+UR5] ;  /* 0x00000005038c783b */ /* 0x0004e80008004200 */
[----:B------:R2:W3:Y:S01]  /*3970*/  LDSM.16.MT88.4 R148, [R2+UR5] ;  /* 0x000000050294783b */ /* 0x0004e20008004200 */
[----:B-----5:R-:W-:-:S03]  /*3980*/  LEA.HI.X R13, R21, UR9, R24, 0x1, P0 ;  /* 0x00000009150d7c11 */ /* 0x020fc600080f0c18 */
[----:B------:R-:W-:Y:S01]  /*3990*/  @!PT LDS RZ, [RZ] ;  /* 0x00000000fffff984 */ /* 0x000fe20000000800 */
[----:B------:R-:W-:Y:S01]  /*39a0*/  @!PT LDS RZ, [RZ] ;  /* 0x00000000fffff984 */ /* 0x000fe20000000800 */
[----:B------:R-:W-:Y:S01]  /*39b0*/  @!PT LDS RZ, [RZ] ;  /* 0x00000000fffff984 */ /* 0x000fe20000000800 */
[----:B------:R-:W-:Y:S01]  /*39c0*/  LDGSTS.E.LTC128B.128 [R217+0x4000], desc[UR38][R166.64], P5 ;  /* 0x04000000a6d97fae */ /* 0x000fe2000a921d66 */
[----:B-1----:R-:W-:Y:S01]  /*39d0*/  @!P3 ISETP.GE.AND P5, PT, R16, R4, PT ;  /* 0x000000041000b20c */ /* 0x002fe20003fa6270 */
[----:B------:R-:W-:Y:S01]  /*39e0*/  IMAD R4, R11, UR15, R213 ;  /* 0x0000000f0b047c24 */ /* 0x000fe2000f8e02d5 */
[----:B----4-:R-:W-:Y:S02]  /*39f0*/  @!P4 ISETP.GE.AND P0, PT, R10, R6, PT ;  /* 0x000000060a00c20c */ /* 0x010fe40003f06270 */
[----:B------:R-:W-:Y:S02]  /*3a00*/  CS2R R24, SRZ ;  /* 0x0000000000187805 */ /* 0x000fe4000001ff00 */
[----:B------:R-:W-:Y:S01]  /*3a10*/  CS2R R16, SRZ ;  /* 0x0000000000107805 */ /* 0x000fe2000001ff00 */
[----:B------:R-:W-:Y:S01]  /*3a20*/  IMAD R4, R4, UR11, RZ ;  /* 0x0000000b04047c24 */ /* 0x000fe2000f8e02ff */
[----:B------:R-:W-:Y:S01]  /*3a30*/  CS2R R10, SRZ ;  /* 0x00000000000a7805 */ /* 0x000fe2000001ff00 */
[----:B------:R-:W-:-:S03]  /*3a40*/  IMAD R5, R20, UR16, RZ ;  /* 0x0000001014057c24 */ /* 0x000fc6000f8e02ff */
[----:B------:R-:W-:Y:S02]  /*3a50*/  SHF.R.S32.HI R8, RZ, 0x1f, R4 ;  /* 0x0000001fff087819 */ /* 0x000fe40000011404 */
[----:B------:R-:W-:Y:S02]  /*3a60*/  CS2R R20, SRZ ;  /* 0x0000000000147805 */ /* 0x000fe4000001ff00 */
[----:B--2---:R-:W-:Y:S02]  /*3a70*/  PRMT R3, RZ, 0x7610, R3 ;  /* 0x00007610ff037816 */ /* 0x004fe40000000003 */
[----:B------:R-:W-:Y:S01]  /*3a80*/  @!P3 SEL R3, RZ, 0x1, P5 ;  /* 0x00000001ff03b807 */ /* 0x000fe20002800000 */
[----:B------:R-:W-:Y:S01]  /*3a90*/  IMAD R2, R0, UR14, R212 ;  /* 0x0000000e00027c24 */ /* 0x000fe2000f8e02d4 */
[----:B------:R-:W-:Y:S02]  /*3aa0*/  PRMT R0, RZ, 0x7610, R0 ;  /* 0x00007610ff007816 */ /* 0x000fe40000000000 */
[----:B------:R-:W-:Y:S01]  /*3ab0*/  PRMT R3, R3, 0x9910, RZ ;  /* 0x0000991003037816 */ /* 0x000fe200000000ff */
[----:B------:R-:W-:Y:S01]  /*3ac0*/  IMAD R2, R2, UR10, RZ ;  /* 0x0000000a02027c24 */ /* 0x000fe2000f8e02ff */
[----:B------:R-:W-:-:S03]  /*3ad0*/  @!P4 SEL R0, RZ, 0x1, P0 ;  /* 0x00000001ff00c807 */ /* 0x000fc60000000000 */
[----:B------:R-:W-:Y:S01]  /*3ae0*/  IMAD.MOV.U32 R7, RZ, RZ, R3 ;  /* 0x000000ffff077224 */ /* 0x000fe200078e0003 */
[----:B------:R-:W-:Y:S02]  /*3af0*/  PRMT R0, R0, 0x9910, RZ ;  /* 0x0000991000007816 */ /* 0x000fe400000000ff */
[----:B------:R-:W-:Y:S02]  /*3b00*/  IADD3 R6, P3, P0, R4, R2, R219 ;  /* 0x0000000204067210 */ /* 0x000fe4000787e0db */
[----:B------:R-:W-:Y:S02]  /*3b10*/  SHF.R.S32.HI R3, RZ, 0x1f, R2 ;  /* 0x0000001fff037819 */ /* 0x000fe40000011402 */
[----:B------:R-:W-:Y:S01]  /*3b20*/  ISETP.NE.AND P5, PT, R7, RZ, PT ;  /* 0x000000ff0700720c */ /* 0x000fe20003fa5270 */
[----:B------:R-:W-:Y:S01]  /*3b30*/  IMAD.MOV.U32 R7, RZ, RZ, R0 ;  /* 0x000000ffff077224 */ /* 0x000fe200078e0000 */
[----:B------:R-:W-:Y:S02]  /*3b40*/  IADD3.X R4, R8, R3, R218, P3, P0 ;  /* 0x0000000308047210 */ /* 0x000fe40001fe04da */
[----:B------:R-:W-:-:S02]  /*3b50*/  CS2R R8, SRZ ;  /* 0x0000000000087805 */ /* 0x000fc4000001ff00 */
[----:B------:R-:W-:Y:S02]  /*3b60*/  IADD3 R0, P0, R5, R6, RZ ;  /* 0x0000000605007210 */ /* 0x000fe40007f1e0ff */
[----:B------:R-:W-:Y:S02]  /*3b70*/  ISETP.NE.AND P3, PT, R7, RZ, PT ;  /* 0x000000ff0700720c */ /* 0x000fe40003f65270 */
[----:B------:R-:W-:Y:S02]  /*3b80*/  CS2R R6, SRZ ;  /* 0x0000000000067805 */ /* 0x000fe4000001ff00 */
[----:B------:R-:W-:Y:S02]  /*3b90*/  LEA.HI.X.SX32 R5, R5, R4, 0x1, P0 ;  /* 0x0000000405057211 */ /* 0x000fe400000f0eff */
[----:B------:R-:W-:Y:S02]  /*3ba0*/  LEA R4, P0, R0, UR8, 0x1 ;  /* 0x0000000800047c11 */ /* 0x000fe4000f8008ff */
[----:B------:R-:W-:-:S02]  /*3bb0*/  IADD3 R2, P4, R166, UR12, RZ ;  /* 0x0000000ca6027c10 */ /* 0x000fc4000ff9e0ff */
[----:B------:R-:W-:Y:S02]  /*3bc0*/  LEA.HI.X R5, R0, UR9, R5, 0x1, P0 ;  /* 0x0000000900057c11 */ /* 0x000fe400080f0c05 */
[----:B------:R-:W-:Y:S02]  /*3bd0*/  ISETP.GE.AND P0, PT, R211, 0x1, PT ;  /* 0x00000001d300780c */ /* 0x000fe40003f06270 */
[----:B------:R-:W-:-:S05]  /*3be0*/  IADD3.X R3, R167, UR13, RZ, P4, !PT ;  /* 0x0000000da7037c10 */ /* 0x000fca000a7fe4ff */
[----:B------:R-:W-:Y:S04]  /*3bf0*/  LDGSTS.E.LTC128B.128 [R217+0x4080], desc[UR38][R2.64], P6 ;  /* 0x0408000002d97fae */ /* 0x000fe8000b121d66 */
[----:B------:R1:W-:Y:S04]  /*3c00*/  LDGSTS.E.LTC128B.128 [R217+0xa000], desc[UR38][R12.64], P5 ;  /* 0x0a0000000cd97fae */ /* 0x0003e8000a921d66 */
[----:B------:R2:W-:Y:S01]  /*3c10*/  LDGSTS.E.LTC128B.128 [R217+0xa080], desc[UR38][R4.64], P3 ;  /* 0x0a08000004d97fae */ /* 0x0005e20009921d66 */
[----:B-1----:R-:W-:Y:S02]  /*3c20*/  CS2R R12, SRZ ;  /* 0x00000000000c7805 */ /* 0x002fe4000001ff00 */
[----:B--2---:R-:W-:Y:S01]  /*3c30*/  CS2R R4, SRZ ;  /* 0x0000000000047805 */ /* 0x004fe2000001ff00 */
[----:B---3--:R-:W-:Y:S06]  /*3c40*/  @!P0 BRA `(.L_x_55) ;  /* 0x0000001c00008947 */ /* 0x008fec0003800000 */
[----:B------:R-:W-:Y:S01]  /*3c50*/  IMAD.MOV.U32 R204, RZ, RZ, R165 ;  /* 0x000000ffffcc7224 */ /* 0x000fe200078e00a5 */
[C---:B------:R-:W-:Y:S01]  /*3c60*/  LOP3.LUT R0, R175.reuse, 0x1f, RZ, 0xc0, !PT ;  /* 0x0000001faf007812 */ /* 0x040fe200078ec0ff */
[----:B------:R-:W1:Y:S01]  /*3c70*/  @P2 LDC R165, c[0x0][0x2e4] ;  /* 0x0000b900ffa52b82 */ /* 0x000e620000000800 */
[----:B------:R-:W-:Y:S01]  /*3c80*/  IMAD.MOV.U32 R209, RZ, RZ, R166 ;  /* 0x000000ffffd17224 */ /* 0x000fe200078e00a6 */
[----:B------:R-:W-:Y:S01]  /*3c90*/  SHF.R.U32.HI R166, RZ, 0x3, R175 ;  /* 0x00000003ffa67819 */ /* 0x000fe200000116af */
[----:B------:R-:W-:Y:S01]  /*3ca0*/  IMAD.MOV.U32 R208, RZ, RZ, R167 ;  /* 0x000000ffffd07224 */ /* 0x000fe200078e00a7 */
[----:B------:R-:W-:Y:S01]  /*3cb0*/  SHF.R.U32.HI R0, RZ, 0x4, R0 ;  /* 0x00000004ff007819 */ /* 0x000fe20000011600 */
[C---:B------:R-:W-:Y:S01]  /*3cc0*/  IMAD.SHL.U32 R167, R175.reuse, 0x10, RZ ;  /* 0x00000010afa77824 */ /* 0x040fe200078e00ff */
[----:B------:R-:W-:Y:S01]  /*3cd0*/  LOP3.LUT R230, R175, 0x7, RZ, 0xc0, !PT ;  /* 0x00000007afe67812 */ /* 0x000fe200078ec0ff */
[----:B------:R-:W-:Y:S01]  /*3ce0*/  VIADD R211, R211, 0xfffffffe ;  /* 0xfffffffed3d37836 */ /* 0x000fe20000000000 */
[----:B------:R-:W2:Y:S01]  /*3cf0*/  @P2 LDC R252, c[0x0][0x2e8] ;  /* 0x0000ba00fffc2b82 */ /* 0x000ea20000000800 */
[----:B------:R-:W-:Y:S01]  /*3d00*/  VIADD R2, R0, 0x2 ;  /* 0x0000000200027836 */ /* 0x000fe20000000000 */
[----:B------:R-:W-:Y:S01]  /*3d10*/  LOP3.LUT R166, R166, 0x1, RZ, 0xc0, !PT ;  /* 0x00000001a6a67812 */ /* 0x000fe200078ec0ff */
[C---:B------:R-:W-:Y:S01]  /*3d20*/  IMAD.SHL.U32 R3, R0.reuse, 0x8, RZ ;  /* 0x0000000800037824 */ /* 0x040fe200078e00ff */
[--C-:B------:R-:W-:Y:S01]  /*3d30*/  LOP3.LUT R0, R0, 0x3, R175.reuse, 0x78, !PT ;  /* 0x0000000300007812 */ /* 0x100fe200078e78af */
[----:B------:R-:W-:Y:S01]  /*3d40*/  UMOV UR29, 0x2 ;  /* 0x00000002001d7882 */ /* 0x000fe20000000000 */
[--C-:B------:R-:W-:Y:S01]  /*3d50*/  LOP3.LUT R2, R2, 0x3, R175.reuse, 0x78, !PT ;  /* 0x0000000302027812 */ /* 0x100fe200078e78af */
[----:B------:R-:W-:Y:S01]  /*3d60*/  UMOV UR28, URZ ;  /* 0x0000003f001c7c82 */ /* 0x000fe20008000000 */
[C-C-:B------:R-:W-:Y:S01]  /*3d70*/  LOP3.LUT R103, R0.reuse, 0x4, R175.reuse, 0xf4, !PT ;  /* 0x0000000400677812 */ /* 0x140fe200078ef4af */
[----:B------:R-:W3:Y:S01]  /*3d80*/  @P2 LDC R251, c[0x0][0x2e4] ;  /* 0x0000b900fffb2b82 */ /* 0x000ee20000000800 */
[----:B------:R-:W-:Y:S01]  /*3d90*/  LOP3.LUT R172, R3, 0xfffffff8, R172, 0xe2, !PT ;  /* 0xfffffff803ac7812 */ /* 0x000fe200078ee2ac */
[----:B------:R-:W-:Y:S01]  /*3da0*/  UMOV UR27, 0x4000 ;  /* 0x00004000001b7882 */ /* 0x000fe20000000000 */
[--C-:B------:R-:W-:Y:S01]  /*3db0*/  LOP3.LUT R0, R0, 0x4, R175.reuse, 0xf8, !PT ;  /* 0x0000000400007812 */ /* 0x100fe200078ef8af */
[----:B------:R-:W-:Y:S01]  /*3dc0*/  UMOV UR26, 0x4000 ;  /* 0x00004000001a7882 */ /* 0x000fe20000000000 */
[C-C-:B------:R-:W-:Y:S01]  /*3dd0*/  LOP3.LUT R3, R2.reuse, 0x4, R175.reuse, 0xf4, !PT ;  /* 0x0000000402037812 */ /* 0x140fe200078ef4af */
[----:B------:R-:W-:Y:S01]  /*3de0*/  ULDC UR25, c[0x0][0x2e0] ;  /* 0x0000b80000197ab9 */ /* 0x000fe20000000800 */
[----:B------:R-:W-:Y:S01]  /*3df0*/  LOP3.LUT R2, R2, 0x4, R175, 0xf8, !PT ;  /* 0x0000000402027812 */ /* 0x000fe200078ef8af */
[----:B-1----:R-:W1:Y:S01]  /*3e00*/  @P2 LDC R165, c[0x0][0x2e8] ;  /* 0x0000ba00ffa52b82 */ /* 0x002e620000000800 */
[C---:B------:R-:W-:Y:S01]  /*3e10*/  LOP3.LUT R173, R164.reuse, R0, RZ, 0xfc, !PT ;  /* 0x00000000a4ad7212 */ /* 0x040fe200078efcff */
[----:B------:R-:W-:Y:S01]  /*3e20*/  ULDC UR24, c[0x0][0x2d0] ;  /* 0x0000b40000187ab9 */ /* 0x000fe20000000800 */
[C---:B------:R-:W-:Y:S01]  /*3e30*/  LOP3.LUT R174, R164.reuse, R103, RZ, 0xfc, !PT ;  /* 0x00000067a4ae7212 */ /* 0x040fe200078efcff */
[----:B------:R-:W-:Y:S01]  /*3e40*/  IMAD.MOV.U32 R103, RZ, RZ, RZ ;  /* 0x000000ffff677224 */ /* 0x000fe200078e00ff */
[C---:B------:R-:W-:Y:S01]  /*3e50*/  LOP3.LUT R0, R164.reuse, R3, RZ, 0xfc, !PT ;  /* 0x00000003a4007212 */ /* 0x040fe200078efcff */
[----:B------:R-:W-:Y:S01]  /*3e60*/  ULDC UR23, c[0x0][0x23c] ;  /* 0x00008f0000177ab9 */ /* 0x000fe20000000800 */
[----:B------:R-:W-:Y:S01]  /*3e70*/  LOP3.LUT R164, R164, R2, RZ, 0xfc, !PT ;  /* 0x00000002a4a47212 */ /* 0x000fe200078efcff */
[----:B------:R-:W-:Y:S01]  /*3e80*/  IMAD.SHL.U32 R2, R172, 0x10, RZ ;  /* 0x00000010ac027824 */ /* 0x000fe200078e00ff */
[----:B------:R-:W4:Y:S01]  /*3e90*/  @P2 LDC R250, c[0x0][0x2e8] ;  /* 0x0000ba00fffa2b82 */ /* 0x000f220000000800 */
[----:B------:R-:W-:Y:S01]  /*3ea0*/  LOP3.LUT R167, R167, 0xf0, RZ, 0xc0, !PT ;  /* 0x000000f0a7a77812 */ /* 0x000fe200078ec0ff */
[----:B------:R-:W-:Y:S01]  /*3eb0*/  ULDC UR22, c[0x0][0x2ec] ;  /* 0x0000bb0000167ab9 */ /* 0x000fe20000000800 */
[----:B------:R-:W-:Y:S01]  /*3ec0*/  LEA R199, R164, UR4, 0x4 ;  /* 0x00000004a4c77c11 */ /* 0x000fe2000f8e20ff */
[----:B------:R-:W-:Y:S01]  /*3ed0*/  ULDC UR21, c[0x0][0x240] ;  /* 0x0000900000157ab9 */ /* 0x000fe20000000800 */
[C---:B------:R-:W-:Y:S01]  /*3ee0*/  LOP3.LUT R169, R2.reuse, R169, RZ, 0xfc, !PT ;  /* 0x000000a902a97212 */ /* 0x040fe200078efcff */
[----:B------:R-:W-:Y:S01]  /*3ef0*/  ULDC UR20, c[0x0][0x28c] ;  /* 0x0000a30000147ab9 */ /* 0x000fe20000000800 */
[C---:B------:R-:W-:Y:S01]  /*3f00*/  LOP3.LUT R3, R2.reuse, R170, RZ, 0xfc, !PT ;  /* 0x000000aa02037212 */ /* 0x040fe200078efcff */
[----:B------:R-:W2:Y:S01]  /*3f10*/  @P2 LDC R249, c[0x0][0x2e4] ;  /* 0x0000b900fff92b82 */ /* 0x000ea20000000800 */
[C---:B------:R-:W-:Y:S01]  /*3f20*/  LOP3.LUT R171, R2.reuse, R171, RZ, 0xfc, !PT ;  /* 0x000000ab02ab7212 */ /* 0x040fe200078efcff */
[----:B------:R-:W-:Y:S01]  /*3f30*/  UIADD3 UR7, UR31, 0x6000, URZ ;  /* 0x000060001f077890 */ /* 0x000fe2000fffe03f */
[----:B------:R-:W-:Y:S01]  /*3f40*/  LOP3.LUT R196, R2, R168, RZ, 0xfc, !PT ;  /* 0x000000a802c47212 */ /* 0x000fe200078efcff */
[----:B------:R-:W-:Y:S01]  /*3f50*/  ULDC.64 UR14, c[0x0][0x2a8] ;  /* 0x0000aa00000e7ab9 */ /* 0x000fe20000000a00 */
[----:B------:R-:W-:Y:S01]  /*3f60*/  LEA R2, R169, UR31, 0x4 ;  /* 0x0000001fa9027c11 */ /* 0x000fe2000f8e20ff */
[----:B------:R-:W-:Y:S01]  /*3f70*/  ULDC.64 UR12, c[0x0][0x2b0] ;  /* 0x0000ac00000c7ab9 */ /* 0x000fe20000000a00 */
[----:B------:R-:W-:Y:S01]  /*3f80*/  LOP3.LUT R164, R175, 0x1f, RZ, 0xc0, !PT ;  /* 0x0000001fafa47812 */ /* 0x000fe200078ec0ff */
[----:B------:R-:W5:Y:S01]  /*3f90*/  @P2 LDC R170, c[0x0][0x2e8] ;  /* 0x0000ba00ffaa2b82 */ /* 0x000f620000000800 */
[----:B------:R-:W-:Y:S01]  /*3fa0*/  LEA R200, R0, UR4, 0x4 ;  /* 0x0000000400c87c11 */ /* 0x000fe2000f8e20ff */
[----:B------:R-:W-:Y:S01]  /*3fb0*/  ULDC.64 UR10, c[0x0][0x2c8] ;  /* 0x0000b200000a7ab9 */ /* 0x000fe20000000a00 */
[----:B------:R-:W-:Y:S01]  /*3fc0*/  SHF.R.U32.HI R164, RZ, 0x4, R164 ;  /* 0x00000004ffa47819 */ /* 0x000fe200000116a4 */
[----:B------:R-:W-:Y:S01]  /*3fd0*/  ULDC.64 UR8, c[0x0][0x318] ;  /* 0x0000c60000087ab9 */ /* 0x000fe20000000a00 */
[----:B------:R-:W-:Y:S01]  /*3fe0*/  LEA R198, R174, UR4, 0x4 ;  /* 0x00000004aec67c11 */ /* 0x000fe2000f8e20ff */
[----:B------:R-:W-:Y:S01]  /*3ff0*/  ULDC.64 UR16, c[0x0][0x2b8] ;  /* 0x0000ae0000107ab9 */ /* 0x000fe20000000a00 */
[----:B------:R-:W-:Y:S01]  /*4000*/  LEA R197, R173, UR4, 0x4 ;  /* 0x00000004adc57c11 */ /* 0x000fe2000f8e20ff */
[----:B------:R-:W3:Y:S01]  /*4010*/  @P2 LDC R169, c[0x0][0x2e4] ;  /* 0x0000b900ffa92b82 */ /* 0x000ee20000000800 */
[----:B------:R-:W-:Y:S01]  /*4020*/  LEA R3, R3, UR31, 0x4 ;  /* 0x0000001f03037c11 */ /* 0x000fe2000f8e20ff */
[----:B------:R-:W-:Y:S01]  /*4030*/  ULDC.64 UR18, c[0x0][0x210] ;  /* 0x0000840000127ab9 */ /* 0x000fe20000000a00 */
[----:B------:R-:W-:-:S02]  /*4040*/  LEA R196, R196, UR31, 0x4 ;  /* 0x0000001fc4c47c11 */ /* 0x000fc4000f8e20ff */
[----:B------:R-:W-:-:S03]  /*4050*/  LEA R0, R171, UR31, 0x4 ;  /* 0x0000001fab007c11 */ /* 0x000fc6000f8e20ff */
[----:B-1----:R-:W1:Y:S08]  /*4060*/  @P2 LDC R165, c[0x0][0x2e4] ;  /* 0x0000b900ffa52b82 */ /* 0x002e700000000800 */
[----:B-----5:R-:W2:Y:S08]  /*4070*/  @P2 LDC R170, c[0x0][0x2e4] ;  /* 0x0000b900ffaa2b82 */ /* 0x020eb00000000800 */
[----:B---3--:R-:W3:Y:S08]  /*4080*/  @P2 LDC R169, c[0x0][0x2e8] ;  /* 0x0000ba00ffa92b82 */ /* 0x008ef00000000800 */
[----:B------:R-:W2:Y:S01]  /*4090*/  @P2 LDC R248, c[0x0][0x2e8] ;  /* 0x0000ba00fff82b82 */ /* 0x000ea20000000800 */
[C---:B-1----:R-:W-:Y:S01]  /*40a0*/  IMAD.SHL.U32 R165, R164.reuse, 0x8, RZ ;  /* 0x00000008a4a57824 */ /* 0x042fe200078e00ff */
[----:B------:R-:W-:-:S04]  /*40b0*/  LOP3.LUT R164, R164, 0x3, R175, 0x78, !PT ;  /* 0x00000003a4a47812 */ /* 0x000fc800078e78af */
[----:B------:R-:W-:Y:S02]  /*40c0*/  LOP3.LUT R230, R165, 0xfffffff8, R230, 0xe2, !PT ;  /* 0xfffffff8a5e67812 */ /* 0x000fe400078ee2e6 */
[----:B------:R-:W1:Y:S01]  /*40d0*/  @P2 LDC R247, c[0x0][0x2e4] ;  /* 0x0000b900fff72b82 */ /* 0x000e620000000800 */
[----:B------:R-:W-:Y:S02]  /*40e0*/  LOP3.LUT R165, R166, 0x2, RZ, 0xfc, !PT ;  /* 0x00000002a6a57812 */ /* 0x000fe400078efcff */
[--C-:B------:R-:W-:Y:S01]  /*40f0*/  LOP3.LUT R235, R164, 0x4, R175.reuse, 0xf4, !PT ;  /* 0x00000004a4eb7812 */ /* 0x100fe200078ef4af */
[----:B------:R-:W-:Y:S01]  /*4100*/  IMAD.SHL.U32 R230, R230, 0x10, RZ ;  /* 0x00000010e6e67824 */ /* 0x000fe200078e00ff */
[--C-:B------:R-:W-:Y:S02]  /*4110*/  LOP3.LUT R234, R164, 0x4, R175.reuse, 0xf8, !PT ;  /* 0x00000004a4ea7812 */ /* 0x100fe400078ef8af */
[--C-:B------:R-:W-:Y:S01]  /*4120*/  LOP3.LUT R164, R166, 0x3, R175.reuse, 0x78, !PT ;  /* 0x00000003a6a47812 */ /* 0x100fe200078e78af */
[----:B------:R-:W1:Y:S01]  /*4130*/  @P2 LDC R246, c[0x0][0x2e8] ;  /* 0x0000ba00fff62b82 */ /* 0x000e620000000800 */
[----:B------:R-:W-:-:S02]  /*4140*/  LOP3.LUT R165, R165, 0x3, R175, 0x78, !PT ;  /* 0x00000003a5a57812 */ /* 0x000fc400078e78af */
[C-C-:B------:R-:W-:Y:S02]  /*4150*/  LOP3.LUT R232, R164.reuse, 0x4, R175.reuse, 0xf4, !PT ;  /* 0x00000004a4e87812 */ /* 0x140fe400078ef4af */
[--C-:B------:R-:W-:Y:S02]  /*4160*/  LOP3.LUT R165, R165, 0x4, R175.reuse, 0xf8, !PT ;  /* 0x00000004a5a57812 */ /* 0x100fe400078ef8af */
[----:B------:R-:W-:Y:S01]  /*4170*/  LOP3.LUT R164, R164, 0x4, R175, 0xf8, !PT ;  /* 0x00000004a4a47812 */ /* 0x000fe200078ef8af */
[----:B------:R-:W1:Y:S01]  /*4180*/  @P2 LDC R245, c[0x0][0x2e4] ;  /* 0x0000b900fff52b82 */ /* 0x000e620000000800 */
[C---:B------:R-:W-:Y:S02]  /*4190*/  LOP3.LUT R233, R230.reuse, R168, RZ, 0xfc, !PT ;  /* 0x000000a8e6e97212 */ /* 0x040fe400078efcff */
[C---:B------:R-:W-:Y:S02]  /*41a0*/  LOP3.LUT R232, R230.reuse, R232, RZ, 0xfc, !PT ;  /* 0x000000e8e6e87212 */ /* 0x040fe400078efcff */
[----:B------:R-:W-:-:S02]  /*41b0*/  LOP3.LUT R231, R230, R165, RZ, 0xfc, !PT ;  /* 0x000000a5e6e77212 */ /* 0x000fc400078efcff */
[C---:B------:R-:W-:Y:S01]  /*41c0*/  LOP3.LUT R235, R167.reuse, R235, RZ, 0xfc, !PT ;  /* 0x000000eba7eb7212 */ /* 0x040fe200078efcff */
[----:B------:R-:W1:Y:S01]  /*41d0*/  @P2 LDC R244, c[0x0][0x2e8] ;  /* 0x0000ba00fff42b82 */ /* 0x000e620000000800 */
[----:B------:R-:W-:Y:S02]  /*41e0*/  LOP3.LUT R234, R167, R234, RZ, 0xfc, !PT ;  /* 0x000000eaa7ea7212 */ /* 0x000fe400078efcff */
[----:B------:R-:W-:-:S05]  /*41f0*/  LOP3.LUT R230, R230, R164, RZ, 0xfc, !PT ;  /* 0x000000a4e6e67212 */ /* 0x000fca00078efcff */
[----:B------:R-:W1:Y:S08]  /*4200*/  @P1 LDC.64 R242, c[0x0][0x2f0] ;  /* 0x0000bc00fff21b82 */ /* 0x000e700000000a00 */
[----:B------:R-:W1:Y:S08]  /*4210*/  @P1 LDC.64 R240, c[0x0][0x2f0] ;  /* 0x0000bc00fff01b82 */ /* 0x000e700000000a00 */
[----:B------:R-:W1:Y:S08]  /*4220*/  @P1 LDC.64 R238, c[0x0][0x2f0] ;  /* 0x0000bc00ffee1b82 */ /* 0x000e700000000a00 */
[----:B------:R-:W1:Y:S08]  /*4230*/  @P1 LDC.64 R236, c[0x0][0x2f0] ;  /* 0x0000bc00ffec1b82 */ /* 0x000e700000000a00 */
[----:B------:R-:W1:Y:S08]  /*4240*/  @P1 LDC.64 R228, c[0x0][0x2f0] ;  /* 0x0000bc00ffe41b82 */ /* 0x000e700000000a00 */
[----:B------:R-:W1:Y:S08]  /*4250*/  @P1 LDC.64 R226, c[0x0][0x2f0] ;  /* 0x0000bc00ffe21b82 */ /* 0x000e700000000a00 */
[----:B------:R-:W1:Y:S08]  /*4260*/  @P1 LDC.64 R224, c[0x0][0x2f0] ;  /* 0x0000bc00ffe01b82 */ /* 0x000e700000000a00 */
[----:B--234-:R-:W1:Y:S02]  /*4270*/  @P1 LDC.64 R222, c[0x0][0x2f0] ;  /* 0x0000bc00ffde1b82 */ /* 0x01ce640000000a00 */
.L_x_56:
[C---:B---3--:R-:W-:Y:S01]  /*4280*/  HMMA.16816.F32 R4, R132.reuse, R136, R4 ;  /* 0x000000888404723c */ /* 0x048fe20000001804 */
[----:B------:R-:W1:Y:S01]  /*4290*/  @P2 LDC R164, c[0x0][0x2e4] ;  /* 0x0000b900ffa42b82 */ /* 0x000e620000000800 */
[----:B------:R-:W-:Y:S01]  /*42a0*/  UISETP.NE.AND UP0, UPT, UR28, 0x2, UPT ;  /* 0x000000021c00788c */ /* 0x000fe2000bf05270 */
[----:B------:R-:W-:Y:S01]  /*42b0*/  LDSM.16.MT88.4 R184, [R2+UR6+0x1000] ;  /* 0x0010000602b8783b */ /* 0x000fe20008004200 */
[----:B------:R-:W-:Y:S05]  /*42c0*/  UMOV UR37, UR6 ;  /* 0x0000000600257c82 */ /* 0x000fea0008000000 */
[----:B--2---:R-:W2:Y:S01]  /*42d0*/  @P2 LDC R166, c[0x0][0x2e8] ;  /* 0x0000ba00ffa62b82 */ /* 0x004ea20000000800 */
[C---:B------:R-:W-:Y:S01]  /*42e0*/  HMMA.16816.F32 R8, R132.reuse, R138, R8 ;  /* 0x0000008a8408723c */ /* 0x040fe20000001808 */
[----:B------:R-:W-:Y:S01]  /*42f0*/  UMOV UR36, UR5 ;  /* 0x0000000500247c82 */ /* 0x000fe20008000000 */
[----:B------:R-:W-:Y:S05]  /*4300*/  UISETP.NE.AND UP1, UPT, UR29, 0x2, UPT ;  /* 0x000000021d00788c */ /* 0x000fea000bf25270 */
[----:B------:R-:W3:Y:S01]  /*4310*/  @P2 LDC R170, c[0x0][0x2e4] ;  /* 0x0000b900ffaa2b82 */ /* 0x000ee20000000800 */
[----:B------:R-:W-:Y:S03]  /*4320*/  UMOV UR4, UR26 ;  /* 0x0000001a00047c82 */ /* 0x000fe60008000000 */
[----:B------:R-:W-:Y:S01]  /*4330*/  VIADD R210, R201, 0x4 ;  /* 0x00000004c9d27836 */ /* 0x000fe20000000000 */
[C---:B------:R-:W-:Y:S01]  /*4340*/  HMMA.16816.F32 R12, R132.reuse, R140, R12 ;  /* 0x0000008c840c723c */ /* 0x040fe2000000180c */
[----:B------:R4:W-:Y:S01]  /*4350*/  LDSM.16.MT88.4 R176, [R198+UR5+0x1000] ;  /* 0x00100005c6b0783b */ /* 0x0009e20008004200 */
[----:B------:R-:W-:Y:S01]  /*4360*/  UMOV UR35, UR27 ;  /* 0x0000001b00237c82 */ /* 0x000fe20008000000 */
[----:B------:R-:W-:Y:S01]  /*4370*/  @UP0 UIADD3 UR28, UR28, 0x1, URZ ;  /* 0x000000011c1c0890 */ /* 0x000fe2000fffe03f */
[----:B------:R-:W-:Y:S02]  /*4380*/  IMAD.SHL.U32 R168, R204, 0x4, RZ ;  /* 0x00000004cca87824 */ /* 0x000fe400078e00ff */
[C---:B------:R-:W-:Y:S01]  /*4390*/  HMMA.16816.F32 R16, R132.reuse, R142, R16 ;  /* 0x0000008e8410723c */ /* 0x040fe20000001810 */
[----:B------:R-:W-:Y:S02]  /*43a0*/  @UP1 UIADD3 UR29, UR29, 0x1, URZ ;  /* 0x000000011d1d1890 */ /* 0x000fe4000fffe03f */
[----:B------:R-:W-:Y:S01]  /*43b0*/  LDSM.16.MT88.4 R188, [R3+UR6+0x1000] ;  /* 0x0010000603bc783b */ /* 0x000fe20008004200 */
[----:B------:R-:W-:Y:S01]  /*43c0*/  LOP3.LUT P4, RZ, R168, 0x10, RZ, 0xc0, !PT ;  /* 0x00000010a8ff7812 */ /* 0x000fe2000788c0ff */
[----:B------:R-:W-:Y:S01]  /*43d0*/  IMAD.SHL.U32 R169, R204, 0x2, RZ ;  /* 0x00000002cca97824 */ /* 0x000fe200078e00ff */
[C---:B------:R-:W-:Y:S01]  /*43e0*/  HMMA.16816.F32 R20, R132.reuse, R144, R20 ;  /* 0x000000908414723c */ /* 0x040fe20000001814 */
[----:B------:R-:W-:Y:S01]  /*43f0*/  @!UP0 UMOV UR28, URZ ;  /* 0x0000003f001c8c82 */ /* 0x000fe20008000000 */
[----:B------:R-:W-:Y:S02]  /*4400*/  @!UP1 UMOV UR29, URZ ;  /* 0x0000003f001d9c82 */ /* 0x000fe40008000000 */
[----:B------:R-:W-:Y:S01]  /*4410*/  LOP3.LUT P3, RZ, R169, 0x10, RZ, 0xc0, !PT ;  /* 0x00000010a9ff7812 */ /* 0x000fe2000786c0ff */
[--C-:B------:R-:W-:Y:S01]  /*4420*/  IMAD.MOV.U32 R205, RZ, RZ, R210.reuse ;  /* 0x000000ffffcd7224 */ /* 0x100fe200078e00d2 */
[C---:B------:R-:W-:Y:S01]  /*4430*/  HMMA.16816.F32 R24, R132.reuse, R146, R24 ;  /* 0x000000928418723c */ /* 0x040fe20000001818 */
[----:B------:R-:W-:Y:S02]  /*4440*/  LDSM.16.MT88.4 R192, [R196+UR6+0x1000] ;  /* 0x00100006c4c0783b */ /* 0x000fe40008004200 */
[----:B-1----:R-:W-:Y:S03]  /*4450*/  @P2 IMAD.HI.U32 R165, R210, R164, RZ ;  /* 0x000000a4d2a52227 */ /* 0x002fe600078e00ff */
[C---:B------:R-:W-:Y:S03]  /*4460*/  HMMA.16816.F32 R28, R132.reuse, R148, R28 ;  /* 0x00000094841c723c */ /* 0x040fe6000000181c */
[----:B------:R-:W-:Y:S02]  /*4470*/  LDSM.16.MT88.4 R172, [R199+UR5+0x1000] ;  /* 0x00100005c7ac783b */ /* 0x000fe40008004200 */
[----:B------:R-:W-:Y:S01]  /*4480*/  IMAD.MOV.U32 R164, RZ, RZ, R210 ;  /* 0x000000ffffa47224 */ /* 0x000fe200078e00d2 */
[-C--:B------:R-:W-:Y:S05]  /*4490*/  HMMA.16816.F32 R32, R132, R150.reuse, R32 ;  /* 0x000000968420723c */ /* 0x080fea0000001820 */
[----:B--2---:R-:W-:Y:S01]  /*44a0*/  @P2 SHF.R.U32.HI R164, RZ, R166, R165 ;  /* 0x000000a6ffa42219 */ /* 0x004fe200000116a5 */
[C---:B------:R-:W-:Y:S01]  /*44b0*/  HMMA.16816.F32 R36, R152.reuse, R150, R36 ;  /* 0x000000969824723c */ /* 0x040fe20000001824 */
[----:B------:R-:W-:Y:S03]  /*44c0*/  LDSM.16.MT88.4 R180, [R200+UR5+0x1000] ;  /* 0x00100005c8b4783b */ /* 0x000fe60008004200 */
[----:B------:R-:W-:Y:S01]  /*44d0*/  ISETP.GE.AND P6, PT, R164, UR18, PT ;  /* 0x00000012a4007c0c */ /* 0x000fe2000bfc6270 */
[----:B------:R-:W-:Y:S01]  /*44e0*/  IMAD.MOV R165, RZ, RZ, -R164 ;  /* 0x000000ffffa57224 */ /* 0x000fe200078e0aa4 */
[C---:B------:R-:W-:Y:S03]  /*44f0*/  HMMA.16816.F32 R40, R152.reuse, R148, R40 ;  /* 0x000000949828723c */ /* 0x040fe60000001828 */
[----:B---3--:R-:W-:Y:S03]  /*4500*/  @P2 IMAD.HI.U32 R168, R210, R170, RZ ;  /* 0x000000aad2a82227 */ /* 0x008fe600078e00ff */
[C---:B------:R-:W-:Y:S01]  /*4510*/  HMMA.16816.F32 R44, R152.reuse, R146, R44 ;  /* 0x00000092982c723c */ /* 0x040fe2000000182c */
[----:B----4-:R-:W4:Y:S04]  /*4520*/  @P2 LDC R170, c[0x0][0x2e8] ;  /* 0x0000ba00ffaa2b82 */ /* 0x010f280000000800 */
[----:B------:R-:W-:Y:S01]  /*4530*/  IMAD R165, R165, UR25, R210 ;  /* 0x00000019a5a57c24 */ /* 0x000fe2000f8e02d2 */
[C---:B------:R-:W-:Y:S03]  /*4540*/  HMMA.16816.F32 R48, R152.reuse, R144, R48 ;  /* 0x000000909830723c */ /* 0x040fe60000001830 */
[----:B------:R-:W-:Y:S03]  /*4550*/  @P1 IMAD.HI.U32 R167, R165, R240, RZ ;  /* 0x000000f0a5a71227 */ /* 0x000fe600078e00ff */
[C---:B------:R-:W-:Y:S05]  /*4560*/  HMMA.16816.F32 R52, R152.reuse, R142, R52 ;  /* 0x0000008e9834723c */ /* 0x040fea0000001834 */
[----:B------:R-:W-:Y:S01]  /*4570*/  IMAD.MOV.U32 R166, RZ, RZ, R165 ;  /* 0x000000ffffa67224 */ /* 0x000fe200078e00a5 */
[C---:B------:R-:W-:Y:S05]  /*4580*/  HMMA.16816.F32 R56, R152.reuse, R140, R56 ;  /* 0x0000008c9838723c */ /* 0x040fea0000001838 */
[----:B------:R-:W-:Y:S01]  /*4590*/  @P1 SHF.R.U32.HI R166, RZ, R241, R167 ;  /* 0x000000f1ffa61219 */ /* 0x000fe200000116a7 */
[C---:B------:R-:W-:Y:S05]  /*45a0*/  HMMA.16816.F32 R60, R152.reuse, R138, R60 ;  /* 0x0000008a983c723c */ /* 0x040fea000000183c */
[----:B------:R-:W-:Y:S01]  /*45b0*/  IMAD.MOV R167, RZ, RZ, -R166 ;  /* 0x000000ffffa77224 */ /* 0x000fe200078e0aa6 */
[-C--:B------:R-:W-:Y:S05]  /*45c0*/  HMMA.16816.F32 R64, R152, R136.reuse, R64 ;  /* 0x000000889840723c */ /* 0x080fea0000001840 */
[----:B------:R-:W-:Y:S01]  /*45d0*/  IMAD R166, R166, UR23, R215 ;  /* 0x00000017a6a67c24 */ /* 0x000fe2000f8e02d7 */
[C---:B------:R-:W-:Y:S04]  /*45e0*/  HMMA.16816.F32 R68, R156.reuse, R136, R68 ;  /* 0x000000889c44723c */ /* 0x040fe80000001844 */
[C---:B------:R-:W-:Y:S01]  /*45f0*/  ISETP.GE.AND P5, PT, R166.reuse, UR19, PT ;  /* 0x00000013a6007c0c */ /* 0x040fe2000bfa6270 */
[----:B------:R-:W-:Y:S01]  /*4600*/  IMAD R165, R167, UR22, R165 ;  /* 0x00000016a7a57c24 */ /* 0x000fe2000f8e02a5 */
[C---:B------:R-:W-:Y:S03]  /*4610*/  HMMA.16816.F32 R72, R156.reuse, R138, R72 ;  /* 0x0000008a9c48723c */ /* 0x040fe60000001848 */
[----:B------:R-:W-:Y:S02]  /*4620*/  ISETP.LT.OR P6, PT, R166, RZ, P6 ;  /* 0x000000ffa600720c */ /* 0x000fe400037c1670 */
[----:B----4-:R-:W-:Y:S01]  /*4630*/  @P2 SHF.R.U32.HI R205, RZ, R170, R168 ;  /* 0x000000aaffcd2219 */ /* 0x010fe200000116a8 */
[C---:B------:R-:W-:Y:S01]  /*4640*/  HMMA.16816.F32 R76, R156.reuse, R140, R76 ;  /* 0x0000008c9c4c723c */ /* 0x040fe2000000184c */
[----:B------:R-:W-:Y:S01]  /*4650*/  LDSM.16.MT88.4 R168, [R197+UR5+0x1000] ;  /* 0x00100005c5a8783b */ /* 0x000fe20008004200 */
[----:B------:R-:W-:Y:S02]  /*4660*/  @UP0 UIADD3 UR5, UR5, 0x2000, URZ ;  /* 0x0000200005050890 */ /* 0x000fe4000fffe03f */
[----:B------:R-:W-:Y:S01]  /*4670*/  @!UP0 UIADD3 UR5, UR36, -0x4000, URZ ;  /* 0xffffc00024058890 */ /* 0x000fe2000fffe03f */
[----:B------:R-:W-:Y:S01]  /*4680*/  IMAD R207, R165, UR21, R214 ;  /* 0x00000015a5cf7c24 */ /* 0x000fe2000f8e02d6 */
[C---:B------:R-:W-:Y:S03]  /*4690*/  HMMA.16816.F32 R80, R156.reuse, R142, R80 ;  /* 0x0000008e9c50723c */ /* 0x040fe60000001850 */
[----:B------:R1:W2:Y:S01]  /*46a0*/  LDSM.16.MT88.4 R164, [R0+UR6+0x1000] ;  /* 0x0010000600a4783b */ /* 0x0002a20008004200 */
[----:B------:R-:W-:Y:S01]  /*46b0*/  ISETP.LT.OR P5, PT, R207, RZ, P5 ;  /* 0x000000ffcf00720c */ /* 0x000fe20002fa1670 */
[----:B------:R-:W-:Y:S01]  /*46c0*/  VIADD R206, R216, UR26 ;  /* 0x0000001ad8ce7c36 */ /* 0x000fe20008000000 */
[C---:B------:R-:W-:Y:S01]  /*46d0*/  HMMA.16816.F32 R84, R156.reuse, R144, R84 ;  /* 0x000000909c54723c */ /* 0x040fe20000001854 */
[----:B------:R-:W-:Y:S01]  /*46e0*/  @UP0 UIADD3 UR6, UR6, 0x2000, URZ ;  /* 0x0000200006060890 */ /* 0x000fe2000fffe03f */
[----:B------:R-:W-:Y:S01]  /*46f0*/  PLOP3.LUT P5, PT, P6, P5, PT, 0xa8, 0x0 ;  /* 0x000000000000781c */ /* 0x000fe200037ab570 */
[----:B------:R-:W-:Y:S02]  /*4700*/  @!UP0 UIADD3 UR6, UR37, -0x4000, URZ ;  /* 0xffffc00025068890 */ /* 0x000fe4000fffe03f */
[----:B------:R-:W-:Y:S01]  /*4710*/  IADD3 R202, P0, R209, UR14, RZ ;  /* 0x0000000ed1ca7c10 */ /* 0x000fe2000ff1e0ff */
[C---:B------:R-:W-:Y:S01]  /*4720*/  HMMA.16816.F32 R88, R156.reuse, R146, R88 ;  /* 0x000000929c58723c */ /* 0x040fe20000001858 */
[----:B------:R-:W-:Y:S02]  /*4730*/  @UP1 UIADD3 UR26, UR26, 0x2000, URZ ;  /* 0x000020001a1a1890 */ /* 0x000fe4000fffe03f */
[----:B------:R-:W-:Y:S02]  /*4740*/  @!UP1 UIADD3 UR26, UR4, -0x4000, URZ ;  /* 0xffffc000041a9890 */ /* 0x000fe4000fffe03f */
[----:B------:R-:W-:Y:S01]  /*4750*/  IADD3.X R203, R208, UR15, RZ, P0, !PT ;  /* 0x0000000fd0cb7c10 */ /* 0x000fe200087fe4ff */
[C---:B------:R-:W-:Y:S03]  /*4760*/  HMMA.16816.F32 R92, R156.reuse, R148, R92 ;  /* 0x000000949c5c723c */ /* 0x040fe6000000185c */
[----:B------:R-:W3:Y:S01]  /*4770*/  @!P5 LDC R198, c[0x0][0x218] ;  /* 0x00008600ffc6db82 */ /* 0x000ee20000000800 */
[----:B------:R-:W-:Y:S01]  /*4780*/  @!PT LDS RZ, [RZ] ;  /* 0x00000000fffff984 */ /* 0x000fe20000000800 */
[----:B------:R-:W-:Y:S01]  /*4790*/  @!PT LDS RZ, [RZ] ;  /* 0x00000000fffff984 */ /* 0x000fe20000000800 */
[----:B------:R-:W-:Y:S01]  /*47a0*/  @!PT LDS RZ, [RZ] ;  /* 0x00000000fffff984 */ /* 0x000fe20000000800 */
[----:B------:R4:W-:Y:S01]  /*47b0*/  LDGSTS.E.LTC128B.128 [R206], desc[UR38][R202.64], P4 ;  /* 0x00000000cace7fae */ /* 0x0009e2000a121d66 */
[----:B------:R-:W-:Y:S01]  /*47c0*/  IADD3 R2, P0, R202, UR12, RZ ;  /* 0x0000000cca027c10 */ /* 0x000fe2000ff1e0ff */
[-C--:B------:R-:W-:Y:S05]  /*47d0*/  HMMA.16816.F32 R96, R156, R150.reuse, R96 ;  /* 0x000000969c60723c */ /* 0x080fea0000001860 */
[----:B-1----:R-:W1:Y:S01]  /*47e0*/  @P2 LDC R0, c[0x0][0x2e4] ;  /* 0x0000b900ff002b82 */ /* 0x002e620000000800 */
[----:B------:R-:W-:Y:S01]  /*47f0*/  IADD3.X R3, R203, UR13, RZ, P0, !PT ;  /* 0x0000000dcb037c10 */ /* 0x000fe200087fe4ff */
[C---:B------:R-:W-:Y:S04]  /*4800*/  HMMA.16816.F32 R100, R160.reuse, R150, R100 ;  /* 0x00000096a064723c */ /* 0x040fe80000001864 */
[----:B------:R5:W-:Y:S01]  /*4810*/  LDGSTS.E.LTC128B.128 [R206+0x80], desc[UR38][R2.64], P3 ;  /* 0x0008000002ce7fae */ /* 0x000be20009921d66 */
[----:B------:R-:W-:Y:S01]  /*4820*/  IMAD.MOV R197, RZ, RZ, -R205 ;  /* 0x000000ffffc57224 */ /* 0x000fe200078e0acd */
[C---:B------:R-:W-:Y:S05]  /*4830*/  HMMA.16816.F32 R104, R160.reuse, R148, R104 ;  /* 0x00000094a068723c */ /* 0x040fea0000001868 */
[--C-:B------:R-:W-:Y:S01]  /*4840*/  IMAD R197, R197, UR25, R210.reuse ;  /* 0x00000019c5c57c24 */ /* 0x100fe2000f8e02d2 */
[C---:B------:R-:W-:Y:S03]  /*4850*/  HMMA.16816.F32 R108, R160.reuse, R146, R108 ;  /* 0x00000092a06c723c */ /* 0x040fe6000000186c */
[----:B---3--:R-:W-:Y:S02]  /*4860*/  @!P5 ISETP.GE.AND P6, PT, R207, R198, PT ;  /* 0x000000c6cf00d20c */ /* 0x008fe40003fc6270 */
[----:B------:R-:W-:Y:S01]  /*4870*/  IMAD R205, R205, UR24, RZ ;  /* 0x00000018cdcd7c24 */ /* 0x000fe2000f8e02ff */
[C---:B------:R-:W-:Y:S01]  /*4880*/  HMMA.16816.F32 R112, R160.reuse, R144, R112 ;  /* 0x00000090a070723c */ /* 0x040fe20000001870 */
[----:B----45:R-:W5:Y:S08]  /*4890*/  @P2 LDC R202, c[0x0][0x2e8] ;  /* 0x0000ba00ffca2b82 */ /* 0x030f700000000800 */
[----:B------:R-:W3:Y:S01]  /*48a0*/  @P2 LDC R203, c[0x0][0x2e4] ;  /* 0x0000b900ffcb2b82 */ /* 0x000ee20000000800 */
[C---:B------:R-:W-:Y:S03]  /*48b0*/  HMMA.16816.F32 R116, R160.reuse, R142, R116 ;  /* 0x0000008ea074723c */ /* 0x040fe60000001874 */
[----:B-1----:R-:W-:Y:S03]  /*48c0*/  @P2 IMAD.HI.U32 R196, R210, R0, RZ ;  /* 0x00000000d2c42227 */ /* 0x002fe600078e00ff */
[C---:B------:R-:W-:Y:S03]  /*48d0*/  HMMA.16816.F32 R120, R160.reuse, R140, R120 ;  /* 0x0000008ca078723c */ /* 0x040fe60000001878 */
[----:B------:R-:W-:Y:S03]  /*48e0*/  @P1 IMAD.HI.U32 R0, R197, R242, RZ ;  /* 0x000000f2c5001227 */ /* 0x000fe600078e00ff */
[C---:B------:R-:W-:Y:S05]  /*48f0*/  HMMA.16816.F32 R124, R160.reuse, R138, R124 ;  /* 0x0000008aa07c723c */ /* 0x040fea000000187c */
[----:B------:R-:W-:Y:S01]  /*4900*/  IMAD.MOV.U32 R3, RZ, RZ, R210 ;  /* 0x000000ffff037224 */ /* 0x000fe200078e00d2 */
[----:B------:R-:W-:Y:S05]  /*4910*/  HMMA.16816.F32 R128, R160, R136, R128 ;  /* 0x00000088a080723c */ /* 0x000fea0000001880 */
[----:B------:R-:W-:Y:S01]  /*4920*/  IMAD.MOV.U32 R2, RZ, RZ, R197 ;  /* 0x000000ffff027224 */ /* 0x000fe200078e00c5 */
[----:B-----5:R-:W-:Y:S01]  /*4930*/  @P2 SHF.R.U32.HI R3, RZ, R202, R196 ;  /* 0x000000caff032219 */ /* 0x020fe200000116c4 */
[----:B------:R-:W-:-:S01]  /*4940*/  VIADD R201, R201, UR30 ;  /* 0x0000001ec9c97c36 */ /* 0x000fc20008000000 */
[C---:B--2---:R-:W-:Y:S05]  /*4950*/  HMMA.16816.F32 R4, R164.reuse, R168, R4 ;  /* 0x000000a8a404723c */ /* 0x044fea0000001804 */
[----:B---3--:R-:W-:Y:S01]  /*4960*/  @P2 IMAD.HI.U32 R196, R210, R203, RZ ;  /* 0x000000cbd2c42227 */ /* 0x008fe200078e00ff */
[----:B------:R-:W-:Y:S01]  /*4970*/  @P1 SHF.R.U32.HI R2, RZ, R243, R0 ;  /* 0x000000f3ff021219 */ /* 0x000fe20000011600 */
[C---:B------:R-:W-:Y:S04]  /*4980*/  HMMA.16816.F32 R8, R164.reuse, R170, R8 ;  /* 0x000000aaa408723c */ /* 0x040fe80000001808 */
[----:B------:R-:W-:Y:S01]  /*4990*/  IMAD.MOV.U32 R0, RZ, RZ, R210 ;  /* 0x000000ffff007224 */ /* 0x000fe200078e00d2 */
[----:B------:R-:W-:Y:S01]  /*49a0*/  @P2 SHF.R.U32.HI R0, RZ, R252, R196 ;  /* 0x000000fcff002219 */ /* 0x000fe200000116c4 */
[----:B------:R-:W-:Y:S01]  /*49b0*/  IMAD.MOV R203, RZ, RZ, -R2 ;  /* 0x000000ffffcb7224 */ /* 0x000fe200078e0a02 */
[C---:B------:R-:W-:Y:S03]  /*49c0*/  HMMA.16816.F32 R12, R164.reuse, R172, R12 ;  /* 0x000000aca40c723c */ /* 0x040fe6000000180c */
[----:B------:R-:W-:Y:S01]  /*49d0*/  ISETP.GE.AND P0, PT, R0, UR18, PT ;  /* 0x0000001200007c0c */ /* 0x000fe2000bf06270 */
[----:B------:R-:W-:Y:S02]  /*49e0*/  IMAD.MOV R196, RZ, RZ, -R0 ;  /* 0x000000ffffc47224 */ /* 0x000fe400078e0a00 */
[----:B------:R-:W-:Y:S01]  /*49f0*/  IMAD R197, R203, UR22, R197 ;  /* 0x00000016cbc57c24 */ /* 0x000fe2000f8e02c5 */
[C---:B------:R-:W-:Y:S04]  /*4a00*/  HMMA.16816.F32 R16, R164.reuse, R174, R16 ;  /* 0x000000aea410723c */ /* 0x040fe80000001810 */
[----:B------:R-:W-:Y:S02]  /*4a10*/  IMAD R196, R196, UR25, R210 ;  /* 0x00000019c4c47c24 */ /* 0x000fe4000f8e02d2 */
[C---:B------:R-:W-:Y:S03]  /*4a20*/  HMMA.16816.F32 R20, R164.reuse, R176, R20 ;  /* 0x000000b0a414723c */ /* 0x040fe60000001814 */
[----:B------:R-:W-:Y:S03]  /*4a30*/  @P1 IMAD.HI.U32 R202, R196, R236, RZ ;  /* 0x000000ecc4ca1227 */ /* 0x000fe600078e00ff */
[C---:B------:R-:W-:Y:S05]  /*4a40*/  HMMA.16816.F32 R24, R164.reuse, R178, R24 ;  /* 0x000000b2a418723c */ /* 0x040fea0000001818 */
[----:B------:R-:W-:Y:S01]  /*4a50*/  IMAD.MOV.U32 R198, RZ, RZ, R196 ;  /* 0x000000ffffc67224 */ /* 0x000fe200078e00c4 */
[----:B------:R-:W-:Y:S01]  /*4a60*/  @P1 SHF.R.U32.HI R198, RZ, R237, R202 ;  /* 0x000000edffc61219 */ /* 0x000fe200000116ca */
[C---:B------:R-:W-:Y:S04]  /*4a70*/  HMMA.16816.F32 R28, R164.reuse, R180, R28 ;  /* 0x000000b4a41c723c */ /* 0x040fe8000000181c */
[----:B------:R-:W-:Y:S02]  /*4a80*/  IMAD.MOV R202, RZ, RZ, -R198 ;  /* 0x000000ffffca7224 */ /* 0x000fe400078e0ac6 */
[----:B------:R-:W-:Y:S01]  /*4a90*/  IMAD R0, R198, UR23, R213 ;  /* 0x00000017c6007c24 */ /* 0x000fe2000f8e02d5 */
[-C--:B------:R-:W-:Y:S04]  /*4aa0*/  HMMA.16816.F32 R32, R164, R182.reuse, R32 ;  /* 0x000000b6a420723c */ /* 0x080fe80000001820 */
[----:B------:R-:W-:Y:S01]  /*4ab0*/  ISETP.GE.AND P4, PT, R0, UR19, PT ;  /* 0x0000001300007c0c */ /* 0x000fe2000bf86270 */
[----:B------:R-:W-:Y:S01]  /*4ac0*/  IMAD R196, R202, UR22, R196 ;  /* 0x00000016cac47c24 */ /* 0x000fe2000f8e02c4 */
[----:B------:R-:W-:Y:S01]  /*4ad0*/  ISETP.LT.OR P0, PT, R0, RZ, P0 ;  /* 0x000000ff0000720c */ /* 0x000fe20000701670 */
[----:B------:R-:W-:Y:S01]  /*4ae0*/  IMAD R198, R2, UR23, R215 ;  /* 0x0000001702c67c24 */ /* 0x000fe2000f8e02d7 */
[C---:B------:R-:W-:Y:S04]  /*4af0*/  HMMA.16816.F32 R36, R184.reuse, R182, R36 ;  /* 0x000000b6b824723c */ /* 0x040fe80000001824 */
[----:B------:R-:W-:Y:S02]  /*4b00*/  IMAD R196, R196, UR21, R212 ;  /* 0x00000015c4c47c24 */ /* 0x000fe4000f8e02d4 */
[----:B------:R-:W-:Y:S01]  /*4b10*/  IMAD R198, R198, UR11, RZ ;  /* 0x0000000bc6c67c24 */ /* 0x000fe2000f8e02ff */
[C---:B------:R-:W-:Y:S03]  /*4b20*/  HMMA.16816.F32 R40, R184.reuse, R180, R40 ;  /* 0x000000b4b828723c */ /* 0x040fe60000001828 */
[----:B------:R-:W-:Y:S01]  /*4b30*/  ISETP.LT.OR P4, PT, R196, RZ, P4 ;  /* 0x000000ffc400720c */ /* 0x000fe20002781670 */
[----:B------:R-:W-:Y:S01]  /*4b40*/  IMAD R0, R197, UR21, R214 ;  /* 0x00000015c5007c24 */ /* 0x000fe2000f8e02d6 */
[----:B------:R-:W-:Y:S01]  /*4b50*/  SHF.R.S32.HI R203, RZ, 0x1f, R198 ;  /* 0x0000001fffcb7819 */ /* 0x000fe200000114c6 */
[----:B------:R-:W-:Y:S01]  /*4b60*/  IMAD.MOV R2, RZ, RZ, -R3 ;  /* 0x000000ffff027224 */ /* 0x000fe200078e0a03 */
[----:B------:R-:W-:Y:S01]  /*4b70*/  PLOP3.LUT P4, PT, P0, P4, PT, 0xa8, 0x0 ;  /* 0x000000000000781c */ /* 0x000fe20000789570 */
[----:B------:R-:W-:Y:S01]  /*4b80*/  IMAD R0, R0, UR10, RZ ;  /* 0x0000000a00007c24 */ /* 0x000fe2000f8e02ff */
[C---:B------:R-:W-:Y:S03]  /*4b90*/  HMMA.16816.F32 R44, R184.reuse, R178, R44 ;  /* 0x000000b2b82c723c */ /* 0x040fe6000000182c */
[----:B------:R-:W-:Y:S01]  /*4ba0*/  IMAD R2, R2, UR25, R210 ;  /* 0x0000001902027c24 */ /* 0x000fe2000f8e02d2 */
[----:B------:R-:W-:Y:S01]  /*4bb0*/  IADD3 R202, P3, P0, R198, R0, R220 ;  /* 0x00000000c6ca7210 */ /* 0x000fe2000787e0dc */
[----:B------:R-:W-:Y:S01]  /*4bc0*/  VIADD R164, R211, 0xffffffff ;  /* 0xffffffffd3a47836 */ /* 0x000fe20000000000 */
[----:B------:R-:W-:Y:S01]  /*4bd0*/  SHF.R.S32.HI R0, RZ, 0x1f, R0 ;  /* 0x0000001fff007819 */ /* 0x000fe20000011400 */
[C---:B------:R-:W-:Y:S04]  /*4be0*/  HMMA.16816.F32 R48, R184.reuse, R176, R48 ;  /* 0x000000b0b830723c */ /* 0x040fe80000001830 */
[----:B------:R-:W-:Y:S01]  /*4bf0*/  IADD3.X R203, R203, R0, R221, P3, P0 ;  /* 0x00000000cbcb7210 */ /* 0x000fe20001fe04dd */
[----:B------:R-:W1:Y:S01]  /*4c00*/  @!P4 LDC R198, c[0x0][0x218] ;  /* 0x00008600ffc6cb82 */ /* 0x000e620000000800 */
[----:B------:R-:W-:Y:S01]  /*4c10*/  PRMT R0, RZ, 0x7610, R0 ;  /* 0x00007610ff007816 */ /* 0x000fe20000000000 */
[C---:B------:R-:W-:Y:S01]  /*4c20*/  HMMA.16816.F32 R52, R184.reuse, R174, R52 ;  /* 0x000000aeb834723c */ /* 0x040fe20000001834 */
[----:B------:R-:W-:Y:S02]  /*4c30*/  @!P5 SEL R0, RZ, 0x1, P6 ;  /* 0x00000001ff00d807 */ /* 0x000fe40003000000 */
[----:B------:R-:W-:Y:S03]  /*4c40*/  @P1 IMAD.HI.U32 R197, R2, R238, RZ ;  /* 0x000000ee02c51227 */ /* 0x000fe600078e00ff */
[----:B------:R-:W-:Y:S01]  /*4c50*/  PRMT R0, R0, 0x9910, RZ ;  /* 0x0000991000007816 */ /* 0x000fe200000000ff */
[C---:B------:R-:W-:Y:S03]  /*4c60*/  HMMA.16816.F32 R56, R184.reuse, R172, R56 ;  /* 0x000000acb838723c */ /* 0x040fe60000001838 */
[----:B------:R-:W-:Y:S01]  /*4c70*/  ISETP.NE.AND P0, PT, R0, RZ, PT ;  /* 0x000000ff0000720c */ /* 0x000fe20003f05270 */
[----:B------:R-:W-:Y:S01]  /*4c80*/  IMAD.MOV.U32 R0, RZ, RZ, R2 ;  /* 0x000000ffff007224 */ /* 0x000fe200078e0002 */
[----:B------:R-:W-:Y:S01]  /*4c90*/  @P1 SHF.R.U32.HI R0, RZ, R239, R197 ;  /* 0x000000efff001219 */ /* 0x000fe200000116c5 */
[C---:B------:R-:W-:Y:S05]  /*4ca0*/  HMMA.16816.F32 R60, R184.reuse, R170, R60 ;  /* 0x000000aab83c723c */ /* 0x040fea000000183c */
[----:B------:R-:W-:Y:S01]  /*4cb0*/  IMAD.MOV R197, RZ, RZ, -R0 ;  /* 0x000000ffffc57224 */ /* 0x000fe200078e0a00 */
[-C--:B------:R-:W-:Y:S03]  /*4cc0*/  HMMA.16816.F32 R64, R184, R168.reuse, R64 ;  /* 0x000000a8b840723c */ /* 0x080fe60000001840 */
[----:B-1----:R-:W-:Y:S02]  /*4cd0*/  @!P4 ISETP.GE.AND P3, PT, R196, R198, PT ;  /* 0x000000c6c400c20c */ /* 0x002fe40003f66270 */
[----:B------:R-:W-:Y:S01]  /*4ce0*/  IMAD R2, R197, UR22, R2 ;  /* 0x00000016c5027c24 */ /* 0x000fe2000f8e0202 */
[C---:B------:R-:W-:Y:S05]  /*4cf0*/  HMMA.16816.F32 R68, R188.reuse, R168, R68 ;  /* 0x000000a8bc44723c */ /* 0x040fea0000001844 */
[----:B------:R-:W-:Y:S01]  /*4d00*/  IMAD R197, R0, UR23, R213 ;  /* 0x0000001700c57c24 */ /* 0x000fe2000f8e02d5 */
[----:B------:R-:W-:Y:S01]  /*4d10*/  PRMT R0, RZ, 0x7610, R0 ;  /* 0x00007610ff007816 */ /* 0x000fe20000000000 */
[----:B------:R-:W-:Y:S01]  /*4d20*/  IMAD R2, R2, UR21, R212 ;  /* 0x0000001502027c24 */ /* 0x000fe2000f8e02d4 */
[----:B------:R-:W-:Y:S01]  /*4d30*/  @!P4 SEL R0, RZ, 0x1, P3 ;  /* 0x00000001ff00c807 */ /* 0x000fe20001800000 */
[C---:B------:R-:W-:Y:S03]  /*4d40*/  HMMA.16816.F32 R72, R188.reuse, R170, R72 ;  /* 0x000000aabc48723c */ /* 0x040fe60000001848 */
[----:B------:R-:W-:Y:S02]  /*4d50*/  IMAD R196, R197, UR11, RZ ;  /* 0x0000000bc5c47c24 */ /* 0x000fe4000f8e02ff */
[----:B------:R-:W-:Y:S01]  /*4d60*/  IMAD R2, R2, UR10, RZ ;  /* 0x0000000a02027c24 */ /* 0x000fe2000f8e02ff */
[C---:B------:R-:W-:Y:S05]  /*4d70*/  HMMA.16816.F32 R76, R188.reuse, R172, R76 ;  /* 0x000000acbc4c723c */ /* 0x040fea000000184c */
[----:B------:R-:W-:Y:S01]  /*4d80*/  SHF.R.S32.HI R198, RZ, 0x1f, R196 ;  /* 0x0000001fffc67819 */ /* 0x000fe200000114c4 */
[----:B------:R-:W-:Y:S01]  /*4d90*/  IMAD R197, R3, UR24, RZ ;  /* 0x0000001803c57c24 */ /* 0x000fe2000f8e02ff */
[----:B------:R-:W-:Y:S01]  /*4da0*/  IADD3 R196, P5, P3, R196, R2, R219 ;  /* 0x00000002c4c47210 */ /* 0x000fe20007bbe0db */
[C---:B------:R-:W-:Y:S03]  /*4db0*/  HMMA.16816.F32 R80, R188.reuse, R174, R80 ;  /* 0x000000aebc50723c */ /* 0x040fe60000001850 */
[----:B------:R-:W-:Y:S02]  /*4dc0*/  PRMT R3, R0, 0x9910, RZ ;  /* 0x0000991000037816 */ /* 0x000fe400000000ff */
[----:B------:R-:W-:Y:S01]  /*4dd0*/  SHF.R.S32.HI R2, RZ, 0x1f, R2 ;  /* 0x0000001fff027819 */ /* 0x000fe20000011402 */
[C---:B------:R-:W-:Y:S05]  /*4de0*/  HMMA.16816.F32 R84, R188.reuse, R176, R84 ;  /* 0x000000b0bc54723c */ /* 0x040fea0000001854 */
[----:B------:R-:W-:Y:S01]  /*4df0*/  IADD3 R0, P4, R205, R202, RZ ;  /* 0x000000cacd007210 */ /* 0x000fe20007f9e0ff */
[----:B------:R-:W-:Y:S01]  /*4e00*/  IMAD.MOV.U32 R202, RZ, RZ, R3 ;  /* 0x000000ffffca7224 */ /* 0x000fe200078e0003 */
[----:B------:R-:W-:Y:S01]  /*4e10*/  IADD3.X R2, R198, R2, R218, P5, P3 ;  /* 0x00000002c6027210 */ /* 0x000fe20002fe64da */
[C---:B------:R-:W-:Y:S03]  /*4e20*/  HMMA.16816.F32 R88, R188.reuse, R178, R88 ;  /* 0x000000b2bc58723c */ /* 0x040fe60000001858 */
[----:B------:R-:W-:Y:S02]  /*4e30*/  IADD3 R3, P3, R197, R196, RZ ;  /* 0x000000c4c5037210 */ /* 0x000fe40007f7e0ff */
[----:B------:R-:W-:Y:S01]  /*4e40*/  LEA.HI.X.SX32 R205, R205, R203, 0x1, P4 ;  /* 0x000000cbcdcd7211 */ /* 0x000fe200020f0eff */
[C---:B------:R-:W-:Y:S03]  /*4e50*/  HMMA.16816.F32 R92, R188.reuse, R180, R92 ;  /* 0x000000b4bc5c723c */ /* 0x040fe6000000185c */
[----:B------:R-:W-:Y:S02]  /*4e60*/  ISETP.NE.AND P5, PT, R202, RZ, PT ;  /* 0x000000ffca00720c */ /* 0x000fe40003fa5270 */
[----:B------:R-:W-:Y:S01]  /*4e70*/  LEA R196, P4, R0, UR8, 0x1 ;  /* 0x0000000800c47c11 */ /* 0x000fe2000f8808ff */
[----:B------:R-:W-:Y:S01]  /*4e80*/  VIADD R202, R216, UR27 ;  /* 0x0000001bd8ca7c36 */ /* 0x000fe20008000000 */
[----:B------:R-:W-:Y:S01]  /*4e90*/  LEA.HI.X.SX32 R198, R197, R2, 0x1, P3 ;  /* 0x00000002c5c67211 */ /* 0x000fe200018f0eff */
[-C--:B------:R-:W-:Y:S03]  /*4ea0*/  HMMA.16816.F32 R96, R188, R182.reuse, R96 ;  /* 0x000000b6bc60723c */ /* 0x080fe60000001860 */
[----:B------:R-:W-:Y:S01]  /*4eb0*/  LEA.HI.X R197, R0, UR9, R205, 0x1, P4 ;  /* 0x0000000900c57c11 */ /* 0x000fe2000a0f0ccd */
[----:B------:R-:W-:Y:S01]  /*4ec0*/  VIADD R0, R216, UR27 ;  /* 0x0000001bd8007c36 */ /* 0x000fe20008000000 */
[----:B------:R-:W-:Y:S01]  /*4ed0*/  LEA R2, P3, R3, UR8, 0x1 ;  /* 0x0000000803027c11 */ /* 0x000fe2000f8608ff */
[----:B------:R-:W-:Y:S01]  /*4ee0*/  VIADD R205, R217, UR26 ;  /* 0x0000001ad9cd7c36 */ /* 0x000fe20008000000 */
[----:B------:R-:W-:Y:S01]  /*4ef0*/  ISETP.GE.AND P4, PT, R201, UR20, PT ;  /* 0x00000014c9007c0c */ /* 0x000fe2000bf86270 */
[----:B------:R1:W-:Y:S01]  /*4f00*/  LDGSTS.E.LTC128B.128 [R202+0x6000], desc[UR38][R196.64], P0 ;  /* 0x06000000c4ca7fae */ /* 0x0003e20008121d66 */
[----:B------:R-:W-:Y:S01]  /*4f10*/  @UP1 UIADD3 UR27, UR27, 0x2000, URZ ;  /* 0x000020001b1b1890 */ /* 0x000fe2000fffe03f */
[C---:B------:R-:W-:Y:S01]  /*4f20*/  HMMA.16816.F32 R100, R192.reuse, R182, R100 ;  /* 0x000000b6c064723c */ /* 0x040fe20000001864 */
[----:B------:R-:W-:Y:S03]  /*4f30*/  @!UP1 UIADD3 UR27, UR35, -0x4000, URZ ;  /* 0xffffc000231b9890 */ /* 0x000fe6000fffe03f */
[----:B------:R-:W-:Y:S02]  /*4f40*/  LEA.HI.X R3, R3, UR9, R198, 0x1, P3 ;  /* 0x0000000903037c11 */ /* 0x000fe400098f0cc6 */
[----:B------:R-:W-:Y:S01]  /*4f50*/  IADD3 R209, P0, R209, UR16, RZ ;  /* 0x00000010d1d17c10 */ /* 0x000fe2000ff1e0ff */
[C---:B------:R-:W-:Y:S02]  /*4f60*/  HMMA.16816.F32 R104, R192.reuse, R180, R104 ;  /* 0x000000b4c068723c */ /* 0x040fe40000001868 */
[----:B------:R2:W-:Y:S02]  /*4f70*/  LDGSTS.E.LTC128B.128 [R0+0x6080], desc[UR38][R2.64], P5 ;  /* 0x0608000002007fae */ /* 0x0005e4000a921d66 */
[----:B------:R-:W-:Y:S02]  /*4f80*/  LEA R198, R235, UR7, 0x4 ;  /* 0x00000007ebc67c11 */ /* 0x000fe4000f8e20ff */
[----:B------:R-:W-:Y:S01]  /*4f90*/  @P4 LOP3.LUT R204, R204, 0xfffffffc, RZ, 0xc0, !PT ;  /* 0xfffffffccccc4812 */ /* 0x000fe200078ec0ff */
[C---:B------:R-:W-:Y:S03]  /*4fa0*/  HMMA.16816.F32 R108, R192.reuse, R178, R108 ;  /* 0x000000b2c06c723c */ /* 0x040fe6000000186c */
[----:B------:R-:W0:Y:S01]  /*4fb0*/  LDGDEPBAR ;  /* 0x00000000000079af */ /* 0x000e220000000000 */
[----:B------:R-:W-:Y:S02]  /*4fc0*/  IADD3.X R208, R208, UR17, RZ, P0, !PT ;  /* 0x00000011d0d07c10 */ /* 0x000fe400087fe4ff */
[C---:B------:R-:W-:Y:S05]  /*4fd0*/  HMMA.16816.F32 R112, R192.reuse, R176, R112 ;  /* 0x000000b0c070723c */ /* 0x040fea0000001870 */
[----:B-1----:R-:W-:Y:S01]  /*4fe0*/  IMAD.MOV.U32 R202, RZ, RZ, R209 ;  /* 0x000000ffffca7224 */ /* 0x002fe200078e00d1 */
[----:B------:R-:W-:Y:S01]  /*4ff0*/  LEA R196, R233, UR31, 0x4 ;  /* 0x0000001fe9c47c11 */ /* 0x000fe2000f8e20ff */
[----:B------:R-:W-:Y:S01]  /*5000*/  IMAD.MOV.U32 R203, RZ, RZ, R208 ;  /* 0x000000ffffcb7224 */ /* 0x000fe200078e00d0 */
[----:B------:R-:W-:Y:S01]  /*5010*/  LEA R197, R234, UR7, 0x4 ;  /* 0x00000007eac57c11 */ /* 0x000fe2000f8e20ff */
[C---:B------:R-:W-:Y:S06]  /*5020*/  HMMA.16816.F32 R116, R192.reuse, R174, R116 ;  /* 0x000000aec074723c */ /* 0x040fec0000001874 */
[C---:B------:R-:W-:Y:S05]  /*5030*/  HMMA.16816.F32 R120, R192.reuse, R172, R120 ;  /* 0x000000acc078723c */ /* 0x040fea0000001878 */
[----:B--2---:R-:W-:Y:S01]  /*5040*/  VIADD R0, R201, 0x4 ;  /* 0x00000004c9007836 */ /* 0x004fe20000000000 */
[----:B------:R-:W-:Y:S04]  /*5050*/  DEPBAR.LE SB0, 0x1 ;  /* 0x000080400000791a */ /* 0x000fe80000000000 */
[----:B------:R-:W-:Y:S01]  /*5060*/  BAR.SYNC.DEFER_BLOCKING 0x0 ;  /* 0x0000000000007b1d */ /* 0x000fe20000010000 */
[----:B------:R-:W-:Y:S01]  /*5070*/  ISETP.GE.AND P3, PT, R0, UR20, PT ;  /* 0x0000001400007c0c */ /* 0x000fe2000bf66270 */
[C---:B------:R-:W-:Y:S05]  /*5080*/  HMMA.16816.F32 R124, R192.reuse, R170, R124 ;  /* 0x000000aac07c723c */ /* 0x040fea000000187c */
[----:B------:R-:W-:Y:S01]  /*5090*/  LEA R0, R230, UR31, 0x4 ;  /* 0x0000001fe6007c11 */ /* 0x000fe2000f8e20ff */
[----:B------:R-:W-:Y:S05]  /*50a0*/  HMMA.16816.F32 R128, R192, R168, R128 ;  /* 0x000000a8c080723c */ /* 0x000fea0000001880 */
[----:B------:R-:W-:Y:S02]  /*50b0*/  LEA R2, R231, UR31, 0x4 ;  /* 0x0000001fe7027c11 */ /* 0x000fe4000f8e20ff */
[----:B------:R-:W-:Y:S04]  /*50c0*/  @P3 LOP3.LUT R204, R204, 0xfffffff3, RZ, 0xc0, !PT ;  /* 0xfffffff3cccc3812 */ /* 0x000fe800078ec0ff */
[----:B------:R-:W-:Y:S01]  /*50d0*/  LEA R3, R232, UR31, 0x4 ;  /* 0x0000001fe8037c11 */ /* 0x000fe2000f8e20ff */
[----:B------:R-:W-:Y:S01]  /*50e0*/  IMAD.SHL.U32 R132, R204, 0x10, RZ ;  /* 0x00000010cc847824 */ /* 0x000fe200078e00ff */
[----:B------:R2:W3:Y:S04]  /*50f0*/  LDSM.16.MT88.4 R152, [R2+UR6] ;  /* 0x000000060298783b */ /* 0x0004e80008004200 */
[----:B------:R-:W-:Y:S04]  /*5100*/  LOP3.LUT P0, RZ, R132, 0x10, RZ, 0xc0, !PT ;  /* 0x0000001084ff7812 */ /* 0x000fe8000780c0ff */
[----:B------:R2:W3:Y:S08]  /*5110*/  LDSM.16.MT88.4 R132, [R0+UR6] ;  /* 0x000000060084783b */ /* 0x0004f00008004200 */
[----:B------:R2:W3:Y:S08]  /*5120*/  LDSM.16.MT88.4 R156, [R3+UR6] ;  /* 0x00000006039c783b */ /* 0x0004f00008004200 */
[----:B------:R2:W3:Y:S08]  /*5130*/  LDSM.16.MT88.4 R160, [R196+UR6] ;  /* 0x00000006c4a0783b */ /* 0x0004f00008004200 */
[----:B------:R2:W3:Y:S08]  /*5140*/  LDSM.16.MT88.4 R136, [R197+UR5] ;  /* 0x00000005c588783b */ /* 0x0004f00008004200 */
[----:B------:R2:W3:Y:S08]  /*5150*/  LDSM.16.MT88.4 R140, [R199+UR5] ;  /* 0x00000005c78c783b */ /* 0x0004f00008004200 */
[----:B------:R2:W3:Y:S08]  /*5160*/  LDSM.16.MT88.4 R144, [R198+UR5] ;  /* 0x00000005c690783b */ /* 0x0004f00008004200 */
[----:B------:R2:W3:Y:S08]  /*5170*/  LDSM.16.MT88.4 R148, [R200+UR5] ;  /* 0x00000005c894783b */ /* 0x0004f00008004200 */
[----:B------:R-:W-:Y:S01]  /*5180*/  @!PT LDS RZ, [RZ] ;  /* 0x00000000fffff984 */ /* 0x000fe20000000800 */
[----:B------:R-:W-:Y:S01]  /*5190*/  @!PT LDS RZ, [RZ] ;  /* 0x00000000fffff984 */ /* 0x000fe20000000800 */
[----:B------:R-:W-:Y:S01]  /*51a0*/  @!PT LDS RZ, [RZ] ;  /* 0x00000000fffff984 */ /* 0x000fe20000000800 */
[----:B------:R1:W-:Y:S02]  /*51b0*/  LDGSTS.E.LTC128B.128 [R205], desc[UR38][R202.64], P0 ;  /* 0x00000000cacd7fae */ /* 0x0003e40008121d66 */
[----:B-1----:R-:W-:Y:S05]  /*51c0*/  IMAD.SHL.U32 R202, R204, 0x8, RZ ;  /* 0x00000008ccca7824 */ /* 0x002fea00078e00ff */
[----:B------:R-:W-:Y:S02]  /*51d0*/  LOP3.LUT P3, RZ, R202, 0x10, RZ, 0xc0, !PT ;  /* 0x00000010caff7812 */ /* 0x000fe4000786c0ff */
[----:B------:R-:W-:Y:S04]  /*51e0*/  IADD3 R202, P0, R209, UR12, RZ ;  /* 0x0000000cd1ca7c10 */ /* 0x000fe8000ff1e0ff */
[----:B------:R-:W-:Y:S07]  /*51f0*/  IADD3.X R203, R208, UR13, RZ, P0, !PT ;  /* 0x0000000dd0cb7c10 */ /* 0x000fee00087fe4ff */
[----:B--2---:R2:W-:Y:S02]  /*5200*/  LDGSTS.E.LTC128B.128 [R205+0x80], desc[UR38][R202.64], P3 ;  /* 0x00080000cacd7fae */ /* 0x0045e40009921d66 */
[----:B--2---:R-:W-:Y:S04]  /*5210*/  @P2 IMAD.HI.U32 R203, R201, R249, RZ ;  /* 0x000000f9c9cb2227 */ /* 0x004fe800078e00ff */
[----:B------:R-:W-:Y:S01]  /*5220*/  IMAD.MOV.U32 R202, RZ, RZ, R201 ;  /* 0x000000ffffca7224 */ /* 0x000fe200078e00c9 */
[----:B------:R-:W-:Y:S04]  /*5230*/  @P2 SHF.R.U32.HI R202, RZ, R248, R203 ;  /* 0x000000f8ffca2219 */ /* 0x000fe800000116cb */
[----:B------:R-:W-:Y:S01]  /*5240*/  ISETP.GE.AND P3, PT, R202, UR18, PT ;  /* 0x00000012ca007c0c */ /* 0x000fe2000bf66270 */
[----:B------:R-:W-:Y:S04]  /*5250*/  IMAD.MOV R203, RZ, RZ, -R202 ;  /* 0x000000ffffcb7224 */ /* 0x000fe800078e0aca */
[----:B------:R-:W-:Y:S04]  /*5260*/  IMAD R203, R203, UR25, R201 ;  /* 0x00000019cbcb7c24 */ /* 0x000fe8000f8e02c9 */
[----:B------:R-:W-:Y:S04]  /*5270*/  @P1 IMAD.HI.U32 R205, R203, R226, RZ ;  /* 0x000000e2cbcd1227 */ /* 0x000fe800078e00ff */
[----:B------:R-:W-:Y:S01]  /*5280*/  IMAD.MOV.U32 R202, RZ, RZ, R203 ;  /* 0x000000ffffca7224 */ /* 0x000fe200078e00cb */
[----:B------:R-:W-:Y:S05]  /*5290*/  @P1 SHF.R.U32.HI R202, RZ, R227, R205 ;  /* 0x000000e3ffca1219 */ /* 0x000fea00000116cd */
[----:B------:R-:W-:Y:S02]  /*52a0*/  IMAD.MOV R205, RZ, RZ, -R202 ;  /* 0x000000ffffcd7224 */ /* 0x000fe400078e0aca */
[----:B------:R-:W-:Y:S02]  /*52b0*/  IMAD R202, R202, UR23, R215 ;  /* 0x00000017caca7c24 */ /* 0x000fe4000f8e02d7 */
[----:B------:R-:W-:Y:S02]  /*52c0*/  IMAD R203, R205, UR22, R203 ;  /* 0x00000016cdcb7c24 */ /* 0x000fe4000f8e02cb */
[----:B------:R-:W-:Y:S01]  /*52d0*/  @P2 IMAD.HI.U32 R205, R201, R251, RZ ;  /* 0x000000fbc9cd2227 */ /* 0x000fe200078e00ff */
[C---:B------:R-:W-:Y:S02]  /*52e0*/  ISETP.GE.AND P0, PT, R202.reuse, UR19, PT ;  /* 0x00000013ca007c0c */ /* 0x040fe4000bf06270 */
[----:B------:R-:W-:Y:S01]  /*52f0*/  ISETP.LT.OR P3, PT, R202, RZ, P3 ;  /* 0x000000ffca00720c */ /* 0x000fe20001f61670 */
[----:B------:R-:W-:Y:S05]  /*5300*/  IMAD R203, R203, UR21, R214 ;  /* 0x00000015cbcb7c24 */ /* 0x000fea000f8e02d6 */
[C---:B------:R-:W-:Y:S04]  /*5310*/  ISETP.LT.OR P0, PT, R203.reuse, RZ, P0 ;  /* 0x000000ffcb00720c */ /* 0x040fe80000701670 */
[----:B------:R-:W-:Y:S11]  /*5320*/  PLOP3.LUT P0, PT, P3, P0, PT, 0xa8, 0x0 ;  /* 0x000000000000781c */ /* 0x000ff60001f01570 */
[----:B------:R-:W-:Y:S02]  /*5330*/  @!UPT UIADD3 URZ, URZ, URZ, URZ ;  /* 0x0000003f3f3ff290 */ /* 0x000fe4000fffe03f */
[----:B------:R-:W1:Y:S02]  /*5340*/  @!P0 LDC R202, c[0x0][0x218] ;  /* 0x00008600ffca8b82 */ /* 0x000e640000000800 */
[----:B-1----:R-:W-:Y:S01]  /*5350*/  @!P0 ISETP.GE.AND P3, PT, R203, R202, PT ;  /* 0x000000cacb00820c */ /* 0x002fe20003f66270 */
[----:B------:R-:W-:Y:S01]  /*5360*/  IMAD.MOV.U32 R203, RZ, RZ, R201 ;  /* 0x000000ffffcb7224 */ /* 0x000fe200078e00c9 */
[----:B------:R-:W-:Y:S02]  /*5370*/  @P2 SHF.R.U32.HI R203, RZ, R250, R205 ;  /* 0x000000faffcb2219 */ /* 0x000fe400000116cd */
[----:B------:R-:W-:Y:S02]  /*5380*/  PRMT R202, RZ, 0x7610, R202 ;  /* 0x00007610ffca7816 */ /* 0x000fe400000000ca */
[----:B------:R-:W-:Y:S01]  /*5390*/  @!P0 SEL R202, RZ, 0x1, P3 ;  /* 0x00000001ffca8807 */ /* 0x000fe20001800000 */
[----:B------:R-:W-:Y:S03]  /*53a0*/  IMAD.MOV R205, RZ, RZ, -R203 ;  /* 0x000000ffffcd7224 */ /* 0x000fe600078e0acb */
[----:B------:R-:W-:Y:S01]  /*53b0*/  PRMT R202, R202, 0x9910, RZ ;  /* 0x00009910caca7816 */ /* 0x000fe200000000ff */
[----:B------:R-:W-:Y:S03]  /*53c0*/  IMAD R205, R205, UR25, R201 ;  /* 0x00000019cdcd7c24 */ /* 0x000fe6000f8e02c9 */
[----:B------:R-:W-:Y:S01]  /*53d0*/  ISETP.NE.AND P4, PT, R202, RZ, PT ;  /* 0x000000ffca00720c */ /* 0x000fe20003f85270 */
[----:B------:R-:W-:Y:S04]  /*53e0*/  @P1 IMAD.HI.U32 R206, R205, R228, RZ ;  /* 0x000000e4cdce1227 */ /* 0x000fe800078e00ff */
[----:B------:R-:W-:Y:S01]  /*53f0*/  IMAD.MOV.U32 R202, RZ, RZ, R205 ;  /* 0x000000ffffca7224 */ /* 0x000fe200078e00cd */
[----:B------:R-:W-:Y:S05]  /*5400*/  @P1 SHF.R.U32.HI R202, RZ, R229, R206 ;  /* 0x000000e5ffca1219 */ /* 0x000fea00000116ce */
[----:B------:R-:W-:Y:S02]  /*5410*/  IMAD.MOV R206, RZ, RZ, -R202 ;  /* 0x000000ffffce7224 */ /* 0x000fe400078e0aca */
[----:B------:R-:W-:Y:S02]  /*5420*/  IMAD R202, R202, UR23, R215 ;  /* 0x00000017caca7c24 */ /* 0x000fe4000f8e02d7 */
[----:B------:R-:W-:Y:S02]  /*5430*/  IMAD R205, R206, UR22, R205 ;  /* 0x00000016cecd7c24 */ /* 0x000fe4000f8e02cd */
[----:B------:R-:W-:Y:S02]  /*5440*/  IMAD R206, R202, UR11, RZ ;  /* 0x0000000bcace7c24 */ /* 0x000fe4000f8e02ff */
[----:B------:R-:W-:Y:S02]  /*5450*/  IMAD R205, R205, UR21, R214 ;  /* 0x00000015cdcd7c24 */ /* 0x000fe4000f8e02d6 */
[----:B------:R-:W-:Y:S01]  /*5460*/  IMAD R202, R203, UR24, RZ ;  /* 0x00000018cbca7c24 */ /* 0x000fe2000f8e02ff */
[----:B------:R-:W-:Y:S01]  /*5470*/  SHF.R.S32.HI R207, RZ, 0x1f, R206 ;  /* 0x0000001fffcf7819 */ /* 0x000fe200000114ce */
[----:B------:R-:W-:Y:S05]  /*5480*/  IMAD R205, R205, UR10, RZ ;  /* 0x0000000acdcd7c24 */ /* 0x000fea000f8e02ff */
[----:B------:R-:W-:Y:S01]  /*5490*/  IADD3 R203, P3, P0, R206, R205, R220 ;  /* 0x000000cdcecb7210 */ /* 0x000fe2000787e0dc */
[----:B------:R-:W-:Y:S01]  /*54a0*/  VIADD R206, R217, UR27 ;  /* 0x0000001bd9ce7c36 */ /* 0x000fe20008000000 */
[----:B------:R-:W-:Y:S04]  /*54b0*/  SHF.R.S32.HI R205, RZ, 0x1f, R205 ;  /* 0x0000001fffcd7819 */ /* 0x000fe800000114cd */
[----:B------:R-:W-:Y:S02]  /*54c0*/  IADD3.X R205, R207, R205, R221, P3, P0 ;  /* 0x000000cdcfcd7210 */ /* 0x000fe40001fe04dd */
[C---:B------:R-:W-:Y:S04]  /*54d0*/  IADD3 R203, P0, R202.reuse, R203, RZ ;  /* 0x000000cbcacb7210 */ /* 0x040fe80007f1e0ff */
[----:B------:R-:W-:Y:S02]  /*54e0*/  LEA.HI.X.SX32 R205, R202, R205, 0x1, P0 ;  /* 0x000000cdcacd7211 */ /* 0x000fe400000f0eff */
[C---:B------:R-:W-:Y:S04]  /*54f0*/  LEA R202, P0, R203.reuse, UR8, 0x1 ;  /* 0x00000008cbca7c11 */ /* 0x040fe8000f8008ff */
[----:B------:R-:W-:Y:S05]  /*5500*/  LEA.HI.X R203, R203, UR9, R205, 0x1, P0 ;  /* 0x00000009cbcb7c11 */ /* 0x000fea00080f0ccd */
[----:B------:R1:W-:Y:S02]  /*5510*/  LDGSTS.E.LTC128B.128 [R206+0x6000], desc[UR38][R202.64], P4 ;  /* 0x06000000cace7fae */ /* 0x0003e4000a121d66 */
[----:B-1----:R-:W-:Y:S04]  /*5520*/  @P2 IMAD.HI.U32 R203, R201, R245, RZ ;  /* 0x000000f5c9cb2227 */ /* 0x002fe800078e00ff */
        /* <DEDUP_REMOVED lines=39> */
[----:B------:R-:W-:Y:S02]  /*57a0*/  IADD3 R203, P3, P0, R207, R205, R219 ;  /* 0x000000cdcfcb7210 */ /* 0x000fe4000787e0db */
[----:B------:R-:W-:Y:S04]  /*57b0*/  SHF.R.S32.HI R205, RZ, 0x1f, R205 ;  /* 0x0000001fffcd7819 */ /* 0x000fe800000114cd */
[----:B------:R-:W-:Y:S02]  /*57c0*/  IADD3.X R205, R210, R205, R218, P3, P0 ;  /* 0x000000cdd2cd7210 */ /* 0x000fe40001fe04da */
[C---:B------:R-:W-:Y:S04]  /*57d0*/  IADD3 R203, P0, R202.reuse, R203, RZ ;  /* 0x000000cbcacb7210 */ /* 0x040fe80007f1e0ff */
[----:B------:R-:W-:Y:S02]  /*57e0*/  LEA.HI.X.SX32 R205, R202, R205, 0x1, P0 ;  /* 0x000000cdcacd7211 */ /* 0x000fe400000f0eff */
[C---:B------:R-:W-:Y:S04]  /*57f0*/  LEA R202, P0, R203.reuse, UR8, 0x1 ;  /* 0x00000008cbca7c11 */ /* 0x040fe8000f8008ff */
[----:B------:R-:W-:Y:S02]  /*5800*/  LEA.HI.X R203, R203, UR9, R205, 0x1, P0 ;  /* 0x00000009cbcb7c11 */ /* 0x000fe400080f0ccd */
[----:B------:R-:W-:Y:S01]  /*5810*/  ISETP.GT.AND P0, PT, R211, -0x1, PT ;  /* 0xffffffffd300780c */ /* 0x000fe20003f04270 */
[----:B------:R-:W-:Y:S02]  /*5820*/  IMAD.MOV.U32 R211, RZ, RZ, R164 ;  /* 0x000000ffffd37224 */ /* 0x000fe400078e00a4 */
[----:B------:R2:W-:Y:S10]  /*5830*/  LDGSTS.E.LTC128B.128 [R206+0x6080], desc[UR38][R202.64], P4 ;  /* 0x06080000cace7fae */ /* 0x0005f4000a121d66 */
[----:B------:R-:W-:Y:S08]  /*5840*/  @P0 BRA `(.L_x_56) ;  /* 0xffffffe8008c0947 */ /* 0x000ff0000383ffff */
.L_x_55:
[----:B------:R-:W0:Y:S01]  /*5850*/  LDGDEPBAR ;  /* 0x00000000000079af */ /* 0x000e220000000000 */
[----:B------:R-:W-:Y:S02]  /*5860*/  ULDC.64 UR4, c[0x0][0x3c8] ;  /* 0x0000f20000047ab9 */ /* 0x000fe40000000a00 */
[----:B------:R-:W-:Y:S01]  /*5870*/  ISETP.NE.U32.AND P0, PT, RZ, UR4, PT ;  /* 0x00000004ff007c0c */ /* 0x000fe2000bf05070 */
[----:B------:R-:W0:Y:S03]  /*5880*/  LDGDEPBAR ;  /* 0x00000000000079af */ /* 0x000e260000000000 */
[----:B------:R-:W-:Y:S01]  /*5890*/  ISETP.NE.AND.EX P0, PT, RZ, UR5, PT, P0 ;  /* 0x00000005ff007c0c */ /* 0x000fe2000bf05300 */
[----:B------:R-:W-:-:S04]  /*58a0*/  DEPBAR.LE SB0, 0x0 ;  /* 0x000080000000791a */ /* 0x000fc80000000000 */
[----:B------:R-:W-:Y:S08]  /*58b0*/  BAR.SYNC.DEFER_BLOCKING 0x0 ;  /* 0x0000000000007b1d */ /* 0x000ff00000010000 */
[----:B------:R-:W-:Y:S05]  /*58c0*/  @!P0 BRA `(.L_x_57) ;  /* 0x00000000001c8947 */ /* 0x000fea0003800000 */
[----:B------:R-:W1:Y:S02]  /*58d0*/  LDC.64 R2, c[0x0][0x3c8] ;  /* 0x0000f200ff027b82 */ /* 0x000e640000000a00 */
[----:B-1----:R-:W4:Y:S02]  /*58e0*/  LDG.E.64 R2, desc[UR38][R2.64] ;  /* 0x0000002602027981 */ /* 0x002f24000c1e1b00 */
[----:B----4-:R-:W-:-:S04]  /*58f0*/  ISETP.NE.U32.AND P0, PT, R2, RZ, PT ;  /* 0x000000ff0200720c */ /* 0x010fc80003f05070 */
[----:B------:R-:W-:-:S13]  /*5900*/  ISETP.NE.AND.EX P0, PT, R3, RZ, PT, P0 ;  /* 0x000000ff0300720c */ /* 0x000fda0003f05300 */
[----:B------:R-:W-:Y:S05]  /*5910*/  @!P0 BRA `(.L_x_57) ;  /* 0x0000000000088947 */ /* 0x000fea0003800000 */
[----:B------:R1:W5:Y:S01]  /*5920*/  LD.E R0, desc[UR38][R2.64] ;  /* 0x0000002602007980 */ /* 0x000362000c101900 */
[----:B------:R-:W-:Y:S05]  /*5930*/  BRA `(.L_x_58) ;  /* 0x0000000000207947 */ /* 0x000fea0003800000 */
.L_x_57:
[----:B------:R-:W-:Y:S02]  /*5940*/  ULDC.64 UR4, c[0x0][0x3b8] ;  /* 0x0000ee0000047ab9 */ /* 0x000fe40000000a00 */
[----:B------:R-:W-:-:S04]  /*5950*/  ISETP.NE.U32.AND P0, PT, RZ, UR4, PT ;  /* 0x00000004ff007c0c */ /* 0x000fc8000bf05070 */
[----:B------:R-:W-:-:S13]  /*5960*/  ISETP.NE.AND.EX P0, PT, RZ, UR5, PT, P0 ;  /* 0x00000005ff007c0c */ /* 0x000fda000bf05300 */
[----:B------:R-:W-:Y:S05]  /*5970*/  @!P0 BRA `(.L_x_59) ;  /* 0x00000000000c8947 */ /* 0x000fea0003800000 */
[----:B------:R-:W1:Y:S02]  /*5980*/  LDC.64 R2, c[0x0][0x3b8] ;  /* 0x0000ee00ff027b82 */ /* 0x000e640000000a00 */
[----:B-1----:R4:W5:Y:S01]  /*5990*/  LDG.E R0, desc[UR38][R2.64] ;  /* 0x0000002602007981 */ /* 0x002962000c1e1900 */
[----:B------:R-:W-:Y:S05]  /*59a0*/  BRA `(.L_x_58) ;  /* 0x0000000000047947 */ /* 0x000fea0003800000 */
.L_x_59:
[----:B------:R-:W1:Y:S02]  /*59b0*/  LDC R0, c[0x0][0x3b0] ;  /* 0x0000ec00ff007b82 */ /* 0x000e640000000800 */
.L_x_58:
[----:B------:R-:W-:Y:S02]  /*59c0*/  ULDC.64 UR4, c[0x0][0x3d0] ;  /* 0x0000f40000047ab9 */ /* 0x000fe40000000a00 */
[----:B------:R-:W-:-:S04]  /*59d0*/  ISETP.NE.U32.AND P0, PT, RZ, UR4, PT ;  /* 0x00000004ff007c0c */ /* 0x000fc8000bf05070 */
[----:B------:R-:W-:-:S13]  /*59e0*/  ISETP.NE.AND.EX P0, PT, RZ, UR5, PT, P0 ;  /* 0x00000005ff007c0c */ /* 0x000fda000bf05300 */
[----:B------:R-:W-:Y:S05]  /*59f0*/  @!P0 BRA `(.L_x_60) ;  /* 0x00000000001c8947 */ /* 0x000fea0003800000 */
[----:B---3--:R-:W3:Y:S02]  /*5a00*/  LDC.64 R132, c[0x0][0x3d0] ;  /* 0x0000f400ff847b82 */ /* 0x008ee40000000a00 */
[----:B---3--:R-:W3:Y:S02]  /*5a10*/  LDG.E.64 R132, desc[UR38][R132.64] ;  /* 0x0000002684847981 */ /* 0x008ee4000c1e1b00 */
[----:B---3--:R-:W-:-:S04]  /*5a20*/  ISETP.NE.U32.AND P0, PT, R132, RZ, PT ;  /* 0x000000ff8400720c */ /* 0x008fc80003f05070 */
[----:B------:R-:W-:-:S13]  /*5a30*/  ISETP.NE.AND.EX P0, PT, R133, RZ, PT, P0 ;  /* 0x000000ff8500720c */ /* 0x000fda0003f05300 */
[----:B------:R-:W-:Y:S05]  /*5a40*/  @!P0 BRA `(.L_x_60) ;  /* 0x0000000000088947 */ /* 0x000fea0003800000 */
[----:B------:R3:W5:Y:S01]  /*5a50*/  LD.E R132, desc[UR38][R132.64] ;  /* 0x0000002684847980 */ /* 0x000762000c101900 */
[----:B------:R-:W-:Y:S05]  /*5a60*/  BRA `(.L_x_61) ;  /* 0x0000000000207947 */ /* 0x000fea0003800000 */
.L_x_60:
[----:B------:R-:W-:Y:S02]  /*5a70*/  ULDC.64 UR4, c[0x0][0x3c0] ;  /* 0x0000f00000047ab9 */ /* 0x000fe40000000a00 */
[----:B------:R-:W-:-:S04]  /*5a80*/  ISETP.NE.U32.AND P0, PT, RZ, UR4, PT ;  /* 0x00000004ff007c0c */ /* 0x000fc8000bf05070 */
[----:B------:R-:W-:-:S13]  /*5a90*/  ISETP.NE.AND.EX P0, PT, RZ, UR5, PT, P0 ;  /* 0x00000005ff007c0c */ /* 0x000fda000bf05300 */
[----:B------:R-:W-:Y:S05]  /*5aa0*/  @!P0 BRA `(.L_x_62) ;  /* 0x00000000000c8947 */ /* 0x000fea0003800000 */
[----:B---3--:R-:W3:Y:S02]  /*5ab0*/  LDC.64 R132, c[0x0][0x3c0] ;  /* 0x0000f000ff847b82 */ /* 0x008ee40000000a00 */
[----:B---3--:R3:W5:Y:S01]  /*5ac0*/  LDG.E R132, desc[UR38][R132.64] ;  /* 0x0000002684847981 */ /* 0x008762000c1e1900 */
[----:B------:R-:W-:Y:S05]  /*5ad0*/  BRA `(.L_x_61) ;  /* 0x0000000000047947 */ /* 0x000fea0003800000 */
.L_x_62:
[----:B---3--:R-:W3:Y:S02]  /*5ae0*/  LDC R132, c[0x0][0x3b4] ;  /* 0x0000ed00ff847b82 */ /* 0x008ee40000000800 */
.L_x_61:
[----:B------:R-:W2:Y:S01]  /*5af0*/  S2R R140, SR_CTAID.X ;  /* 0x00000000008c7919 */ /* 0x000ea20000002500 */
[----:B-1--4-:R-:W1:Y:S01]  /*5b00*/  LDC R2, c[0x0][0x260] ;  /* 0x00009800ff027b82 */ /* 0x012e620000000800 */
[----:B------:R-:W-:Y:S01]  /*5b10*/  ULDC UR5, c[0x0][0x270] ;  /* 0x00009c0000057ab9 */ /* 0x000fe20000000800 */
[----:B------:R-:W-:Y:S01]  /*5b20*/  UMOV UR4, 0xffffffff ;  /* 0xffffffff00047882 */ /* 0x000fe20000000000 */
[----:B------:R-:W4:Y:S01]  /*5b30*/  S2R R141, SR_TID.X ;  /* 0x00000000008d7919 */ /* 0x000f220000002100 */
[----:B------:R-:W-:-:S04]  /*5b40*/  USHF.L.U32 UR4, UR4, UR5, URZ ;  /* 0x0000000504047299 */ /* 0x000fc8000800063f */
[----:B------:R-:W4:Y:S08]  /*5b50*/  LDC R147, c[0x0][0x3e0] ;  /* 0x0000f800ff937b82 */ /* 0x000f300000000800 */
[----:B------:R-:W4:Y:S08]  /*5b60*/  S2UR UR6, SR_CTAID.Y ;  /* 0x00000000000679c3 */ /* 0x000f300000002600 */
[----:B------:R-:W3:Y:S01]  /*5b70*/  LDC.64 R134, c[0x0][0x3d8] ;  /* 0x0000f600ff867b82 */ /* 0x000ee20000000a00 */
[----:B-1----:R-:W-:Y:S01]  /*5b80*/  ISETP.GT.AND P3, PT, R2, 0x1, PT ;  /* 0x000000010200780c */ /* 0x002fe20003f64270 */
[----:B------:R-:W-:Y:S01]  /*5b90*/  IMAD.MOV.U32 R2, RZ, RZ, -0x1 ;  /* 0xffffffffff027424 */ /* 0x000fe200078e00ff */
[----:B--2---:R-:W-:Y:S01]  /*5ba0*/  LOP3.LUT R137, R140, UR4, RZ, 0x30, !PT ;  /* 0x000000048c897c12 */ /* 0x004fe2000f8e30ff */
[----:B------:R-:W-:Y:S01]  /*5bb0*/  ULDC UR4, c[0x0][0x258] ;  /* 0x0000960000047ab9 */ /* 0x000fe20000000800 */
[----:B----4-:R-:W-:-:S02]  /*5bc0*/  ISETP.EQ.AND P3, PT, R147, 0x1, P3 ;  /* 0x000000019300780c */ /* 0x010fc40001f62270 */
[----:B------:R-:W-:Y:S01]  /*5bd0*/  SHF.R.S32.HI R140, RZ, UR5, R140 ;  /* 0x00000005ff8c7c19 */ /* 0x000fe2000801148c */
[----:B------:R-:W-:-:S06]  /*5be0*/  USHF.L.U32 UR6, UR6, UR5, URZ ;  /* 0x0000000506067299 */ /* 0x000fcc000800063f */
[----:B------:R-:W-:-:S04]  /*5bf0*/  VIADD R137, R137, UR6 ;  /* 0x0000000689897c36 */ /* 0x000fc80008000000 */
[----:B------:R-:W-:-:S04]  /*5c00*/  IMAD R142, R137, UR4, R140 ;  /* 0x00000004898e7c24 */ /* 0x000fc8000f8e028c */
[----:B---3--:R-:W-:Y:S01]  /*5c10*/  IMAD.WIDE R142, R142, 0x4, R134 ;  /* 0x000000048e8e7825 */ /* 0x008fe200078e0286 */
[----:B------:R-:W-:Y:S06]  /*5c20*/  @!P3 BRA `(.L_x_63) ;  /* 0x000000000028b947 */ /* 0x000fec0003800000 */
[----:B------:R-:W-:Y:S01]  /*5c30*/  ISETP.GT.AND P0, PT, R141, RZ, PT ;  /* 0x000000ff8d00720c */ /* 0x000fe20003f04270 */
[----:B------:R-:W-:Y:S01]  /*5c40*/  BSSY B0, `(.L_x_64) ;  /* 0x0000005000007945 */ /* 0x000fe20003800000 */
[----:B------:R-:W-:-:S11]  /*5c50*/  MOV R2, 0xffffffff ;  /* 0xffffffff00027802 */ /* 0x000fd60000000f00 */
[----:B------:R-:W-:Y:S05]  /*5c60*/  @P0 BRA `(.L_x_65) ;  /* 0x0000000000080947 */ /* 0x000fea0003800000 */
[----:B------:R1:W2:Y:S04]  /*5c70*/  LDG.E.STRONG.GPU R2, desc[UR38][R142.64] ;  /* 0x000000268e027981 */ /* 0x0002a8000c1ef900 */
[----:B--2---:R-:W-:Y:S01]  /*5c80*/  CCTL.IVALL ;  /* 0x00000000ff00798f */ /* 0x004fe20002000000 */
.L_x_65:
[----:B------:R-:W-:Y:S05]  /*5c90*/  BSYNC B0 ;  /* 0x0000000000007941 */ /* 0x000fea0003800000 */
.L_x_64:
[----:B------:R-:W2:Y:S02]  /*5ca0*/  S2R R3, SR_CTAID.Z ;  /* 0x0000000000037919 */ /* 0x000ea40000002700 */
[----:B--2---:R-:W-:-:S04]  /*5cb0*/  ISETP.NE.AND P0, PT, R3, RZ, PT ;  /* 0x000000ff0300720c */ /* 0x004fc80003f05270 */
[----:B-----5:R-:W-:-:S09]  /*5cc0*/  FSEL R132, R132, 1, !P0 ;  /* 0x3f80000084847808 */ /* 0x020fd20004000000 */
.L_x_63:
[----:B------:R-:W-:Y:S01]  /*5cd0*/  SHF.R.S32.HI R138, RZ, 0x1f, R141 ;  /* 0x0000001fff8a7819 */ /* 0x000fe2000001148d */
[----:B------:R-:W-:Y:S01]  /*5ce0*/  ULDC UR13, c[0x0][0x22c] ;  /* 0x00008b00000d7ab9 */ /* 0x000fe20000000800 */
[----:B------:R-:W-:Y:S01]  /*5cf0*/  LOP3.LUT R146, R141, 0x1f, RZ, 0xc0, !PT ;  /* 0x0000001f8d927812 */ /* 0x000fe200078ec0ff */
[----:B------:R-:W-:Y:S01]  /*5d00*/  ULDC UR14, c[0x0][0x21c] ;  /* 0x00008700000e7ab9 */ /* 0x000fe20000000800 */
[CC--:B------:R-:W-:Y:S01]  /*5d10*/  LEA.HI R3, R138.reuse, R141.reuse, RZ, 0x5 ;  /* 0x0000008d8a037211 */ /* 0x0c0fe200078f28ff */
[----:B------:R-:W-:Y:S01]  /*5d20*/  ULDC.64 UR10, c[0x0][0x3a8] ;  /* 0x0000ea00000a7ab9 */ /* 0x000fe20000000a00 */
[----:B------:R-:W-:Y:S01]  /*5d30*/  LEA.HI R138, R138, R141, RZ, 0x7 ;  /* 0x0000008d8a8a7211 */ /* 0x000fe200078f38ff */
[----:B------:R-:W-:Y:S01]  /*5d40*/  ULDC.64 UR6, c[0x0][0x360] ;  /* 0x0000d80000067ab9 */ /* 0x000fe20000000a00 */
[----:B------:R-:W-:Y:S01]  /*5d50*/  SHF.R.S32.HI R133, RZ, 0x5, R3 ;  /* 0x00000005ff857819 */ /* 0x000fe20000011403 */
[----:B------:R-:W-:Y:S01]  /*5d60*/  UIMAD UR15, UR13, UR14, URZ ;  /* 0x0000000e0d0f72a4 */ /* 0x000fe2000f8e023f */
[----:B------:R-:W-:Y:S01]  /*5d70*/  LOP3.LUT R3, R3, 0xffffffe0, RZ, 0xc0, !PT ;  /* 0xffffffe003037812 */ /* 0x000fe200078ec0ff */
[----:B------:R-:W-:Y:S01]  /*5d80*/  ULDC UR12, c[0x0][0x230] ;  /* 0x00008c00000c7ab9 */ /* 0x000fe20000000800 */
[----:B------:R-:W-:Y:S01]  /*5d90*/  SHF.R.S32.HI R134, RZ, 0x1f, R133 ;  /* 0x0000001fff867819 */ /* 0x000fe20000011485 */
[----:B------:R-:W-:Y:S01]  /*5da0*/  UIMAD UR15, UR15, UR12, URZ ;  /* 0x0000000c0f0f72a4 */ /* 0x000fe2000f8e023f */
[----:B------:R-:W-:Y:S01]  /*5db0*/  LOP3.LUT R136, R138, 0xffffff80, RZ, 0xc0, !PT ;  /* 0xffffff808a887812 */ /* 0x000fe200078ec0ff */
[----:B------:R-:W-:Y:S01]  /*5dc0*/  IMAD.IADD R3, R141, 0x1, -R3 ;  /* 0x000000018d037824 */ /* 0x000fe200078e0a03 */
[----:B------:R-:W-:Y:S01]  /*5dd0*/  LEA.HI R134, R134, R133, RZ, 0x2 ;  /* 0x0000008586867211 */ /* 0x000fe200078f10ff */
[----:B------:R-:W-:Y:S01]  /*5de0*/  ULEA UR32, UR34, UR32, 0x1 ;  /* 0x0000002022207291 */ /* 0x000fe2000f8e083f */
[----:B------:R-:W-:Y:S01]  /*5df0*/  SHF.R.S32.HI R138, RZ, 0x7, R138 ;  /* 0x00000007ff8a7819 */ /* 0x000fe2000001148a */
[----:B------:R-:W-:Y:S01]  /*5e00*/  ULDC.64 UR8, c[0x0][0x368] ;  /* 0x0000da0000087ab9 */ /* 0x000fe20000000a00 */
[----:B------:R-:W-:Y:S01]  /*5e10*/  SHF.R.S32.HI R139, RZ, 0x1f, R3 ;  /* 0x0000001fff8b7819 */ /* 0x000fe20000011403 */
[----:B------:R-:W-:Y:S01]  /*5e20*/  USHF.L.U32 UR33, UR33, 0x5, URZ ;  /* 0x0000000521217899 */ /* 0x000fe2000800063f */
[----:B------:R-:W-:Y:S01]  /*5e30*/  LOP3.LUT R135, R134, 0xfffffffc, RZ, 0xc0, !PT ;  /* 0xfffffffc86877812 */ /* 0x000fe200078ec0ff */
[----:B------:R-:W-:Y:S01]  /*5e40*/  USHF.L.U32 UR32, UR32, 0x3, URZ ;  /* 0x0000000320207899 */ /* 0x000fe2000800063f */
[----:B------:R-:W-:Y:S01]  /*5e50*/  LEA.HI R134, R139, R3, RZ, 0x4 ;  /* 0x000000038b867211 */ /* 0x000fe200078f20ff */
[----:B------:R-:W-:Y:S01]  /*5e60*/  ULDC.64 UR4, c[0x0][0x320] ;  /* 0x0000c80000047ab9 */ /* 0x000fe20000000a00 */
[----:B------:R-:W-:Y:S01]  /*5e70*/  LOP3.LUT R141, R141, 0x3, RZ, 0xc0, !PT ;  /* 0x000000038d8d7812 */ /* 0x000fe200078ec0ff */
[----:B------:R-:W-:Y:S01]  /*5e80*/  IMAD.IADD R135, R133, 0x1, -R135 ;  /* 0x0000000185877824 */ /* 0x000fe200078e0a87 */
[C---:B------:R-:W-:Y:S01]  /*5e90*/  LEA.HI.SX32 R136, R134.reuse, R136, 0x1c ;  /* 0x0000008886887211 */ /* 0x040fe200078fe2ff */
[----:B------:R-:W-:Y:S01]  /*5ea0*/  UIMAD UR32, UR32, 0x44, UR33 ;  /* 0x00000044202078a4 */ /* 0x000fe2000f8e0221 */
[----:B------:R-:W-:-:S02]  /*5eb0*/  LOP3.LUT R134, R134, 0x3ffffff0, RZ, 0xc0, !PT ;  /* 0x3ffffff086867812 */ /* 0x000fc400078ec0ff */
[----:B------:R-:W-:Y:S01]  /*5ec0*/  LEA.HI R133, R135, R135, RZ, 0x1 ;  /* 0x0000008787857211 */ /* 0x000fe200078f08ff */
[----:B------:R-:W-:Y:S01]  /*5ed0*/  IMAD R139, R138, -0x70, R136 ;  /* 0xffffff908a8b7824 */ /* 0x000fe200078e0288 */
[----:B------:R-:W-:Y:S01]  /*5ee0*/  SHF.R.U32.HI R146, RZ, 0x2, R146 ;  /* 0x00000002ff927819 */ /* 0x000fe20000011692 */
[----:B------:R-:W-:Y:S01]  /*5ef0*/  IMAD.IADD R134, R3, 0x1, -R134 ;  /* 0x0000000103867824 */ /* 0x000fe200078e0a86 */
[----:B------:R-:W-:Y:S02]  /*5f00*/  LOP3.LUT R138, R133, 0x3ffffffe, RZ, 0xc0, !PT ;  /* 0x3ffffffe858a7812 */ /* 0x000fe400078ec0ff */
[----:B------:R-:W-:Y:S01]  /*5f10*/  SHF.R.S32.HI R3, RZ, 0x1, R133 ;  /* 0x00000001ff037819 */ /* 0x000fe20000011485 */
[----:B------:R-:W-:Y:S01]  /*5f20*/  IMAD.SHL.U32 R133, R134, 0x4, RZ ;  /* 0x0000000486857824 */ /* 0x000fe200078e00ff */
[----:B------:R-:W-:Y:S01]  /*5f30*/  ISETP.NE.U32.AND P6, PT, RZ, UR10, PT ;  /* 0x0000000aff007c0c */ /* 0x000fe2000bfc5070 */
[----:B------:R-:W-:Y:S01]  /*5f40*/  IMAD.IADD R134, R135, 0x1, -R138 ;  /* 0x0000000187867824 */ /* 0x000fe200078e0a8a */
[----:B------:R-:W-:Y:S01]  /*5f50*/  ISETP.NE.U32.AND P2, PT, RZ, UR6, PT ;  /* 0x00000006ff007c0c */ /* 0x000fe2000bf45070 */
[C---:B------:R-:W-:Y:S01]  /*5f60*/  IMAD R135, R3.reuse, 0x40, R136 ;  /* 0x0000004003877824 */ /* 0x040fe200078e0288 */
[----:B------:R-:W-:Y:S01]  /*5f70*/  ISETP.NE.AND.EX P6, PT, RZ, UR11, PT, P6 ;  /* 0x0000000bff007c0c */ /* 0x000fe2000bfc5360 */
[----:B------:R-:W-:Y:S01]  /*5f80*/  IMAD R136, R3, 0x8, R139 ;  /* 0x0000000803887824 */ /* 0x000fe200078e028b */
[----:B------:R-:W-:Y:S01]  /*5f90*/  ISETP.NE.AND.EX P2, PT, RZ, UR7, PT, P2 ;  /* 0x00000007ff007c0c */ /* 0x000fe2000bf45320 */
[----:B------:R-:W-:-:S02]  /*5fa0*/  IMAD R3, R137, 0x80, R133 ;  /* 0x0000008089037824 */ /* 0x000fc400078e0285 */
[----:B------:R-:W-:Y:S02]  /*5fb0*/  IMAD.SHL.U32 R133, R133, 0x4, RZ ;  /* 0x0000000485857824 */ /* 0x000fe400078e00ff */
[C---:B------:R-:W-:Y:S01]  /*5fc0*/  IMAD R135, R134.reuse, 0x4, R135 ;  /* 0x0000000486877824 */ /* 0x040fe200078e0287 */
[----:B------:R-:W-:Y:S01]  /*5fd0*/  ISETP.LT.AND P5, PT, R3, UR15, P6 ;  /* 0x0000000f03007c0c */ /* 0x000fe2000b7a1270 */
[----:B------:R-:W-:Y:S01]  /*5fe0*/  IMAD R136, R134, 0x4, R136 ;  /* 0x0000000486887824 */ /* 0x000fe200078e0288 */
[----:B------:R-:W-:Y:S01]  /*5ff0*/  LOP3.LUT R134, R133, 0xfffffff0, RZ, 0xc0, !PT ;  /* 0xfffffff085867812 */ /* 0x000fe200078ec0ff */
[----:B------:R-:W-:Y:S01]  /*6000*/  IMAD R135, R140, 0x80, R135 ;  /* 0x000000808c877824 */ /* 0x000fe200078e0287 */
[C---:B------:R-:W-:Y:S01]  /*6010*/  ISETP.LT.AND P1, PT, R3.reuse, UR15, P2 ;  /* 0x0000000f03007c0c */ /* 0x040fe20009721270 */
[----:B------:R-:W-:Y:S02]  /*6020*/  IMAD R146, R146, 0x44, R141 ;  /* 0x0000004492927824 */ /* 0x000fe400078e028d */
[----:B------:R-:W-:Y:S01]  /*6030*/  IMAD R134, R136, 0x220, R134 ;  /* 0x0000022088867824 */ /* 0x000fe200078e0286 */
[----:B------:R-:W-:Y:S01]  /*6040*/  SHF.R.S32.HI R133, RZ, 0x1f, R135 ;  /* 0x0000001fff857819 */ /* 0x000fe20000011487 */
[----:B------:R-:W-:-:S04]  /*6050*/  IMAD.WIDE R136, R3, 0x4, RZ ;  /* 0x0000000403887825 */ /* 0x000fc800078e02ff */
[----:B------:R-:W-:Y:S01]  /*6060*/  IMAD R138, R133, UR8, RZ ;  /* 0x00000008858a7c24 */ /* 0x000fe2000f8e02ff */
[----:B------:R-:W-:Y:S01]  /*6070*/  LOP3.LUT R136, R136, 0xfffffff0, RZ, 0xc0, !PT ;  /* 0xfffffff088887812 */ /* 0x000fe200078ec0ff */
[----:B------:R-:W-:Y:S01]  /*6080*/  VIADD R3, R3, 0x40 ;  /* 0x0000004003037836 */ /* 0x000fe20000000000 */
[----:B------:R-:W-:Y:S01]  /*6090*/  LOP3.LUT R137, R137, 0x3fffffff, RZ, 0xc0, !PT ;  /* 0x3fffffff89897812 */ /* 0x000fe200078ec0ff */
[----:B------:R-:W-:Y:S02]  /*60a0*/  IMAD R138, R135, UR9, R138 ;  /* 0x00000009878a7c24 */ /* 0x000fe4000f8e028a */
[----:B------:R-:W-:Y:S01]  /*60b0*/  IMAD R145, R133, UR4, RZ ;  /* 0x0000000485917c24 */ /* 0x000fe2000f8e02ff */
[----:B------:R-:W-:Y:S01]  /*60c0*/  ISETP.LT.AND P2, PT, R3, UR15, P2 ;  /* 0x0000000f03007c0c */ /* 0x000fe20009741270 */
[--C-:B------:R-:W-:Y:S01]  /*60d0*/  IMAD.WIDE.U32 R140, R135, UR8, R136.reuse ;  /* 0x00000008878c7c25 */ /* 0x100fe2000f8e0088 */
[----:B------:R-:W-:Y:S02]  /*60e0*/  ISETP.LT.AND P6, PT, R3, UR15, P6 ;  /* 0x0000000f03007c0c */ /* 0x000fe4000b7c1270 */
[----:B------:R-:W-:Y:S01]  /*60f0*/  SEL R3, RZ, 0x1, !P1 ;  /* 0x00000001ff037807 */ /* 0x000fe20004800000 */
[----:B------:R-:W-:Y:S01]  /*6100*/  IMAD.WIDE.U32 R136, R135, UR4, R136 ;  /* 0x0000000487887c25 */ /* 0x000fe2000f8e0088 */
[----:B------:R-:W-:-:S02]  /*6110*/  IADD3 R139, P0, R140, UR10, RZ ;  /* 0x0000000a8c8b7c10 */ /* 0x000fc4000ff1e0ff */
[----:B------:R-:W-:Y:S01]  /*6120*/  PRMT R151, R3, 0x7610, R151 ;  /* 0x0000761003977816 */ /* 0x000fe20000000097 */
[----:B------:R-:W-:Y:S01]  /*6130*/  IMAD R145, R135, UR5, R145 ;  /* 0x0000000587917c24 */ /* 0x000fe2000f8e0291 */
[----:B------:R-:W-:Y:S01]  /*6140*/  IADD3.X R138, R141, UR11, R138, P0, !PT ;  /* 0x0000000b8d8a7c10 */ /* 0x000fe200087fe48a */
[----:B------:R-:W-:Y:S01]  /*6150*/  VIADD R133, R146, UR32 ;  /* 0x0000002092857c36 */ /* 0x000fe20008000000 */
[----:B------:R-:W-:Y:S02]  /*6160*/  IADD3 R144, P0, R136, UR6, RZ ;  /* 0x0000000688907c10 */ /* 0x000fe4000ff1e0ff */
[----:B------:R-:W-:Y:S02]  /*6170*/  SEL R136, RZ, 0x1, !P2 ;  /* 0x00000001ff887807 */ /* 0x000fe40005000000 */
[----:B------:R-:W-:Y:S02]  /*6180*/  IADD3.X R145, R137, UR7, R145, P0, !PT ;  /* 0x0000000789917c10 */ /* 0x000fe400087fe491 */
[----:B------:R-:W-:-:S02]  /*6190*/  LEA R133, R133, UR31, 0x3 ;  /* 0x0000001f85857c11 */ /* 0x000fc4000f8e18ff */
[----:B------:R-:W-:Y:S01]  /*61a0*/  PRMT R152, R136, 0x7610, R152 ;  /* 0x0000761088987816 */ /* 0x000fe20000000098 */
[----:B------:R-:W-:Y:S06]  /*61b0*/  @P3 BRA `(.L_x_66) ;  /* 0x0000000000e83947 */ /* 0x000fec0003800000 */
[----:B------:R-:W2:Y:S01]  /*61c0*/  LDC R137, c[0x0][0x344] ;  /* 0x0000d100ff897b82 */ /* 0x000ea20000000800 */
[----:B------:R-:W-:Y:S01]  /*61d0*/  ISETP.NE.AND P0, PT, R147, 0x2, PT ;  /* 0x000000029300780c */ /* 0x000fe20003f05270 */
[----:B------:R-:W-:Y:S01]  /*61e0*/  ULDC.64 UR4, c[0x0][0x328] ;  /* 0x0000ca0000047ab9 */ /* 0x000fe20000000a00 */
[----:B------:R-:W-:Y:S01]  /*61f0*/  ULDC UR6, c[0x0][0x340] ;  /* 0x0000d00000067ab9 */ /* 0x000fe20000000800 */
[----:B------:R-:W-:Y:S01]  /*6200*/  IMAD.U32 R156, RZ, RZ, UR4 ;  /* 0x00000004ff9c7e24 */ /* 0x000fe2000f8e00ff */
[----:B------:R-:W-:Y:S01]  /*6210*/  MOV R157, UR5 ;  /* 0x00000005009d7c02 */ /* 0x000fe20008000f00 */
[----:B------:R-:W-:-:S08]  /*6220*/  IMAD.U32 R136, RZ, RZ, UR6 ;  /* 0x00000006ff887e24 */ /* 0x000fd0000f8e00ff */
[----:B------:R-:W-:Y:S05]  /*6230*/  @P0 BRA `(.L_x_67) ;  /* 0x0000000400400947 */ /* 0x000fea0003800000 */
[----:B------:R-:W-:Y:S01]  /*6240*/  ULDC UR6, c[0x0][0x228] ;  /* 0x00008a0000067ab9 */ /* 0x000fe20000000800 */
[----:B------:R-:W3:Y:S01]  /*6250*/  LDC R141, c[0x0][0x254] ;  /* 0x00009500ff8d7b82 */ /* 0x000ee20000000800 */
[----:B------:R-:W-:Y:S02]  /*6260*/  UIMAD.WIDE UR6, UR13, UR6, URZ ;  /* 0x000000060d0672a5 */ /* 0x000fe4000f8e023f */
[----:B------:R-:W-:Y:S02]  /*6270*/  USHF.R.S32.HI UR5, URZ, 0x1f, UR12 ;  /* 0x0000001f3f057899 */ /* 0x000fe4000801140c */
[----:B------:R-:W-:Y:S02]  /*6280*/  UIMAD UR4, UR7, UR12, URZ ;  /* 0x0000000c070472a4 */ /* 0x000fe4000f8e023f */
[----:B------:R-:W-:Y:S02]  /*6290*/  UIMAD.WIDE.U32 UR12, UR6, UR12, URZ ;  /* 0x0000000c060c72a5 */ /* 0x000fe4000f8e003f */
[----:B------:R-:W-:-:S02]  /*62a0*/  UIMAD UR4, UR6, UR5, UR4 ;  /* 0x00000005060472a4 */ /* 0x000fc4000f8e0204 */
[----:B------:R-:W-:Y:S02]  /*62b0*/  USHF.R.S32.HI UR5, URZ, 0x1f, UR14 ;  /* 0x0000001f3f057899 */ /* 0x000fe4000801140e */
[----:B------:R-:W-:-:S04]  /*62c0*/  UIADD3 UR4, UR13, UR4, URZ ;  /* 0x000000040d047290 */ /* 0x000fc8000fffe03f */
[----:B------:R-:W-:Y:S02]  /*62d0*/  UIMAD UR4, UR4, UR14, URZ ;  /* 0x0000000e040472a4 */ /* 0x000fe4000f8e023f */
[----:B------:R-:W-:Y:S02]  /*62e0*/  UIMAD.WIDE.U32 UR14, UR12, UR14, URZ ;  /* 0x0000000e0c0e72a5 */ /* 0x000fe4000f8e003f */
[----:B------:R-:W-:Y:S01]  /*62f0*/  UIMAD UR4, UR5, UR12, UR4 ;  /* 0x0000000c050472a4 */ /* 0x000fe2000f8e0204 */
[----:B---3--:R-:W-:-:S03]  /*6300*/  SHF.R.S32.HI R153, RZ, 0x1f, R141 ;  /* 0x0000001fff997819 */ /* 0x008fc6000001148d */
[----:B------:R-:W-:-:S06]  /*6310*/  UIADD3 UR4, UR15, UR4, URZ ;  /* 0x000000040f047290 */ /* 0x000fcc000fffe03f */
[----:B------:R-:W-:-:S04]  /*6320*/  LOP3.LUT R2, R153, UR4, RZ, 0xfc, !PT ;  /* 0x0000000499027c12 */ /* 0x000fc8000f8efcff */
[----:B------:R-:W-:-:S13]  /*6330*/  ISETP.NE.U32.AND P0, PT, R2, RZ, PT ;  /* 0x000000ff0200720c */ /* 0x000fda0003f05070 */
[----:B------:R-:W-:Y:S05]  /*6340*/  @!P0 BRA `(.L_x_68) ;  /* 0x0000000000148947 */ /* 0x000fea0003800000 */
[----:B------:R-:W-:Y:S02]  /*6350*/  MOV R159, 0x6370 ;  /* 0x00006370009f7802 */ /* 0x000fe40000000f00 */
[----:B-12--5:R-:W-:Y:S05]  /*6360*/  CALL.REL.NOINC `($__internal_1_$__cuda_sm20_div_s64) ;  /* 0x0000004400e87944 */ /* 0x026fea0003c00000 */
[----:B------:R-:W-:Y:S02]  /*6370*/  MOV R2, R141 ;  /* 0x0000008d00027202 */ /* 0x000fe40000000f00 */
[----:B------:R-:W-:Y:S01]  /*6380*/  MOV R3, R140 ;  /* 0x0000008c00037202 */ /* 0x000fe20000000f00 */
[----:B------:R-:W-:Y:S06]  /*6390*/  BRA `(.L_x_69) ;  /* 0x00000000004c7947 */ /* 0x000fec0003800000 */
.L_x_68:
[----:B------:R-:W3:Y:S01]  /*63a0*/  I2F.U32.RP R2, R141 ;  /* 0x0000008d00027306 */ /* 0x000ee20000209000 */
[----:B------:R-:W-:-:S07]  /*63b0*/  ISETP.NE.U32.AND P0, PT, R141, RZ, PT ;  /* 0x000000ff8d00720c */ /* 0x000fce0003f05070 */
[----:B---3--:R-:W3:Y:S02]  /*63c0*/  MUFU.RCP R2, R2 ;  /* 0x0000000200027308 */ /* 0x008ee40000001000 */
[----:B---3--:R-:W-:-:S06]  /*63d0*/  VIADD R2, R2, 0xffffffe ;  /* 0x0ffffffe02027836 */ /* 0x008fcc0000000000 */
[----:B------:R-:W3:Y:S02]  /*63e0*/  F2I.FTZ.U32.TRUNC.NTZ R3, R2 ;  /* 0x0000000200037305 */ /* 0x000ee4000021f000 */
[----:B---3--:R-:W-:-:S04]  /*63f0*/  IMAD.MOV R2, RZ, RZ, -R3 ;  /* 0x000000ffff027224 */ /* 0x008fc800078e0a03 */
[----:B------:R-:W-:Y:S01]  /*6400*/  IMAD R140, R2, R141, RZ ;  /* 0x0000008d028c7224 */ /* 0x000fe200078e02ff */
[----:B------:R-:W-:-:S05]  /*6410*/  MOV R2, RZ ;  /* 0x000000ff00027202 */ /* 0x000fca0000000f00 */
[----:B------:R-:W-:-:S06]  /*6420*/  IMAD.HI.U32 R2, R3, R140, R2 ;  /* 0x0000008c03027227 */ /* 0x000fcc00078e0002 */
[----:B------:R-:W-:-:S04]  /*6430*/  IMAD.HI.U32 R2, R2, UR14, RZ ;  /* 0x0000000e02027c27 */ /* 0x000fc8000f8e00ff */
[----:B------:R-:W-:-:S04]  /*6440*/  IMAD.MOV R3, RZ, RZ, -R2 ;  /* 0x000000ffff037224 */ /* 0x000fc800078e0a02 */
[----:B------:R-:W-:-:S05]  /*6450*/  IMAD R3, R141, R3, UR14 ;  /* 0x0000000e8d037e24 */ /* 0x000fca000f8e0203 */
[----:B------:R-:W-:-:S13]  /*6460*/  ISETP.GE.U32.AND P2, PT, R3, R141, PT ;  /* 0x0000008d0300720c */ /* 0x000fda0003f46070 */
[----:B------:R-:W-:Y:S01]  /*6470*/  @P2 IADD3 R3, R3, -R141, RZ ;  /* 0x8000008d03032210 */ /* 0x000fe20007ffe0ff */
[----:B------:R-:W-:-:S03]  /*6480*/  @P2 VIADD R2, R2, 0x1 ;  /* 0x0000000102022836 */ /* 0x000fc60000000000 */
[----:B------:R-:W-:Y:S02]  /*6490*/  ISETP.GE.U32.AND P1, PT, R3, R141, PT ;  /* 0x0000008d0300720c */ /* 0x000fe40003f26070 */
[----:B------:R-:W-:-:S11]  /*64a0*/  MOV R3, RZ ;  /* 0x000000ff00037202 */ /* 0x000fd60000000f00 */
[----:B------:R-:W-:Y:S02]  /*64b0*/  @P1 IADD3 R2, R2, 0x1, RZ ;  /* 0x0000000102021810 */ /* 0x000fe40007ffe0ff */
[----:B------:R-:W-:-:S07]  /*64c0*/  @!P0 LOP3.LUT R2, RZ, R141, RZ, 0x33, !PT ;  /* 0x0000008dff028212 */ /* 0x000fce00078e33ff */
.L_x_69:
[----:B------:R-:W3:Y:S02]  /*64d0*/  S2R R147, SR_CTAID.Z ;  /* 0x0000000000937919 */ /* 0x000ee40000002700 */
[----:B---3--:R-:W-:Y:S01]  /*64e0*/  SHF.R.S32.HI R146, RZ, 0x1f, R147 ;  /* 0x0000001fff927819 */ /* 0x008fe20000011493 */
[----:B------:R-:W-:-:S04]  /*64f0*/  IMAD.WIDE.U32 R140, R147, R2, RZ ;  /* 0x00000002938c7225 */ /* 0x000fc800078e00ff */
[----:B------:R-:W-:Y:S01]  /*6500*/  IMAD R146, R146, R2, RZ ;  /* 0x0000000292927224 */ /* 0x000fe200078e02ff */
[----:B------:R-:W-:-:S03]  /*6510*/  LEA R139, P0, R140, R139, 0x2 ;  /* 0x0000008b8c8b7211 */ /* 0x000fc600078010ff */
[----:B------:R-:W-:-:S05]  /*6520*/  IMAD R2, R147, R3, R146 ;  /* 0x0000000393027224 */ /* 0x000fca00078e0292 */
[----:B------:R-:W-:-:S04]  /*6530*/  IADD3 R2, R141, R2, RZ ;  /* 0x000000028d027210 */ /* 0x000fc80007ffe0ff */
[----:B------:R-:W-:Y:S01]  /*6540*/  LEA.HI.X R138, R140, R138, R2, 0x2, P0 ;  /* 0x0000008a8c8a7211 */ /* 0x000fe200000f1402 */
[----:B------:R-:W-:Y:S06]  /*6550*/  BRA `(.L_x_67) ;  /* 0x0000000000787947 */ /* 0x000fec0003800000 */
.L_x_66:
[----:B------:R-:W2:Y:S01]  /*6560*/  S2R R3, SR_CTAID.Z ;  /* 0x0000000000037919 */ /* 0x000ea20000002700 */
[----:B------:R-:W3:Y:S08]  /*6570*/  LDC.64 R136, c[0x0][0x340] ;  /* 0x0000d000ff887b82 */ /* 0x000ef00000000a00 */
[----:B------:R-:W4:Y:S01]  /*6580*/  LDC.64 R156, c[0x0][0x328] ;  /* 0x0000ca00ff9c7b82 */ /* 0x000f220000000a00 */
[----:B--2---:R-:W-:-:S13]  /*6590*/  ISETP.NE.AND P1, PT, R2, R3, PT ;  /* 0x000000030200720c */ /* 0x004fda0003f25270 */
[----:B------:R-:W-:Y:S06]  /*65a0*/  BAR.RED.AND.DEFER_BLOCKING 0x0, P1 ;  /* 0x0000000000007b1d */ /* 0x000fec0000814400 */
[----:B------:R-:W2:Y:S01]  /*65b0*/  B2R.RESULT RZ, P1 ;  /* 0x0000000000ff731c */ /* 0x000ea20000024000 */
[----:B------:R-:W-:-:S04]  /*65c0*/  ISETP.NE.AND P0, PT, R3, RZ, PT ;  /* 0x000000ff0300720c */ /* 0x000fc80003f05270 */
[----:B------:R-:W-:Y:S02]  /*65d0*/  SEL R144, R144, R139, !P0 ;  /* 0x0000008b90907207 */ /* 0x000fe40004000000 */
[----:B------:R-:W-:-:S07]  /*65e0*/  SEL R145, R145, R138, !P0 ;  /* 0x0000008a91917207 */ /* 0x000fce0004000000 */
[----:B---3--:R-:W3:Y:S01]  /*65f0*/  @P0 LDC R136, c[0x0][0x388] ;  /* 0x0000e200ff880b82 */ /* 0x008ee20000000800 */
[----:B------:R-:W-:Y:S02]  /*6600*/  @P0 SEL R152, RZ, 0x1, !P6 ;  /* 0x00000001ff980807 */ /* 0x000fe40007000000 */
[----:B------:R-:W-:-:S05]  /*6610*/  @P0 SEL R151, RZ, 0x1, !P5 ;  /* 0x00000001ff970807 */ /* 0x000fca0006800000 */
[----:B------:R-:W1:Y:S08]  /*6620*/  @P0 LDC R137, c[0x0][0x38c] ;  /* 0x0000e300ff890b82 */ /* 0x000e700000000800 */
[----:B----4-:R-:W4:Y:S08]  /*6630*/  @P0 LDC R156, c[0x0][0x370] ;  /* 0x0000dc00ff9c0b82 */ /* 0x010f300000000800 */
[----:B------:R-:W1:Y:S01]  /*6640*/  @P0 LDC R157, c[0x0][0x374] ;  /* 0x0000dd00ff9d0b82 */ /* 0x000e620000000800 */
[----:B--2---:R-:W-:Y:S05]  /*6650*/  @!P1 BRA `(.L_x_70) ;  /* 0x0000000000309947 */ /* 0x004fea0003800000 */
[----:B------:R-:W2:Y:S02]  /*6660*/  S2R R3, SR_TID.X ;  /* 0x0000000000037919 */ /* 0x000ea40000002100 */
[----:B--2---:R-:W-:-:S13]  /*6670*/  ISETP.GT.AND P1, PT, R3, RZ, PT ;  /* 0x000000ff0300720c */ /* 0x004fda0003f24270 */
.L_x_72:
[----:B------:R-:W-:Y:S05]  /*6680*/  YIELD ;  /* 0x0000000000007946 */ /* 0x000fea0003800000 */
[----:B--2---:R-:W-:Y:S05]  /*6690*/  @P1 BRA `(.L_x_71) ;  /* 0x0000000000081947 */ /* 0x004fea0003800000 */
[----:B------:R2:W3:Y:S04]  /*66a0*/  LDG.E.STRONG.GPU R2, desc[UR38][R142.64] ;  /* 0x000000268e027981 */ /* 0x0004e8000c1ef900 */
[----:B---3--:R-:W-:Y:S01]  /*66b0*/  CCTL.IVALL ;  /* 0x00000000ff00798f */ /* 0x008fe20002000000 */
.L_x_71:
[----:B------:R-:W1:Y:S01]  /*66c0*/  S2R R3, SR_CTAID.Z ;  /* 0x0000000000037919 */ /* 0x000e620000002700 */
[----:B------:R-:W-:Y:S05]  /*66d0*/  WARPSYNC.ALL ;  /* 0x0000000000007948 */ /* 0x000fea0003800000 */
[----:B-1----:R-:W-:-:S13]  /*66e0*/  ISETP.NE.AND P0, PT, R2, R3, PT ;  /* 0x000000030200720c */ /* 0x002fda0003f05270 */
[----:B------:R-:W-:Y:S06]  /*66f0*/  BAR.RED.AND.DEFER_BLOCKING 0x0, P0 ;  /* 0x0000000000007b1d */ /* 0x000fec0000014400 */
[----:B------:R-:W1:Y:S02]  /*6700*/  B2R.RESULT RZ, P0 ;  /* 0x0000000000ff731c */ /* 0x000e640000004000 */
[----:B-1----:R-:W-:Y:S05]  /*6710*/  @P0 BRA `(.L_x_72) ;  /* 0xfffffffc00d80947 */ /* 0x002fea000383ffff */
.L_x_70:
[----:B------:R-:W-:Y:S05]  /*6720*/  WARPSYNC.ALL ;  /* 0x0000000000007948 */ /* 0x000fea0003800000 */
[----:B------:R-:W-:Y:S06]  /*6730*/  BAR.SYNC.DEFER_BLOCKING 0x0 ;  /* 0x0000000000007b1d */ /* 0x000fec0000010000 */
.L_x_67:
[----:B-----5:R-:W-:Y:S01]  /*6740*/  FSETP.NEU.AND P0, PT, R132, RZ, PT ;  /* 0x000000ff8400720b */ /* 0x020fe20003f0d000 */
[----:B------:R-:W-:-:S12]  /*6750*/  BSSY B0, `(.L_x_73) ;  /* 0x0000424000007945 */ /* 0x000fd80003800000 */
[----:B------:R-:W-:Y:S05]  /*6760*/  @!P0 BRA `(.L_x_74) ;  /* 0x0000002800808947 */ /* 0x000fea0003800000 */
[----:B------:R-:W-:Y:S01]  /*6770*/  PRMT R2, R151, 0x9910, RZ ;  /* 0x0000991097027816 */ /* 0x000fe200000000ff */
[----:B------:R-:W-:Y:S01]  /*6780*/  ULDC UR6, c[0x0][0x228] ;  /* 0x00008a0000067ab9 */ /* 0x000fe20000000800 */
[----:B------:R-:W-:Y:S02]  /*6790*/  CS2R R148, SRZ ;  /* 0x0000000000947805 */ /* 0x000fe4000001ff00 */
[----:B------:R-:W-:Y:S02]  /*67a0*/  CS2R R150, SRZ ;  /* 0x0000000000967805 */ /* 0x000fe4000001ff00 */
[----:B------:R-:W-:Y:S02]  /*67b0*/  ISETP.NE.AND P1, PT, R2, RZ, PT ;  /* 0x000000ff0200720c */ /* 0x000fe40003f25270 */
[----:B------:R-:W-:Y:S02]  /*67c0*/  CS2R R154, SRZ ;  /* 0x00000000009a7805 */ /* 0x000fe4000001ff00 */
[----:B------:R-:W-:-:S02]  /*67d0*/  PRMT R2, R152, 0x9910, RZ ;  /* 0x0000991098027816 */ /* 0x000fc400000000ff */
[C---:B------:R-:W-:Y:S02]  /*67e0*/  IADD3 R140, R135.reuse, 0x2, RZ ;  /* 0x00000002878c7810 */ /* 0x040fe40007ffe0ff */
[----:B------:R-:W-:Y:S02]  /*67f0*/  CS2R R158, SRZ ;  /* 0x00000000009e7805 */ /* 0x000fe4000001ff00 */
[C---:B------:R-:W-:Y:S02]  /*6800*/  ISETP.LT.AND P3, PT, R135.reuse, UR6, P1 ;  /* 0x0000000687007c0c */ /* 0x040fe40008f61270 */
[----:B------:R-:W-:Y:S02]  /*6810*/  CS2R R160, SRZ ;  /* 0x0000000000a07805 */ /* 0x000fe4000001ff00 */
[----:B------:R-:W-:Y:S02]  /*6820*/  ISETP.NE.AND P0, PT, R2, RZ, PT ;  /* 0x000000ff0200720c */ /* 0x000fe40003f05270 */
[----:B------:R-:W-:Y:S01]  /*6830*/  CS2R R162, SRZ ;  /* 0x0000000000a27805 */ /* 0x000fe2000001ff00 */
[----:B------:R-:W-:Y:S01]  /*6840*/  ULDC.64 UR4, c[0x0][0x370] ;  /* 0x0000dc0000047ab9 */ /* 0x000fe20000000a00 */
[----:B------:R-:W-:-:S05]  /*6850*/  ISETP.LT.AND P2, PT, R135, UR6, P0 ;  /* 0x0000000687007c0c */ /* 0x000fca0008741270 */
[----:B------:R-:W-:Y:S02]  /*6860*/  @P3 MOV R2, R144 ;  /* 0x0000009000023202 */ /* 0x000fe40000000f00 */
[----:B------:R-:W-:Y:S02]  /*6870*/  @P3 MOV R3, R145 ;  /* 0x0000009100033202 */ /* 0x000fe40000000f00 */
[----:B------:R-:W-:-:S03]  /*6880*/  CS2R R152, SRZ ;  /* 0x0000000000987805 */ /* 0x000fc6000001ff00 */
[----:B------:R5:W3:Y:S01]  /*6890*/  @P3 LDG.E.LTC128B.128 R148, desc[UR38][R2.64] ;  /* 0x0000002602943981 */ /* 0x000ae2000c1e1d20 */
[----:B------:R-:W-:Y:S02]  /*68a0*/  ISETP.LT.AND P3, PT, R140, UR6, P1 ;  /* 0x000000068c007c0c */ /* 0x000fe40008f61270 */
[----:B-----5:R-:W-:Y:S02]  /*68b0*/  @P2 MOV R2, R144 ;  /* 0x0000009000022202 */ /* 0x020fe40000000f00 */
[----:B------:R-:W-:-:S05]  /*68c0*/  @P2 MOV R3, R145 ;  /* 0x0000009100032202 */ /* 0x000fca0000000f00 */
[----:B------:R4:W5:Y:S02]  /*68d0*/  @P2 LDG.E.LTC128B.128 R152, desc[UR38][R2.64+0x100] ;  /* 0x0001002602982981 */ /* 0x000964000c1e1d20 */
[----:B----4-:R-:W-:-:S04]  /*68e0*/  IADD3 R2, P2, R156, R144, RZ ;  /* 0x000000909c027210 */ /* 0x010fc80007f5e0ff */
[----:B-1----:R-:W-:Y:S02]  /*68f0*/  IADD3.X R3, R157, R145, RZ, P2, !PT ;  /* 0x000000919d037210 */ /* 0x002fe400017fe4ff */
[----:B------:R-:W-:Y:S02]  /*6900*/  CS2R R156, SRZ ;  /* 0x00000000009c7805 */ /* 0x000fe4000001ff00 */
[----:B------:R-:W-:-:S04]  /*6910*/  ISETP.LT.AND P2, PT, R140, UR6, P0 ;  /* 0x000000068c007c0c */ /* 0x000fc80008741270 */
[----:B------:R-:W4:Y:S09]  /*6920*/  @P3 LDG.E.LTC128B.128 R156, desc[UR38][R2.64] ;  /* 0x00000026029c3981 */ /* 0x000f32000c1e1d20 */
[----:B------:R-:W2:Y:S01]  /*6930*/  @P2 LDG.E.LTC128B.128 R160, desc[UR38][R2.64+0x100] ;  /* 0x0001002602a02981 */ /* 0x000ea2000c1e1d20 */
[----:B------:R-:W-:Y:S01]  /*6940*/  BAR.SYNC.DEFER_BLOCKING 0x0 ;  /* 0x0000000000007b1d */ /* 0x000fe20000010000 */
[----:B------:R-:W-:-:S02]  /*6950*/  ISETP.LT.AND P3, PT, R135, UR6, P5 ;  /* 0x0000000687007c0c */ /* 0x000fc4000af61270 */
[----:B------:R-:W-:Y:S02]  /*6960*/  ISETP.LT.AND P2, PT, R135, UR6, P6 ;  /* 0x0000000687007c0c */ /* 0x000fe4000b741270 */
[----:B------:R-:W-:Y:S01]  /*6970*/  ISETP.LT.AND P4, PT, R140, UR6, P6 ;  /* 0x000000068c007c0c */ /* 0x000fe2000b781270 */
[----:B------:R3:W-:Y:S04]  /*6980*/  STS.64 [R133], R4 ;  /* 0x0000000485007388 */ /* 0x0007e80000000a00 */
[----:B------:R1:W-:Y:S04]  /*6990*/  STS.64 [R133+0x20], R8 ;  /* 0x0000200885007388 */ /* 0x0003e80000000a00 */
[----:B------:R-:W-:Y:S04]  /*69a0*/  STS.64 [R133+0x40], R12 ;  /* 0x0000400c85007388 */ /* 0x000fe80000000a00 */
[----:B------:R-:W-:Y:S04]  /*69b0*/  STS.64 [R133+0x60], R16 ;  /* 0x0000601085007388 */ /* 0x000fe80000000a00 */
[----:B------:R-:W-:Y:S04]  /*69c0*/  STS.64 [R133+0x80], R20 ;  /* 0x0000801485007388 */ /* 0x000fe80000000a00 */
[----:B------:R-:W-:Y:S04]  /*69d0*/  STS.64 [R133+0xa0], R24 ;  /* 0x0000a01885007388 */ /* 0x000fe80000000a00 */
[----:B------:R-:W-:Y:S04]  /*69e0*/  STS.64 [R133+0xc0], R28 ;  /* 0x0000c01c85007388 */ /* 0x000fe80000000a00 */
[----:B------:R-:W-:Y:S01]  /*69f0*/  STS.64 [R133+0xe0], R32 ;  /* 0x0000e02085007388 */ /* 0x000fe20000000a00 */
[----:B------:R-:W-:Y:S06]  /*6a00*/  BAR.SYNC.DEFER_BLOCKING 0x0 ;  /* 0x0000000000007b1d */ /* 0x000fec0000010000 */
[----:B------:R-:W1:Y:S04]  /*6a10*/  LDS.128 R164, [R134+UR31] ;  /* 0x0000001f86a47984 */ /* 0x000e680008000c00 */
[----:B------:R-:W5:Y:S04]  /*6a20*/  LDS.128 R172, [R134+UR31+0x100] ;  /* 0x0001001f86ac7984 */ /* 0x000f680008000c00 */
[----:B------:R-:W2:Y:S04]  /*6a30*/  LDS.128 R176, [R134+UR31+0x440] ;  /* 0x0004401f86b07984 */ /* 0x000ea80008000c00 */
[----:B------:R-:W2:Y:S01]  /*6a40*/  LDS.128 R180, [R134+UR31+0x540] ;  /* 0x0005401f86b47984 */ /* 0x000ea20008000c00 */
[-C--:B---3--:R-:W-:Y:S01]  /*6a50*/  FMUL R4, R148, R132.reuse ;  /* 0x0000008494047220 */ /* 0x088fe20000400000 */
[-C--:B------:R-:W-:Y:S01]  /*6a60*/  FMUL R5, R150, R132.reuse ;  /* 0x0000008496057220 */ /* 0x080fe20000400000 */
[----:B-1----:R-:W-:-:S02]  /*6a70*/  FMUL R8, R149, R132 ;  /* 0x0000008495087220 */ /* 0x002fc40000400000 */
[----:B------:R-:W-:Y:S01]  /*6a80*/  FFMA R168, R164, R0, R4 ;  /* 0x00000000a4a87223 */ /* 0x000fe20000000004 */
[----:B------:R-:W-:Y:S01]  /*6a90*/  FMUL R4, R151, R132 ;  /* 0x0000008497047220 */ /* 0x000fe20000400000 */
[-C--:B------:R-:W-:Y:S01]  /*6aa0*/  FFMA R170, R166, R0.reuse, R5 ;  /* 0x00000000a6aa7223 */ /* 0x080fe20000000005 */
[-C--:B------:R-:W-:Y:S02]  /*6ab0*/  FFMA R169, R165, R0.reuse, R8 ;  /* 0x00000000a5a97223 */ /* 0x080fe40000000008 */
[----:B------:R-:W-:Y:S01]  /*6ac0*/  FFMA R171, R167, R0, R4 ;  /* 0x00000000a7ab7223 */ /* 0x000fe20000000004 */
[-C--:B-----5:R-:W-:Y:S01]  /*6ad0*/  FMUL R5, R154, R132.reuse ;  /* 0x000000849a057220 */ /* 0x0a0fe20000400000 */
[-C--:B------:R-:W-:Y:S01]  /*6ae0*/  FMUL R4, R155, R132.reuse ;  /* 0x000000849b047220 */ /* 0x080fe20000400000 */
[-C--:B------:R-:W-:Y:S01]  /*6af0*/  FMUL R9, R152, R132.reuse ;  /* 0x0000008498097220 */ /* 0x080fe20000400000 */
[----:B------:R-:W-:Y:S01]  /*6b00*/  FMUL R8, R153, R132 ;  /* 0x0000008499087220 */ /* 0x000fe20000400000 */
[-C--:B------:R-:W-:Y:S01]  /*6b10*/  FFMA R166, R174, R0.reuse, R5 ;  /* 0x00000000aea67223 */ /* 0x080fe20000000005 */
[-C--:B------:R-:W-:Y:S01]  /*6b20*/  FFMA R167, R175, R0.reuse, R4 ;  /* 0x00000000afa77223 */ /* 0x080fe20000000004 */
[----:B------:R-:W-:Y:S01]  /*6b30*/  @P3 MOV R4, R139 ;  /* 0x0000008b00043202 */ /* 0x000fe20000000f00 */
[----:B------:R-:W-:Y:S01]  /*6b40*/  FFMA R164, R172, R0, R9 ;  /* 0x00000000aca47223 */ /* 0x000fe20000000009 */
[----:B------:R-:W-:Y:S01]  /*6b50*/  @P3 MOV R5, R138 ;  /* 0x0000008a00053202 */ /* 0x000fe20000000f00 */
[----:B------:R-:W-:-:S04]  /*6b60*/  FFMA R165, R173, R0, R8 ;  /* 0x00000000ada57223 */ /* 0x000fc80000000008 */
[----:B------:R1:W-:Y:S01]  /*6b70*/  @P3 STG.E.128 desc[UR38][R4.64], R168 ;  /* 0x000000a804003986 */ /* 0x0003e2000c101d26 */
[----:B------:R-:W-:-:S04]  /*6b80*/  IADD3 R8, P3, R139, UR4, RZ ;  /* 0x000000048b087c10 */ /* 0x000fc8000ff7e0ff */
[----:B------:R-:W-:Y:S01]  /*6b90*/  IADD3.X R9, R138, UR5, RZ, P3, !PT ;  /* 0x000000058a097c10 */ /* 0x000fe20009ffe4ff */
[----:B------:R-:W-:Y:S01]  /*6ba0*/  ULDC.64 UR4, c[0x0][0x388] ;  /* 0x0000e20000047ab9 */ /* 0x000fe20000000a00 */
[-C--:B----4-:R-:W-:Y:S01]  /*6bb0*/  FMUL R13, R156, R132.reuse ;  /* 0x000000849c0d7220 */ /* 0x090fe20000400000 */
[-C--:B------:R-:W-:Y:S01]  /*6bc0*/  FMUL R12, R157, R132.reuse ;  /* 0x000000849d0c7220 */ /* 0x080fe20000400000 */
[----:B--2---:R-:W-:Y:S01]  /*6bd0*/  FMUL R16, R161, R132 ;  /* 0x00000084a1107220 */ /* 0x004fe20000400000 */
[----:B-1----:R-:W-:Y:S02]  /*6be0*/  @P2 MOV R4, R139 ;  /* 0x0000008b00042202 */ /* 0x002fe40000000f00 */
[----:B------:R-:W-:-:S05]  /*6bf0*/  @P2 MOV R5, R138 ;  /* 0x0000008a00052202 */ /* 0x000fca0000000f00 */
[----:B------:R1:W-:Y:S01]  /*6c00*/  @P2 STG.E.128 desc[UR38][R4.64+0x100], R164 ;  /* 0x000100a404002986 */ /* 0x0003e2000c101d26 */
[----:B------:R-:W-:Y:S01]  /*6c10*/  ISETP.LT.AND P2, PT, R140, UR6, P5 ;  /* 0x000000068c007c0c */ /* 0x000fe2000af41270 */
[-C--:B-1----:R-:W-:Y:S01]  /*6c20*/  FMUL R5, R158, R132.reuse ;  /* 0x000000849e057220 */ /* 0x082fe20000400000 */
[----:B------:R-:W-:Y:S01]  /*6c30*/  FMUL R4, R159, R132 ;  /* 0x000000849f047220 */ /* 0x000fe20000400000 */
[-C--:B------:R-:W-:Y:S01]  /*6c40*/  FFMA R164, R176, R0.reuse, R13 ;  /* 0x00000000b0a47223 */ /* 0x080fe2000000000d */
[----:B------:R-:W-:Y:S01]  /*6c50*/  IADD3 R13, R135, 0x8, RZ ;  /* 0x00000008870d7810 */ /* 0x000fe20007ffe0ff */
[-C--:B------:R-:W-:Y:S01]  /*6c60*/  FFMA R165, R177, R0.reuse, R12 ;  /* 0x00000000b1a57223 */ /* 0x080fe2000000000c */
[-C--:B------:R-:W-:Y:S01]  /*6c70*/  FFMA R166, R178, R0.reuse, R5 ;  /* 0x00000000b2a67223 */ /* 0x080fe20000000005 */
[----:B------:R-:W-:Y:S01]  /*6c80*/  FFMA R167, R179, R0, R4 ;  /* 0x00000000b3a77223 */ /* 0x000fe20000000004 */
[-C--:B------:R-:W-:Y:S01]  /*6c90*/  FMUL R4, R160, R132.reuse ;  /* 0x00000084a0047220 */ /* 0x080fe20000400000 */
[----:B------:R-:W-:Y:S01]  /*6ca0*/  ISETP.LT.AND P3, PT, R13, UR6, P1 ;  /* 0x000000060d007c0c */ /* 0x000fe20008f61270 */
[-C--:B------:R-:W-:Y:S01]  /*6cb0*/  FMUL R5, R162, R132.reuse ;  /* 0x00000084a2057220 */ /* 0x080fe20000400000 */
[----:B------:R-:W-:-:S02]  /*6cc0*/  FMUL R12, R163, R132 ;  /* 0x00000084a30c7220 */ /* 0x000fc40000400000 */
[----:B------:R1:W-:Y:S02]  /*6cd0*/  @P2 STG.E.128 desc[UR38][R8.64], R164 ;  /* 0x000000a408002986 */ /* 0x0003e4000c101d26 */
[----:B-1----:R-:W-:Y:S01]  /*6ce0*/  FFMA R164, R180, R0, R4 ;  /* 0x00000000b4a47223 */ /* 0x002fe20000000004 */
[----:B------:R-:W-:Y:S01]  /*6cf0*/  IADD3 R4, P2, R136, R144, RZ ;  /* 0x0000009088047210 */ /* 0x000fe20007f5e0ff */
[-C--:B------:R-:W-:Y:S01]  /*6d00*/  FFMA R165, R181, R0.reuse, R16 ;  /* 0x00000000b5a57223 */ /* 0x080fe20000000010 */
[-C--:B------:R-:W-:Y:S01]  /*6d10*/  FFMA R166, R182, R0.reuse, R5 ;  /* 0x00000000b6a67223 */ /* 0x080fe20000000005 */
[----:B------:R-:W-:Y:S01]  /*6d20*/  FFMA R167, R183, R0, R12 ;  /* 0x00000000b7a77223 */ /* 0x000fe2000000000c */
[----:B------:R-:W-:Y:S02]  /*6d30*/  IADD3.X R5, R137, R145, RZ, P2, !PT ;  /* 0x0000009189057210 */ /* 0x000fe400017fe4ff */
[----:B------:R-:W-:Y:S02]  /*6d40*/  IADD3 R12, R135, 0xa, RZ ;  /* 0x0000000a870c7810 */ /* 0x000fe40007ffe0ff */
[----:B------:R-:W-:Y:S01]  /*6d50*/  @P4 STG.E.128 desc[UR38][R8.64+0x100], R164 ;  /* 0x000100a408004986 */ /* 0x000fe2000c101d26 */
[----:B------:R-:W-:-:S03]  /*6d60*/  ISETP.LT.AND P4, PT, R13, UR6, P0 ;  /* 0x000000060d007c0c */ /* 0x000fc60008781270 */
[----:B------:R-:W2:Y:S01]  /*6d70*/  @P3 LDG.E.LTC128B.128 R148, desc[UR38][R4.64] ;  /* 0x0000002604943981 */ /* 0x000ea2000c1e1d20 */
[----:B------:R-:W-:Y:S02]  /*6d80*/  ISETP.LT.AND P3, PT, R12, UR6, P1 ;  /* 0x000000060c007c0c */ /* 0x000fe40008f61270 */
[----:B------:R-:W-:-:S04]  /*6d90*/  IADD3 R20, P2, R136, R2, RZ ;  /* 0x0000000288147210 */ /* 0x000fc80007f5e0ff */
[----:B------:R-:W-:-:S03]  /*6da0*/  IADD3.X R21, R137, R3, RZ, P2, !PT ;  /* 0x0000000389157210 */ /* 0x000fc600017fe4ff */
[----:B------:R-:W3:Y:S01]  /*6db0*/  @P4 LDG.E.LTC128B.128 R152, desc[UR38][R4.64+0x100] ;  /* 0x0001002604984981 */ /* 0x000ee2000c1e1d20 */
[----:B------:R-:W-:-:S03]  /*6dc0*/  IADD3 R16, P2, R136, 0x100, RZ ;  /* 0x0000010088107810 */ /* 0x000fc60007f5e0ff */
[----:B------:R-:W4:Y:S01]  /*6dd0*/  @P3 LDG.E.LTC128B.128 R156, desc[UR38][R20.64] ;  /* 0x00000026149c3981 */ /* 0x000f22000c1e1d20 */
[----:B------:R-:W-:Y:S02]  /*6de0*/  ISETP.LT.AND P3, PT, R12, UR6, P0 ;  /* 0x000000060c007c0c */ /* 0x000fe40008761270 */
[----:B------:R-:W-:Y:S02]  /*6df0*/  IADD3.X R140, RZ, R137, RZ, P2, !PT ;  /* 0x00000089ff8c7210 */ /* 0x000fe400017fe4ff */
[----:B------:R-:W-:-:S04]  /*6e00*/  IADD3 R2, P2, R16, R2, RZ ;  /* 0x0000000210027210 */ /* 0x000fc80007f5e0ff */
[----:B------:R-:W-:-:S05]  /*6e10*/  IADD3.X R3, R140, R3, RZ, P2, !PT ;  /* 0x000000038c037210 */ /* 0x000fca00017fe4ff */
[----:B------:R2:W5:Y:S01]  /*6e20*/  @P3 LDG.E.LTC128B.128 R160, desc[UR38][R2.64] ;  /* 0x0000002602a03981 */ /* 0x000562000c1e1d20 */
[----:B------:R-:W-:Y:S01]  /*6e30*/  BAR.SYNC.DEFER_BLOCKING 0x0 ;  /* 0x0000000000007b1d */ /* 0x000fe20000010000 */
[----:B------:R-:W-:Y:S01]  /*6e40*/  ISETP.LT.AND P3, PT, R13, UR6, P5 ;  /* 0x000000060d007c0c */ /* 0x000fe2000af61270 */
[----:B------:R-:W-:Y:S01]  /*6e50*/  UIADD3 UR8, UP0, UR4, 0x100, URZ ;  /* 0x0000010004087890 */ /* 0x000fe2000ff1e03f */
[----:B------:R-:W-:-:S03]  /*6e60*/  ISETP.LT.AND P4, PT, R12, UR6, P5 ;  /* 0x000000060c007c0c */ /* 0x000fc6000af81270 */
[----:B------:R-:W-:Y:S01]  /*6e70*/  UIADD3.X UR7, URZ, UR5, URZ, UP0, !UPT ;  /* 0x000000053f077290 */ /* 0x000fe200087fe43f */
[----:B------:R-:W-:Y:S04]  /*6e80*/  STS.64 [R133], R6 ;  /* 0x0000000685007388 */ /* 0x000fe80000000a00 */
[----:B------:R-:W-:Y:S04]  /*6e90*/  STS.64 [R133+0x20], R10 ;  /* 0x0000200a85007388 */ /* 0x000fe80000000a00 */
[----:B------:R1:W-:Y:S04]  /*6ea0*/  STS.64 [R133+0x40], R14 ;  /* 0x0000400e85007388 */ /* 0x0003e80000000a00 */
[----:B------:R-:W-:Y:S04]  /*6eb0*/  STS.64 [R133+0x60], R18 ;  /* 0x0000601285007388 */ /* 0x000fe80000000a00 */
[----:B------:R-:W-:Y:S04]  /*6ec0*/  STS.64 [R133+0x80], R22 ;  /* 0x0000801685007388 */ /* 0x000fe80000000a00 */
[----:B------:R-:W-:Y:S04]  /*6ed0*/  STS.64 [R133+0xa0], R26 ;  /* 0x0000a01a85007388 */ /* 0x000fe80000000a00 */
[----:B------:R-:W-:Y:S04]  /*6ee0*/  STS.64 [R133+0xc0], R30 ;  /* 0x0000c01e85007388 */ /* 0x000fe80000000a00 */
[----:B------:R-:W-:Y:S01]  /*6ef0*/  STS.64 [R133+0xe0], R34 ;  /* 0x0000e02285007388 */ /* 0x000fe20000000a00 */
[----:B------:R-:W-:Y:S01]  /*6f00*/  BAR.SYNC.DEFER_BLOCKING 0x0 ;  /* 0x0000000000007b1d */ /* 0x000fe20000010000 */
[----:B-1----:R-:W-:-:S05]  /*6f10*/  IADD3 R14, R135, 0x10, RZ ;  /* 0x00000010870e7810 */ /* 0x002fca0007ffe0ff */
[----:B------:R-:W1:Y:S04]  /*6f20*/  LDS.128 R24, [R134+UR31] ;  /* 0x0000001f86187984 */ /* 0x000e680008000c00 */
[----:B------:R-:W3:Y:S04]  /*6f30*/  LDS.128 R28, [R134+UR31+0x100] ;  /* 0x0001001f861c7984 */ /* 0x000ee80008000c00 */
[----:B------:R-:W-:Y:S04]  /*6f40*/  LDS.128 R32, [R134+UR31+0x440] ;  /* 0x0004401f86207984 */ /* 0x000fe80008000c00 */
[----:B------:R-:W5:Y:S01]  /*6f50*/  LDS.128 R144, [R134+UR31+0x540] ;  /* 0x0005401f86907984 */ /* 0x000f620008000c00 */
[-C--:B--2---:R-:W-:Y:S01]  /*6f60*/  FMUL R2, R148, R132.reuse ;  /* 0x0000008494027220 */ /* 0x084fe20000400000 */
[-C--:B------:R-:W-:Y:S01]  /*6f70*/  FMUL R3, R150, R132.reuse ;  /* 0x0000008496037220 */ /* 0x080fe20000400000 */
[-C--:B------:R-:W-:Y:S01]  /*6f80*/  FMUL R6, R149, R132.reuse ;  /* 0x0000008495067220 */ /* 0x080fe20000400000 */
[----:B------:R-:W-:Y:S01]  /*6f90*/  FMUL R7, R151, R132 ;  /* 0x0000008497077220 */ /* 0x000fe20000400000 */
[-C--:B-1----:R-:W-:Y:S01]  /*6fa0*/  FFMA R24, R24, R0.reuse, R2 ;  /* 0x0000000018187223 */ /* 0x082fe20000000002 */
[----:B------:R-:W-:Y:S01]  /*6fb0*/  IADD3 R2, P2, R139, UR4, RZ ;  /* 0x000000048b027c10 */ /* 0x000fe2000ff5e0ff */
[-C--:B------:R-:W-:Y:S01]  /*6fc0*/  FFMA R26, R26, R0.reuse, R3 ;  /* 0x000000001a1a7223 */ /* 0x080fe20000000003 */
[-C--:B------:R-:W-:Y:S01]  /*6fd0*/  FFMA R25, R25, R0.reuse, R6 ;  /* 0x0000000019197223 */ /* 0x080fe20000000006 */
[----:B------:R-:W-:Y:S01]  /*6fe0*/  FFMA R27, R27, R0, R7 ;  /* 0x000000001b1b7223 */ /* 0x000fe20000000007 */
[----:B------:R-:W-:Y:S01]  /*6ff0*/  IADD3.X R3, R138, UR5, RZ, P2, !PT ;  /* 0x000000058a037c10 */ /* 0x000fe200097fe4ff */
[-C--:B---3--:R-:W-:Y:S01]  /*7000*/  FMUL R11, R152, R132.reuse ;  /* 0x00000084980b7220 */ /* 0x088fe20000400000 */
[----:B------:R-:W-:Y:S01]  /*7010*/  ISETP.LT.AND P2, PT, R13, UR6, P6 ;  /* 0x000000060d007c0c */ /* 0x000fe2000b741270 */
[-C--:B------:R-:W-:Y:S01]  /*7020*/  FMUL R10, R153, R132.reuse ;  /* 0x00000084990a7220 */ /* 0x080fe20000400000 */
[-C--:B------:R-:W-:Y:S01]  /*7030*/  FMUL R7, R154, R132.reuse ;  /* 0x000000849a077220 */ /* 0x080fe20000400000 */
[----:B------:R-:W-:Y:S01]  /*7040*/  FMUL R6, R155, R132 ;  /* 0x000000849b067220 */ /* 0x000fe20000400000 */
[----:B------:R1:W-:Y:S01]  /*7050*/  @P3 STG.E.128 desc[UR38][R2.64], R24 ;  /* 0x0000001802003986 */ /* 0x0003e2000c101d26 */
[----:B------:R-:W-:Y:S01]  /*7060*/  ISETP.LT.AND P3, PT, R12, UR6, P6 ;  /* 0x000000060c007c0c */ /* 0x000fe2000b761270 */
[-C--:B-1----:R-:W-:Y:S01]  /*7070*/  FFMA R24, R28, R0.reuse, R11 ;  /* 0x000000001c187223 */ /* 0x082fe2000000000b */
[-C--:B------:R-:W-:Y:S01]  /*7080*/  FFMA R25, R29, R0.reuse, R10 ;  /* 0x000000001d197223 */ /* 0x080fe2000000000a */
[-C--:B------:R-:W-:Y:S01]  /*7090*/  FFMA R26, R30, R0.reuse, R7 ;  /* 0x000000001e1a7223 */ /* 0x080fe20000000007 */
[----:B------:R-:W-:Y:S01]  /*70a0*/  FFMA R27, R31, R0, R6 ;  /* 0x000000001f1b7223 */ /* 0x000fe20000000006 */
[-C--:B----4-:R-:W-:Y:S01]  /*70b0*/  FMUL R6, R156, R132.reuse ;  /* 0x000000849c067220 */ /* 0x090fe20000400000 */
[-C--:B------:R-:W-:Y:S01]  /*70c0*/  FMUL R10, R157, R132.reuse ;  /* 0x000000849d0a7220 */ /* 0x080fe20000400000 */
[-C--:B------:R-:W-:Y:S01]  /*70d0*/  FMUL R7, R158, R132.reuse ;  /* 0x000000849e077220 */ /* 0x080fe20000400000 */
[----:B-----5:R-:W-:Y:S01]  /*70e0*/  FMUL R11, R161, R132 ;  /* 0x00000084a10b7220 */ /* 0x020fe20000400000 */
[----:B------:R1:W-:Y:S01]  /*70f0*/  @P2 STG.E.128 desc[UR38][R2.64+0x100], R24 ;  /* 0x0001001802002986 */ /* 0x0003e2000c101d26 */
[----:B------:R-:W-:-:S02]  /*7100*/  IADD3 R12, P2, R8, UR4, RZ ;  /* 0x00000004080c7c10 */ /* 0x000fc4000ff5e0ff */
[-C--:B------:R-:W-:Y:S02]  /*7110*/  FFMA R29, R145, R0.reuse, R11 ;  /* 0x00000000911d7223 */ /* 0x080fe4000000000b */
[----:B------:R-:W-:Y:S01]  /*7120*/  IADD3.X R13, R9, UR5, RZ, P2, !PT ;  /* 0x00000005090d7c10 */ /* 0x000fe200097fe4ff */
[----:B-1----:R-:W-:Y:S01]  /*7130*/  FFMA R24, R32, R0, R6 ;  /* 0x0000000020187223 */ /* 0x002fe20000000006 */
[----:B------:R-:W-:Y:S01]  /*7140*/  FMUL R6, R159, R132 ;  /* 0x000000849f067220 */ /* 0x000fe20000400000 */
[-C--:B------:R-:W-:Y:S01]  /*7150*/  FFMA R25, R33, R0.reuse, R10 ;  /* 0x0000000021197223 */ /* 0x080fe2000000000a */
[----:B------:R-:W-:Y:S01]  /*7160*/  FFMA R26, R34, R0, R7 ;  /* 0x00000000221a7223 */ /* 0x000fe20000000007 */
[----:B------:R-:W-:Y:S01]  /*7170*/  FMUL R7, R160, R132 ;  /* 0x00000084a0077220 */ /* 0x000fe20000400000 */
[----:B------:R-:W-:Y:S01]  /*7180*/  FFMA R27, R35, R0, R6 ;  /* 0x00000000231b7223 */ /* 0x000fe20000000006 */
[----:B------:R-:W-:Y:S01]  /*7190*/  IADD3 R6, P2, R8, UR8, RZ ;  /* 0x0000000808067c10 */ /* 0x000fe2000ff5e0ff */
[----:B------:R-:W-:Y:S01]  /*71a0*/  FMUL R8, R163, R132 ;  /* 0x00000084a3087220 */ /* 0x000fe20000400000 */
[----:B------:R-:W-:-:S02]  /*71b0*/  FFMA R28, R144, R0, R7 ;  /* 0x00000000901c7223 */ /* 0x000fc40000000007 */
[----:B------:R1:W-:Y:S01]  /*71c0*/  @P4 STG.E.128 desc[UR38][R12.64], R24 ;  /* 0x000000180c004986 */ /* 0x0003e2000c101d26 */
[----:B------:R-:W-:Y:S01]  /*71d0*/  ISETP.LT.AND P4, PT, R14, UR6, P1 ;  /* 0x000000060e007c0c */ /* 0x000fe20008f81270 */
[----:B------:R-:W-:Y:S01]  /*71e0*/  FFMA R31, R147, R0, R8 ;  /* 0x00000000931f7223 */ /* 0x000fe20000000008 */
[----:B------:R-:W-:Y:S01]  /*71f0*/  IADD3.X R7, R9, UR7, RZ, P2, !PT ;  /* 0x0000000709077c10 */ /* 0x000fe200097fe4ff */
[----:B------:R-:W-:Y:S01]  /*7200*/  FMUL R9, R162, R132 ;  /* 0x00000084a2097220 */ /* 0x000fe20000400000 */
[----:B------:R-:W-:-:S03]  /*7210*/  IADD3 R10, P2, R136, R4, RZ ;  /* 0x00000004880a7210 */ /* 0x000fc60007f5e0ff */
[----:B------:R-:W-:Y:S01]  /*7220*/  FFMA R30, R146, R0, R9 ;  /* 0x00000000921e7223 */ /* 0x000fe20000000009 */
[----:B------:R-:W-:Y:S02]  /*7230*/  IADD3.X R11, R137, R5, RZ, P2, !PT ;  /* 0x00000005890b7210 */ /* 0x000fe400017fe4ff */
[----:B------:R-:W-:Y:S02]  /*7240*/  ISETP.LT.AND P2, PT, R14, UR6, P0 ;  /* 0x000000060e007c0c */ /* 0x000fe40008741270 */
[----:B------:R2:W-:Y:S01]  /*7250*/  @P3 STG.E.128 desc[UR38][R6.64], R28 ;  /* 0x0000001c06003986 */ /* 0x0005e2000c101d26 */
[----:B-1----:R-:W-:Y:S02]  /*7260*/  MOV R24, R148 ;  /* 0x0000009400187202 */ /* 0x002fe40000000f00 */
[----:B------:R-:W-:Y:S02]  /*7270*/  MOV R25, R149 ;  /* 0x0000009500197202 */ /* 0x000fe40000000f00 */
[----:B------:R-:W-:-:S02]  /*7280*/  MOV R26, R150 ;  /* 0x00000096001a7202 */ /* 0x000fc40000000f00 */
[----:B------:R-:W-:-:S06]  /*7290*/  MOV R27, R151 ;  /* 0x00000097001b7202 */ /* 0x000fcc0000000f00 */
[----:B------:R-:W3:Y:S01]  /*72a0*/  @P4 LDG.E.LTC128B.128 R24, desc[UR38][R10.64] ;  /* 0x000000260a184981 */ /* 0x000ee2000c1e1d20 */
[----:B--2---:R-:W-:Y:S02]  /*72b0*/  IADD3 R6, P3, R16, R4, RZ ;  /* 0x0000000410067210 */ /* 0x004fe40007f7e0ff */
[----:B------:R-:W-:Y:S02]  /*72c0*/  IADD3 R4, R135, 0x12, RZ ;  /* 0x0000001287047810 */ /* 0x000fe40007ffe0ff */
[----:B------:R-:W-:Y:S02]  /*72d0*/  MOV R28, R152 ;  /* 0x00000098001c7202 */ /* 0x000fe40000000f00 */
[----:B------:R-:W-:Y:S02]  /*72e0*/  MOV R29, R153 ;  /* 0x00000099001d7202 */ /* 0x000fe40000000f00 */
[----:B------:R-:W-:Y:S02]  /*72f0*/  MOV R30, R154 ;  /* 0x0000009a001e7202 */ /* 0x000fe40000000f00 */
[----:B------:R-:W-:-:S02]  /*7300*/  MOV R31, R155 ;  /* 0x0000009b001f7202 */ /* 0x000fc40000000f00 */
[----:B------:R-:W-:Y:S02]  /*7310*/  IADD3.X R7, R140, R5, RZ, P3, !PT ;  /* 0x000000058c077210 */ /* 0x000fe40001ffe4ff */
[----:B------:R-:W-:-:S03]  /*7320*/  ISETP.LT.AND P3, PT, R4, UR6, P1 ;  /* 0x0000000604007c0c */ /* 0x000fc60008f61270 */
[----:B------:R1:W2:Y:S01]  /*7330*/  @P2 LDG.E.LTC128B.128 R28, desc[UR38][R6.64] ;  /* 0x00000026061c2981 */ /* 0x0002a2000c1e1d20 */
[----:B------:R-:W-:Y:S02]  /*7340*/  IADD3 R8, P2, R136, R20, RZ ;  /* 0x0000001488087210 */ /* 0x000fe40007f5e0ff */
[----:B------:R-:W-:Y:S02]  /*7350*/  MOV R32, R156 ;  /* 0x0000009c00207202 */ /* 0x000fe40000000f00 */
[----:B------:R-:W-:Y:S02]  /*7360*/  MOV R33, R157 ;  /* 0x0000009d00217202 */ /* 0x000fe40000000f00 */
[----:B------:R-:W-:Y:S02]  /*7370*/  MOV R34, R158 ;  /* 0x0000009e00227202 */ /* 0x000fe40000000f00 */
[----:B------:R-:W-:Y:S02]  /*7380*/  MOV R35, R159 ;  /* 0x0000009f00237202 */ /* 0x000fe40000000f00 */
[----:B------:R-:W-:-:S05]  /*7390*/  IADD3.X R9, R137, R21, RZ, P2, !PT ;  /* 0x0000001589097210 */ /* 0x000fca00017fe4ff */
[----:B------:R-:W4:Y:S01]  /*73a0*/  @P3 LDG.E.LTC128B.128 R32, desc[UR38][R8.64] ;  /* 0x0000002608203981 */ /* 0x000f22000c1e1d20 */
[----:B------:R-:W-:Y:S02]  /*73b0*/  ISETP.LT.AND P3, PT, R4, UR6, P0 ;  /* 0x0000000604007c0c */ /* 0x000fe40008761270 */
[----:B------:R-:W-:Y:S02]  /*73c0*/  MOV R22, R162 ;  /* 0x000000a200167202 */ /* 0x000fe40000000f00 */
[----:B------:R-:W-:Y:S02]  /*73d0*/  MOV R23, R163 ;  /* 0x000000a300177202 */ /* 0x000fe40000000f00 */
[----:B-1----:R-:W-:Y:S02]  /*73e0*/  IADD3 R6, P2, R16, R20, RZ ;  /* 0x0000001410067210 */ /* 0x002fe40007f5e0ff */
[----:B------:R-:W-:Y:S02]  /*73f0*/  MOV R20, R160 ;  /* 0x000000a000147202 */ /* 0x000fe40000000f00 */
[----:B------:R-:W-:-:S02]  /*7400*/  IADD3.X R7, R140, R21, RZ, P2, !PT ;  /* 0x000000158c077210 */ /* 0x000fc400017fe4ff */
[----:B------:R-:W-:-:S06]  /*7410*/  MOV R21, R161 ;  /* 0x000000a100157202 */ /* 0x000fcc0000000f00 */
[----:B------:R1:W5:Y:S01]  /*7420*/  @P3 LDG.E.LTC128B.128 R20, desc[UR38][R6.64] ;  /* 0x0000002606143981 */ /* 0x000362000c1e1d20 */
[----:B------:R-:W-:Y:S01]  /*7430*/  BAR.SYNC.DEFER_BLOCKING 0x0 ;  /* 0x0000000000007b1d */ /* 0x000fe20000010000 */
[----:B------:R-:W-:Y:S02]  /*7440*/  ISETP.LT.AND P3, PT, R14, UR6, P5 ;  /* 0x000000060e007c0c */ /* 0x000fe4000af61270 */
[----:B------:R-:W-:Y:S02]  /*7450*/  ISETP.LT.AND P4, PT, R4, UR6, P6 ;  /* 0x0000000604007c0c */ /* 0x000fe4000b781270 */
[----:B------:R-:W-:Y:S02]  /*7460*/  IADD3 R17, R135, 0x18, RZ ;  /* 0x0000001887117810 */ /* 0x000fe40007ffe0ff */
[----:B-1----:R-:W-:Y:S01]  /*7470*/  IADD3 R6, P2, R2, UR4, RZ ;  /* 0x0000000402067c10 */ /* 0x002fe2000ff5e0ff */
[----:B------:R-:W-:Y:S04]  /*7480*/  STS.64 [R133], R64 ;  /* 0x0000004085007388 */ /* 0x000fe80000000a00 */
[----:B------:R-:W-:Y:S04]  /*7490*/  STS.64 [R133+0x20], R60 ;  /* 0x0000203c85007388 */ /* 0x000fe80000000a00 */
        /* <DEDUP_REMOVED lines=8> */
[----:B------:R-:W2:Y:S04]  /*7520*/  LDS.128 R148, [R134+UR31+0x100] ;  /* 0x0001001f86947984 */ /* 0x000ea80008000c00 */
[----:B------:R-:W5:Y:S04]  /*7530*/  LDS.128 R152, [R134+UR31+0x440] ;  /* 0x0004401f86987984 */ /* 0x000f680008000c00 */
[----:B------:R-:W5:Y:S01]  /*7540*/  LDS.128 R156, [R134+UR31+0x540] ;  /* 0x0005401f869c7984 */ /* 0x000f620008000c00 */
[-C--:B---3--:R-:W-:Y:S01]  /*7550*/  FMUL R5, R24, R132.reuse ;  /* 0x0000008418057220 */ /* 0x088fe20000400000 */
[-C--:B------:R-:W-:Y:S01]  /*7560*/  FMUL R7, R25, R132.reuse ;  /* 0x0000008419077220 */ /* 0x080fe20000400000 */
[----:B------:R-:W-:-:S02]  /*7570*/  FMUL R15, R27, R132 ;  /* 0x000000841b0f7220 */ /* 0x000fc40000400000 */
[----:B-1----:R-:W-:Y:S01]  /*7580*/  FFMA R144, R144, R0, R5 ;  /* 0x0000000090907223 */ /* 0x002fe20000000005 */
[----:B------:R-:W-:Y:S01]  /*7590*/  FMUL R5, R26, R132 ;  /* 0x000000841a057220 */ /* 0x000fe20000400000 */
[-C--:B------:R-:W-:Y:S01]  /*75a0*/  FFMA R145, R145, R0.reuse, R7 ;  /* 0x0000000091917223 */ /* 0x080fe20000000007 */
[----:B------:R-:W-:Y:S01]  /*75b0*/  IADD3.X R7, R3, UR5, RZ, P2, !PT ;  /* 0x0000000503077c10 */ /* 0x000fe200097fe4ff */
[-C--:B------:R-:W-:Y:S01]  /*75c0*/  FFMA R147, R147, R0.reuse, R15 ;  /* 0x0000000093937223 */ /* 0x080fe2000000000f */
[----:B------:R-:W-:Y:S01]  /*75d0*/  FFMA R146, R146, R0, R5 ;  /* 0x0000000092927223 */ /* 0x000fe20000000005 */
[----:B------:R-:W-:-:S04]  /*75e0*/  ISETP.LT.AND P2, PT, R14, UR6, P6 ;  /* 0x000000060e007c0c */ /* 0x000fc8000b741270 */
[----:B------:R1:W-:Y:S01]  /*75f0*/  @P3 STG.E.128 desc[UR38][R6.64], R144 ;  /* 0x0000009006003986 */ /* 0x0003e2000c101d26 */
[----:B------:R-:W-:Y:S01]  /*7600*/  IADD3 R2, P3, R2, UR8, RZ ;  /* 0x0000000802027c10 */ /* 0x000fe2000ff7e0ff */
[-C--:B--2---:R-:W-:Y:S01]  /*7610*/  FMUL R5, R28, R132.reuse ;  /* 0x000000841c057220 */ /* 0x084fe20000400000 */
[-C--:B------:R-:W-:Y:S01]  /*7620*/  FMUL R14, R29, R132.reuse ;  /* 0x000000841d0e7220 */ /* 0x080fe20000400000 */
[----:B------:R-:W-:Y:S01]  /*7630*/  FMUL R15, R31, R132 ;  /* 0x000000841f0f7220 */ /* 0x000fe20000400000 */
[----:B------:R-:W-:Y:S02]  /*7640*/  IADD3.X R3, R3, UR7, RZ, P3, !PT ;  /* 0x0000000703037c10 */ /* 0x000fe40009ffe4ff */
[----:B------:R-:W-:Y:S01]  /*7650*/  ISETP.LT.AND P3, PT, R4, UR6, P5 ;  /* 0x0000000604007c0c */ /* 0x000fe2000af61270 */
[----:B-1----:R-:W-:Y:S01]  /*7660*/  FFMA R144, R148, R0, R5 ;  /* 0x0000000094907223 */ /* 0x002fe20000000005 */
[----:B------:R-:W-:Y:S01]  /*7670*/  FMUL R5, R30, R132 ;  /* 0x000000841e057220 */ /* 0x000fe20000400000 */
[-C--:B------:R-:W-:Y:S01]  /*7680*/  FFMA R145, R149, R0.reuse, R14 ;  /* 0x0000000095917223 */ /* 0x080fe2000000000e */
[----:B------:R-:W-:-:S02]  /*7690*/  FFMA R147, R151, R0, R15 ;  /* 0x0000000097937223 */ /* 0x000fc4000000000f */
[----:B------:R-:W-:Y:S01]  /*76a0*/  FFMA R146, R150, R0, R5 ;  /* 0x0000000096927223 */ /* 0x000fe20000000005 */
[-C--:B----4-:R-:W-:Y:S01]  /*76b0*/  FMUL R5, R32, R132.reuse ;  /* 0x0000008420057220 */ /* 0x090fe20000400000 */
[----:B-----5:R-:W-:-:S03]  /*76c0*/  FMUL R14, R22, R132 ;  /* 0x00000084160e7220 */ /* 0x020fc60000400000 */
[----:B------:R-:W-:Y:S01]  /*76d0*/  FFMA R148, R152, R0, R5 ;  /* 0x0000000098947223 */ /* 0x000fe20000000005 */
[----:B------:R1:W-:Y:S01]  /*76e0*/  @P2 STG.E.128 desc[UR38][R2.64], R144 ;  /* 0x0000009002002986 */ /* 0x0003e2000c101d26 */
[----:B------:R-:W-:Y:S01]  /*76f0*/  FMUL R5, R33, R132 ;  /* 0x0000008421057220 */ /* 0x000fe20000400000 */
[----:B------:R-:W-:-:S03]  /*7700*/  IADD3 R4, P2, R12, UR4, RZ ;  /* 0x000000040c047c10 */ /* 0x000fc6000ff5e0ff */
[----:B------:R-:W-:Y:S01]  /*7710*/  FFMA R149, R153, R0, R5 ;  /* 0x0000000099957223 */ /* 0x000fe20000000005 */
[----:B------:R-:W-:Y:S01]  /*7720*/  IADD3.X R5, R13, UR5, RZ, P2, !PT ;  /* 0x000000050d057c10 */ /* 0x000fe200097fe4ff */
[-C--:B-1----:R-:W-:Y:S01]  /*7730*/  FMUL R3, R34, R132.reuse ;  /* 0x0000008422037220 */ /* 0x082fe20000400000 */
[-C--:B------:R-:W-:Y:S01]  /*7740*/  FMUL R2, R35, R132.reuse ;  /* 0x0000008423027220 */ /* 0x080fe20000400000 */
[----:B------:R-:W-:Y:S01]  /*7750*/  FMUL R147, R23, R132 ;  /* 0x0000008417937220 */ /* 0x000fe20000400000 */
[-C--:B------:R-:W-:Y:S01]  /*7760*/  FFMA R146, R158, R0.reuse, R14 ;  /* 0x000000009e927223 */ /* 0x080fe2000000000e */
[-C--:B------:R-:W-:Y:S01]  /*7770*/  FFMA R150, R154, R0.reuse, R3 ;  /* 0x000000009a967223 */ /* 0x080fe20000000003 */
[----:B------:R-:W-:Y:S01]  /*7780*/  FFMA R151, R155, R0, R2 ;  /* 0x000000009b977223 */ /* 0x000fe20000000002 */
[----:B------:R-:W-:Y:S01]  /*7790*/  FMUL R3, R20, R132 ;  /* 0x0000008414037220 */ /* 0x000fe20000400000 */
[----:B------:R-:W-:Y:S01]  /*77a0*/  IADD3 R2, P2, R12, UR8, RZ ;  /* 0x000000080c027c10 */ /* 0x000fe2000ff5e0ff */
[----:B------:R-:W-:-:S02]  /*77b0*/  FFMA R147, R159, R0, R147 ;  /* 0x000000009f937223 */ /* 0x000fc40000000093 */
[----:B------:R-:W-:Y:S01]  /*77c0*/  @P3 STG.E.128 desc[UR38][R4.64], R148 ;  /* 0x0000009404003986 */ /* 0x000fe2000c101d26 */
        /* <DEDUP_REMOVED lines=8> */
[----:B------:R1:W-:Y:S04]  /*7850*/  @P4 STG.E.128 desc[UR38][R2.64], R144 ;  /* 0x0000009002004986 */ /* 0x0003e8000c101d26 */
[----:B------:R-:W2:Y:S01]  /*7860*/  @P3 LDG.E.LTC128B.128 R24, desc[UR38][R12.64] ;  /* 0x000000260c183981 */ /* 0x000ea2000c1e1d20 */
[----:B-1----:R-:W-:-:S02]  /*7870*/  IADD3 R2, P3, R10, R16, RZ ;  /* 0x000000100a027210 */ /* 0x002fc40007f7e0ff */
[----:B------:R-:W-:Y:S02]  /*7880*/  IADD3 R10, R135, 0x1a, RZ ;  /* 0x0000001a870a7810 */ /* 0x000fe40007ffe0ff */
[----:B------:R-:W-:Y:S02]  /*7890*/  IADD3.X R3, R11, R140, RZ, P3, !PT ;  /* 0x0000008c0b037210 */ /* 0x000fe40001ffe4ff */
[----:B------:R-:W-:-:S03]  /*78a0*/  ISETP.LT.AND P3, PT, R10, UR6, P1 ;  /* 0x000000060a007c0c */ /* 0x000fc60008f61270 */
[----:B------:R1:W3:Y:S01]  /*78b0*/  @P2 LDG.E.LTC128B.128 R28, desc[UR38][R2.64] ;  /* 0x00000026021c2981 */ /* 0x0002e2000c1e1d20 */
[----:B------:R-:W-:-:S04]  /*78c0*/  IADD3 R14, P2, R136, R8, RZ ;  /* 0x00000008880e7210 */ /* 0x000fc80007f5e0ff */
[----:B------:R-:W-:-:S05]  /*78d0*/  IADD3.X R15, R137, R9, RZ, P2, !PT ;  /* 0x00000009890f7210 */ /* 0x000fca00017fe4ff */
[----:B------:R-:W4:Y:S01]  /*78e0*/  @P3 LDG.E.LTC128B.128 R32, desc[UR38][R14.64] ;  /* 0x000000260e203981 */ /* 0x000f22000c1e1d20 */
[----:B------:R-:W-:Y:S02]  /*78f0*/  ISETP.LT.AND P3, PT, R10, UR6, P0 ;  /* 0x000000060a007c0c */ /* 0x000fe40008761270 */
[----:B-1----:R-:W-:-:S04]  /*7900*/  IADD3 R2, P2, R8, R16, RZ ;  /* 0x0000001008027210 */ /* 0x002fc80007f5e0ff */
[----:B------:R-:W-:-:S07]  /*7910*/  IADD3.X R3, R9, R140, RZ, P2, !PT ;  /* 0x0000008c09037210 */ /* 0x000fce00017fe4ff */
[----:B------:R2:W5:Y:S01]  /*7920*/  @P3 LDG.E.LTC128B.128 R20, desc[UR38][R2.64] ;  /* 0x0000002602143981 */ /* 0x000562000c1e1d20 */
[----:B------:R-:W-:Y:S01]  /*7930*/  BAR.SYNC.DEFER_BLOCKING 0x0 ;  /* 0x0000000000007b1d */ /* 0x000fe20000010000 */
[----:B------:R-:W-:Y:S02]  /*7940*/  ISETP.LT.AND P3, PT, R17, UR6, P5 ;  /* 0x0000000611007c0c */ /* 0x000fe4000af61270 */
[----:B------:R-:W-:-:S03]  /*7950*/  ISETP.LT.AND P4, PT, R10, UR6, P6 ;  /* 0x000000060a007c0c */ /* 0x000fc6000b781270 */
        /* <DEDUP_REMOVED lines=10> */
[----:B------:R-:W3:Y:S04]  /*7a00*/  LDS.128 R40, [R134+UR31+0x100] ;  /* 0x0001001f86287984 */ /* 0x000ee80008000c00 */
[----:B------:R-:W5:Y:S04]  /*7a10*/  LDS.128 R44, [R134+UR31+0x440] ;  /* 0x0004401f862c7984 */ /* 0x000f680008000c00 */
        /* <DEDUP_REMOVED lines=10> */
[----:B------:R-:W-:-:S02]  /*7ac0*/  IADD3.X R3, R7, UR5, RZ, P2, !PT ;  /* 0x0000000507037c10 */ /* 0x000fc400097fe4ff */
[----:B------:R-:W-:-:S03]  /*7ad0*/  ISETP.LT.AND P2, PT, R17, UR6, P6 ;  /* 0x0000000611007c0c */ /* 0x000fc6000b741270 */
[----:B------:R1:W-:Y:S01]  /*7ae0*/  @P3 STG.E.128 desc[UR38][R2.64], R36 ;  /* 0x0000002402003986 */ /* 0x0003e2000c101d26 */
[----:B------:R-:W-:-:S04]  /*7af0*/  IADD3 R6, P3, R6, UR8, RZ ;  /* 0x0000000806067c10 */ /* 0x000fc8000ff7e0ff */
[----:B------:R-:W-:Y:S02]  /*7b00*/  IADD3.X R7, R7, UR7, RZ, P3, !PT ;  /* 0x0000000707077c10 */ /* 0x000fe40009ffe4ff */
[----:B------:R-:W-:Y:S01]  /*7b10*/  ISETP.LT.AND P3, PT, R10, UR6, P5 ;  /* 0x000000060a007c0c */ /* 0x000fe2000af61270 */
[-C--:B---3--:R-:W-:Y:S01]  /*7b20*/  FMUL R8, R28, R132.reuse ;  /* 0x000000841c087220 */ /* 0x088fe20000400000 */
[-C--:B------:R-:W-:Y:S01]  /*7b30*/  FMUL R9, R29, R132.reuse ;  /* 0x000000841d097220 */ /* 0x080fe20000400000 */
[----:B------:R-:W-:Y:S02]  /*7b40*/  FMUL R11, R31, R132 ;  /* 0x000000841f0b7220 */ /* 0x000fe40000400000 */
[----:B-1----:R-:W-:Y:S01]  /*7b50*/  FFMA R36, R40, R0, R8 ;  /* 0x0000000028247223 */ /* 0x002fe20000000008 */
[----:B------:R-:W-:Y:S01]  /*7b60*/  FMUL R8, R30, R132 ;  /* 0x000000841e087220 */ /* 0x000fe20000400000 */
[-C--:B------:R-:W-:Y:S01]  /*7b70*/  FFMA R37, R41, R0.reuse, R9 ;  /* 0x0000000029257223 */ /* 0x080fe20000000009 */
[----:B------:R-:W-:Y:S01]  /*7b80*/  FFMA R39, R43, R0, R11 ;  /* 0x000000002b277223 */ /* 0x000fe2000000000b */
[----:B----4-:R-:W-:Y:S01]  /*7b90*/  FMUL R9, R33, R132 ;  /* 0x0000008421097220 */ /* 0x010fe20000400000 */
[----:B------:R-:W-:Y:S01]  /*7ba0*/  FFMA R38, R42, R0, R8 ;  /* 0x000000002a267223 */ /* 0x000fe20000000008 */
[----:B------:R-:W-:-:S04]  /*7bb0*/  FMUL R8, R32, R132 ;  /* 0x0000008420087220 */ /* 0x000fc80000400000 */
[----:B------:R1:W-:Y:S01]  /*7bc0*/  @P2 STG.E.128 desc[UR38][R6.64], R36 ;  /* 0x0000002406002986 */ /* 0x0003e2000c101d26 */
[-C--:B-----5:R-:W-:Y:S01]  /*7bd0*/  FMUL R17, R21, R132.reuse ;  /* 0x0000008415117220 */ /* 0x0a0fe20000400000 */
[----:B------:R-:W-:Y:S01]  /*7be0*/  FMUL R11, R22, R132 ;  /* 0x00000084160b7220 */ /* 0x000fe20000400000 */
[----:B-1----:R-:W-:Y:S01]  /*7bf0*/  FFMA R36, R44, R0, R8 ;  /* 0x000000002c247223 */ /* 0x002fe20000000008 */
[-C--:B------:R-:W-:Y:S01]  /*7c00*/  FMUL R7, R34, R132.reuse ;  /* 0x0000008422077220 */ /* 0x080fe20000400000 */
[----:B------:R-:W-:Y:S01]  /*7c10*/  IADD3 R8, P2, R4, UR4, RZ ;  /* 0x0000000404087c10 */ /* 0x000fe2000ff5e0ff */
[----:B------:R-:W-:Y:S01]  /*7c20*/  FMUL R6, R35, R132 ;  /* 0x0000008423067220 */ /* 0x000fe20000400000 */
[-C--:B------:R-:W-:Y:S01]  /*7c30*/  FFMA R37, R45, R0.reuse, R9 ;  /* 0x000000002d257223 */ /* 0x080fe20000000009 */
[-C--:B------:R-:W-:Y:S01]  /*7c40*/  FFMA R38, R46, R0.reuse, R7 ;  /* 0x000000002e267223 */ /* 0x080fe20000000007 */
[----:B------:R-:W-:Y:S01]  /*7c50*/  IADD3.X R9, R5, UR5, RZ, P2, !PT ;  /* 0x0000000505097c10 */ /* 0x000fe200097fe4ff */
[----:B------:R-:W-:Y:S01]  /*7c60*/  FFMA R39, R47, R0, R6 ;  /* 0x000000002f277223 */ /* 0x000fe20000000006 */
[----:B------:R-:W-:Y:S01]  /*7c70*/  IADD3 R7, R135, 0x20, RZ ;  /* 0x0000002087077810 */ /* 0x000fe20007ffe0ff */
[----:B------:R-:W-:Y:S01]  /*7c80*/  FMUL R6, R20, R132 ;  /* 0x0000008414067220 */ /* 0x000fe20000400000 */
[----:B------:R-:W-:-:S02]  /*7c90*/  IADD3 R4, P2, R4, UR8, RZ ;  /* 0x0000000804047c10 */ /* 0x000fc4000ff5e0ff */
[----:B------:R1:W-:Y:S01]  /*7ca0*/  @P3 STG.E.128 desc[UR38][R8.64], R36 ;  /* 0x0000002408003986 */ /* 0x0003e2000c101d26 */
[----:B------:R-:W-:Y:S02]  /*7cb0*/  ISETP.LT.AND P3, PT, R7, UR6, P1 ;  /* 0x0000000607007c0c */ /* 0x000fe40008f61270 */
[----:B------:R-:W-:Y:S02]  /*7cc0*/  IADD3.X R5, R5, UR7, RZ, P2, !PT ;  /* 0x0000000705057c10 */ /* 0x000fe400097fe4ff */
[----:B------:R-:W-:Y:S01]  /*7cd0*/  IADD3 R10, P2, R136, R12, RZ ;  /* 0x0000000c880a7210 */ /* 0x000fe20007f5e0ff */
[----:B-1----:R-:W-:Y:S01]  /*7ce0*/  FFMA R36, R48, R0, R6 ;  /* 0x0000000030247223 */ /* 0x002fe20000000006 */
[----:B------:R-:W-:Y:S01]  /*7cf0*/  FMUL R6, R23, R132 ;  /* 0x0000008417067220 */ /* 0x000fe20000400000 */
[-C--:B------:R-:W-:Y:S01]  /*7d00*/  FFMA R37, R49, R0.reuse, R17 ;  /* 0x0000000031257223 */ /* 0x080fe20000000011 */
[-C--:B------:R-:W-:Y:S01]  /*7d10*/  FFMA R38, R50, R0.reuse, R11 ;  /* 0x0000000032267223 */ /* 0x080fe2000000000b */
[----:B------:R-:W-:Y:S01]  /*7d20*/  IADD3.X R11, R137, R13, RZ, P2, !PT ;  /* 0x0000000d890b7210 */ /* 0x000fe200017fe4ff */
[----:B------:R-:W-:Y:S01]  /*7d30*/  FFMA R39, R51, R0, R6 ;  /* 0x0000000033277223 */ /* 0x000fe20000000006 */
[----:B------:R-:W-:-:S04]  /*7d40*/  ISETP.LT.AND P2, PT, R7, UR6, P0 ;  /* 0x0000000607007c0c */ /* 0x000fc80008741270 */
[----:B------:R1:W-:Y:S01]  /*7d50*/  @P4 STG.E.128 desc[UR38][R4.64], R36 ;  /* 0x0000002404004986 */ /* 0x0003e2000c101d26 */
[----:B------:R-:W-:-:S03]  /*7d60*/  IADD3 R6, R135, 0x22, RZ ;  /* 0x0000002287067810 */ /* 0x000fc60007ffe0ff */
[----:B------:R-:W2:Y:S01]  /*7d70*/  @P3 LDG.E.LTC128B.128 R24, desc[UR38][R10.64] ;  /* 0x000000260a183981 */ /* 0x000ea2000c1e1d20 */
[----:B-1----:R-:W-:-:S04]  /*7d80*/  IADD3 R4, P3, R12, R16, RZ ;  /* 0x000000100c047210 */ /* 0x002fc80007f7e0ff */
        /* <DEDUP_REMOVED lines=12> */
[----:B------:R-:W-:Y:S02]  /*7e50*/  ISETP.LT.AND P4, PT, R6, UR6, P6 ;  /* 0x0000000606007c0c */ /* 0x000fe4000b781270 */
[----:B------:R-:W-:Y:S01]  /*7e60*/  IADD3 R17, R135, 0x28, RZ ;  /* 0x0000002887117810 */ /* 0x000fe20007ffe0ff */
        /* <DEDUP_REMOVED lines=11> */
[----:B------:R-:W4:Y:S04]  /*7f20*/  LDS.128 R44, [R134+UR31+0x440] ;  /* 0x0004401f862c7984 */ /* 0x000f280008000c00 */
        /* <DEDUP_REMOVED lines=24> */
[----:B------:R-:W-:-:S03]  /*80b0*/  FFMA R37, R41, R0, R14 ;  /* 0x0000000029257223 */ /* 0x000fc6000000000e */
[----:B------:R-:W-:Y:S01]  /*80c0*/  FFMA R40, R44, R0, R7 ;  /* 0x000000002c287223 */ /* 0x000fe20000000007 */
[----:B------:R-:W-:Y:S01]  /*80d0*/  FMUL R7, R33, R132 ;  /* 0x0000008421077220 */ /* 0x000fe20000400000 */
[----:B------:R1:W-:Y:S01]  /*80e0*/  @P2 STG.E.128 desc[UR38][R2.64], R36 ;  /* 0x0000002402002986 */ /* 0x0003e2000c101d26 */
[----:B------:R-:W-:Y:S02]  /*80f0*/  IADD3 R6, P2, R8, UR4, RZ ;  /* 0x0000000408067c10 */ /* 0x000fe4000ff5e0ff */
[----:B------:R-:W-:Y:S02]  /*8100*/  FFMA R41, R45, R0, R7 ;  /* 0x000000002d297223 */ /* 0x000fe40000000007 */
[----:B------:R-:W-:Y:S01]  /*8110*/  IADD3.X R7, R9, UR5, RZ, P2, !PT ;  /* 0x0000000509077c10 */ /* 0x000fe200097fe4ff */
[-C--:B-----5:R-:W-:Y:S01]  /*8120*/  FMUL R14, R22, R132.reuse ;  /* 0x00000084160e7220 */ /* 0x0a0fe20000400000 */
        /* <DEDUP_REMOVED lines=25> */
[----:B------:R-:W-:Y:S02]  /*82c0*/  IADD3 R14, P2, R136, R12, RZ ;  /* 0x0000000c880e7210 */ /* 0x000fe40007f5e0ff */
[----:B------:R-:W-:Y:S02]  /*82d0*/  ISETP.LT.AND P3, PT, R10, UR6, P0 ;  /* 0x000000060a007c0c */ /* 0x000fe40008761270 */
[----:B------:R-:W-:-:S05]  /*82e0*/  IADD3.X R15, R137, R13, RZ, P2, !PT ;  /* 0x0000000d890f7210 */ /* 0x000fca00017fe4ff */
[----:B------:R-:W4:Y:S01]  /*82f0*/  @P4 LDG.E.LTC128B.128 R32, desc[UR38][R14.64] ;  /* 0x000000260e204981 */ /* 0x000f22000c1e1d20 */
[----:B-1----:R-:W-:-:S04]  /*8300*/  IADD3 R2, P2, R12, R16, RZ ;  /* 0x000000100c027210 */ /* 0x002fc80007f5e0ff */
[----:B------:R-:W-:-:S05]  /*8310*/  IADD3.X R3, R13, R140, RZ, P2, !PT ;  /* 0x0000008c0d037210 */ /* 0x000fca00017fe4ff */
[----:B------:R2:W5:Y:S01]  /*8320*/  @P3 LDG.E.LTC128B.128 R20, desc[UR38][R2.64] ;  /* 0x0000002602143981 */ /* 0x000562000c1e1d20 */
[----:B------:R-:W-:Y:S06]  /*8330*/  BAR.SYNC.DEFER_BLOCKING 0x0 ;  /* 0x0000000000007b1d */ /* 0x000fec0000010000 */
        /* <DEDUP_REMOVED lines=13> */
[----:B------:R-:W-:-:S02]  /*8410*/  ISETP.LT.AND P3, PT, R17, UR6, P5 ;  /* 0x0000000611007c0c */ /* 0x000fc4000af61270 */
[----:B------:R-:W-:Y:S01]  /*8420*/  ISETP.LT.AND P4, PT, R10, UR6, P5 ;  /* 0x000000060a007c0c */ /* 0x000fe2000af81270 */
        /* <DEDUP_REMOVED lines=25> */
[-C--:B------:R-:W-:Y:S01]  /*85c0*/  FMUL R10, R34, R132.reuse ;  /* 0x00000084220a7220 */ /* 0x080fe20000400000 */
[----:B------:R1:W-:Y:S01]  /*85d0*/  @P2 STG.E.128 desc[UR38][R4.64], R36 ;  /* 0x0000002404002986 */ /* 0x0003e2000c101d26 */
[----:B------:R-:W-:Y:S01]  /*85e0*/  IADD3 R12, P2, R6, UR4, RZ ;  /* 0x00000004060c7c10 */ /* 0x000fe2000ff5e0ff */
[----:B------:R-:W-:Y:S01]  /*85f0*/  FMUL R11, R33, R132 ;  /* 0x00000084210b7220 */ /* 0x000fe20000400000 */
[-C--:B------:R-:W-:Y:S02]  /*8600*/  FFMA R42, R46, R0.reuse, R10 ;  /* 0x000000002e2a7223 */ /* 0x080fe4000000000a */
[----:B------:R-:W-:Y:S02]  /*8610*/  IADD3.X R13, R7, UR5, RZ, P2, !PT ;  /* 0x00000005070d7c10 */ /* 0x000fe400097fe4ff */
[----:B------:R-:W-:Y:S01]  /*8620*/  IADD3 R6, P2, R6, UR8, RZ ;  /* 0x0000000806067c10 */ /* 0x000fe2000ff5e0ff */
[----:B------:R-:W-:-:S03]  /*8630*/  FFMA R41, R45, R0, R11 ;  /* 0x000000002d297223 */ /* 0x000fc6000000000b */
[----:B------:R-:W-:Y:S01]  /*8640*/  IADD3.X R7, R7, UR7, RZ, P2, !PT ;  /* 0x0000000707077c10 */ /* 0x000fe200097fe4ff */
[-C--:B-----5:R-:W-:Y:S01]  /*8650*/  FMUL R10, R21, R132.reuse ;  /* 0x00000084150a7220 */ /* 0x0a0fe20000400000 */
[-C--:B-1----:R-:W-:Y:S01]  /*8660*/  FMUL R5, R35, R132.reuse ;  /* 0x0000008423057220 */ /* 0x082fe20000400000 */
[----:B------:R-:W-:-:S03]  /*8670*/  FMUL R4, R20, R132 ;  /* 0x0000008414047220 */ /* 0x000fc60000400000 */
[-C--:B------:R-:W-:Y:S01]  /*8680*/  FFMA R43, R47, R0.reuse, R5 ;  /* 0x000000002f2b7223 */ /* 0x080fe20000000005 */
[----:B------:R-:W-:Y:S01]  /*8690*/  FFMA R36, R48, R0, R4 ;  /* 0x0000000030247223 */ /* 0x000fe20000000004 */
[-C--:B------:R-:W-:Y:S01]  /*86a0*/  FMUL R5, R22, R132.reuse ;  /* 0x0000008416057220 */ /* 0x080fe20000400000 */
[----:B------:R-:W-:Y:S01]  /*86b0*/  FMUL R4, R23, R132 ;  /* 0x0000008417047220 */ /* 0x000fe20000400000 */
[-C--:B------:R-:W-:Y:S02]  /*86c0*/  FFMA R37, R49, R0.reuse, R10 ;  /* 0x0000000031257223 */ /* 0x080fe4000000000a */
[-C--:B------:R-:W-:Y:S01]  /*86d0*/  FFMA R38, R50, R0.reuse, R5 ;  /* 0x0000000032267223 */ /* 0x080fe20000000005 */
[----:B------:R-:W-:Y:S01]  /*86e0*/  FFMA R39, R51, R0, R4 ;  /* 0x0000000033277223 */ /* 0x000fe20000000004 */
[----:B------:R-:W-:Y:S01]  /*86f0*/  IADD3 R4, R135, 0x30, RZ ;  /* 0x0000003087047810 */ /* 0x000fe20007ffe0ff */
[----:B------:R-:W-:Y:S01]  /*8700*/  @P4 STG.E.128 desc[UR38][R12.64], R40 ;  /* 0x000000280c004986 */ /* 0x000fe2000c101d26 */
[----:B------:R-:W-:-:S02]  /*8710*/  IADD3 R10, P2, R136, R8, RZ ;  /* 0x00000008880a7210 */ /* 0x000fc40007f5e0ff */
[C---:B------:R-:W-:Y:S01]  /*8720*/  ISETP.LT.AND P4, PT, R4.reuse, UR6, P1 ;  /* 0x0000000604007c0c */ /* 0x040fe20008f81270 */
[----:B------:R1:W-:Y:S01]  /*8730*/  @P3 STG.E.128 desc[UR38][R6.64], R36 ;  /* 0x0000002406003986 */ /* 0x0003e2000c101d26 */
[----:B------:R-:W-:Y:S02]  /*8740*/  ISETP.LT.AND P3, PT, R4, UR6, P0 ;  /* 0x0000000604007c0c */ /* 0x000fe40008761270 */
[----:B------:R-:W-:Y:S02]  /*8750*/  IADD3.X R11, R137, R9, RZ, P2, !PT ;  /* 0x00000009890b7210 */ /* 0x000fe400017fe4ff */
[----:B------:R-:W-:-:S07]  /*8760*/  IADD3 R17, R135, 0x32, RZ ;  /* 0x0000003287117810 */ /* 0x000fce0007ffe0ff */
[----:B------:R-:W2:Y:S01]  /*8770*/  @P4 LDG.E.LTC128B.128 R24, desc[UR38][R10.64] ;  /* 0x000000260a184981 */ /* 0x000ea2000c1e1d20 */
[----:B-1----:R-:W-:-:S04]  /*8780*/  IADD3 R6, P2, R8, R16, RZ ;  /* 0x0000001008067210 */ /* 0x002fc80007f5e0ff */
[----:B------:R-:W-:-:S05]  /*8790*/  IADD3.X R7, R9, R140, RZ, P2, !PT ;  /* 0x0000008c09077210 */ /* 0x000fca00017fe4ff */
[----:B------:R1:W3:Y:S01]  /*87a0*/  @P3 LDG.E.LTC128B.128 R28, desc[UR38][R6.64] ;  /* 0x00000026061c3981 */ /* 0x0002e2000c1e1d20 */
[----:B------:R-:W-:Y:S02]  /*87b0*/  ISETP.LT.AND P3, PT, R17, UR6, P1 ;  /* 0x0000000611007c0c */ /* 0x000fe40008f61270 */
[----:B------:R-:W-:Y:S02]  /*87c0*/  MOV R44, R20 ;  /* 0x00000014002c7202 */ /* 0x000fe40000000f00 */
[----:B------:R-:W-:Y:S02]  /*87d0*/  MOV R45, R21 ;  /* 0x00000015002d7202 */ /* 0x000fe40000000f00 */
[----:B------:R-:W-:Y:S02]  /*87e0*/  MOV R46, R22 ;  /* 0x00000016002e7202 */ /* 0x000fe40000000f00 */
[----:B-1----:R-:W-:-:S04]  /*87f0*/  IADD3 R6, P2, R136, R14, RZ ;  /* 0x0000000e88067210 */ /* 0x002fc80007f5e0ff */
[----:B------:R-:W-:-:S05]  /*8800*/  IADD3.X R7, R137, R15, RZ, P2, !PT ;  /* 0x0000000f89077210 */ /* 0x000fca00017fe4ff */
[----:B------:R-:W4:Y:S01]  /*8810*/  @P3 LDG.E.LTC128B.128 R32, desc[UR38][R6.64] ;  /* 0x0000002606203981 */ /* 0x000f22000c1e1d20 */
[----:B------:R-:W-:Y:S02]  /*8820*/  ISETP.LT.AND P3, PT, R17, UR6, P0 ;  /* 0x0000000611007c0c */ /* 0x000fe40008761270 */
[----:B------:R-:W-:Y:S02]  /*8830*/  IADD3 R8, P2, R14, R16, RZ ;  /* 0x000000100e087210 */ /* 0x000fe40007f5e0ff */
[----:B------:R-:W-:Y:S02]  /*8840*/  MOV R47, R23 ;  /* 0x00000017002f7202 */ /* 0x000fe40000000f00 */
[----:B------:R-:W-:-:S07]  /*8850*/  IADD3.X R9, R15, R140, RZ, P2, !PT ;  /* 0x0000008c0f097210 */ /* 0x000fce00017fe4ff */
        /* <DEDUP_REMOVED lines=16> */
[----:B------:R-:W-:Y:S02]  /*8960*/  ISETP.LT.AND P3, PT, R4, UR6, P6 ;  /* 0x0000000604007c0c */ /* 0x000fe4000b761270 */
[----:B------:R-:W-:Y:S01]  /*8970*/  IADD3 R4, P2, R2, UR4, RZ ;  /* 0x0000000402047c10 */ /* 0x000fe2000ff5e0ff */
[-C--:B--2---:R-:W-:Y:S01]  /*8980*/  FMUL R5, R25, R132.reuse ;  /* 0x0000008419057220 */ /* 0x084fe20000400000 */
[-C--:B-1----:R-:W-:Y:S01]  /*8990*/  FMUL R8, R24, R132.reuse ;  /* 0x0000008418087220 */ /* 0x082fe20000400000 */
[----:B------:R-:W-:Y:S02]  /*89a0*/  FMUL R9, R26, R132 ;  /* 0x000000841a097220 */ /* 0x000fe40000400000 */
[-C--:B------:R-:W-:Y:S01]  /*89b0*/  FFMA R37, R21, R0.reuse, R5 ;  /* 0x0000000015257223 */ /* 0x080fe20000000005 */
[----:B------:R-:W-:Y:S01]  /*89c0*/  FFMA R36, R20, R0, R8 ;  /* 0x0000000014247223 */ /* 0x000fe20000000008 */
[----:B------:R-:W-:Y:S01]  /*89d0*/  FMUL R8, R27, R132 ;  /* 0x000000841b087220 */ /* 0x000fe20000400000 */
[----:B------:R-:W-:-:S03]  /*89e0*/  FFMA R38, R22, R0, R9 ;  /* 0x0000000016267223 */ /* 0x000fc60000000009 */
[----:B------:R-:W-:Y:S01]  /*89f0*/  FFMA R39, R23, R0, R8 ;  /* 0x0000000017277223 */ /* 0x000fe20000000008 */
[-C--:B---3--:R-:W-:Y:S01]  /*8a00*/  FMUL R5, R28, R132.reuse ;  /* 0x000000841c057220 */ /* 0x088fe20000400000 */
[-C--:B------:R-:W-:Y:S01]  /*8a10*/  FMUL R9, R29, R132.reuse ;  /* 0x000000841d097220 */ /* 0x080fe20000400000 */
[----:B------:R-:W-:Y:S02]  /*8a20*/  FMUL R8, R30, R132 ;  /* 0x000000841e087220 */ /* 0x000fe40000400000 */
[----:B------:R-:W-:Y:S01]  /*8a30*/  FFMA R20, R40, R0, R5 ;  /* 0x0000000028147223 */ /* 0x000fe20000000005 */
[----:B------:R-:W-:Y:S01]  /*8a40*/  IADD3.X R5, R3, UR5, RZ, P2, !PT ;  /* 0x0000000503057c10 */ /* 0x000fe200097fe4ff */
[----:B------:R-:W-:Y:S01]  /*8a50*/  FMUL R14, R31, R132 ;  /* 0x000000841f0e7220 */ /* 0x000fe20000400000 */
[----:B------:R-:W-:Y:S01]  /*8a60*/  IADD3 R2, P2, R2, UR8, RZ ;  /* 0x0000000802027c10 */ /* 0x000fe2000ff5e0ff */
[-C--:B------:R-:W-:Y:S01]  /*8a70*/  FFMA R21, R41, R0.reuse, R9 ;  /* 0x0000000029157223 */ /* 0x080fe20000000009 */
[-C--:B------:R-:W-:Y:S01]  /*8a80*/  FFMA R22, R42, R0.reuse, R8 ;  /* 0x000000002a167223 */ /* 0x080fe20000000008 */
[----:B------:R-:W-:Y:S01]  /*8a90*/  FFMA R23, R43, R0, R14 ;  /* 0x000000002b177223 */ /* 0x000fe2000000000e */
[----:B------:R-:W-:Y:S01]  /*8aa0*/  IADD3.X R3, R3, UR7, RZ, P2, !PT ;  /* 0x0000000703037c10 */ /* 0x000fe200097fe4ff */
[----:B------:R-:W-:Y:S01]  /*8ab0*/  @P4 STG.E.128 desc[UR38][R4.64], R36 ;  /* 0x0000002404004986 */ /* 0x000fe2000c101d26 */
[----:B------:R-:W-:-:S03]  /*8ac0*/  ISETP.LT.AND P2, PT, R17, UR6, P5 ;  /* 0x0000000611007c0c */ /* 0x000fc6000af41270 */
[----:B------:R1:W-:Y:S01]  /*8ad0*/  @P3 STG.E.128 desc[UR38][R2.64], R20 ;  /* 0x0000001402003986 */ /* 0x0003e2000c101d26 */
[-C--:B----4-:R-:W-:Y:S01]  /*8ae0*/  FMUL R8, R32, R132.reuse ;  /* 0x0000008420087220 */ /* 0x090fe20000400000 */
[----:B------:R-:W-:-:S03]  /*8af0*/  FMUL R9, R33, R132 ;  /* 0x0000008421097220 */ /* 0x000fc60000400000 */
        /* <DEDUP_REMOVED lines=8> */
[-C--:B-----5:R-:W-:Y:S01]  /*8b80*/  FMUL R3, R44, R132.reuse ;  /* 0x000000842c037220 */ /* 0x0a0fe20000400000 */
[----:B------:R-:W-:Y:S01]  /*8b90*/  ISETP.LT.AND P3, PT, R17, UR6, P6 ;  /* 0x0000000611007c0c */ /* 0x000fe2000b761270 */
[----:B------:R-:W-:-:S02]  /*8ba0*/  FMUL R2, R45, R132 ;  /* 0x000000842d027220 */ /* 0x000fc40000400000 */
[----:B------:R1:W-:Y:S01]  /*8bb0*/  @P2 STG.E.128 desc[UR38][R8.64], R20 ;  /* 0x0000001408002986 */ /* 0x0003e2000c101d26 */
[----:B------:R-:W-:Y:S01]  /*8bc0*/  FMUL R14, R46, R132 ;  /* 0x000000842e0e7220 */ /* 0x000fe20000400000 */
[----:B------:R-:W-:-:S04]  /*8bd0*/  IADD3 R12, P2, R12, UR8, RZ ;  /* 0x000000080c0c7c10 */ /* 0x000fc8000ff5e0ff */
[----:B------:R-:W-:Y:S01]  /*8be0*/  IADD3.X R13, R13, UR7, RZ, P2, !PT ;  /* 0x000000070d0d7c10 */ /* 0x000fe200097fe4ff */
[----:B-1----:R-:W-:Y:S01]  /*8bf0*/  FFMA R20, R52, R0, R3 ;  /* 0x0000000034147223 */ /* 0x002fe20000000003 */
[----:B------:R-:W-:Y:S01]  /*8c00*/  FMUL R3, R47, R132 ;  /* 0x000000842f037220 */ /* 0x000fe20000400000 */
[-C--:B------:R-:W-:Y:S01]  /*8c10*/  FFMA R21, R53, R0.reuse, R2 ;  /* 0x0000000035157223 */ /* 0x080fe20000000002 */
[-C--:B------:R-:W-:Y:S02]  /*8c20*/  FFMA R22, R54, R0.reuse, R14 ;  /* 0x0000000036167223 */ /* 0x080fe4000000000e */
[----:B------:R-:W-:Y:S01]  /*8c30*/  FFMA R23, R55, R0, R3 ;  /* 0x0000000037177223 */ /* 0x000fe20000000003 */
[----:B------:R-:W-:Y:S02]  /*8c40*/  IADD3 R2, R135, 0x38, RZ ;  /* 0x0000003887027810 */ /* 0x000fe40007ffe0ff */
[----:B------:R-:W-:Y:S02]  /*8c50*/  IADD3 R14, P2, R136, R10, RZ ;  /* 0x0000000a880e7210 */ /* 0x000fe40007f5e0ff */
[----:B------:R1:W-:Y:S01]  /*8c60*/  @P3 STG.E.128 desc[UR38][R12.64], R20 ;  /* 0x000000140c003986 */ /* 0x0003e2000c101d26 */
[----:B------:R-:W-:-:S02]  /*8c70*/  ISETP.LT.AND P3, PT, R2, UR6, P0 ;  /* 0x0000000602007c0c */ /* 0x000fc40008761270 */
[----:B------:R-:W-:Y:S02]  /*8c80*/  IADD3.X R15, R137, R11, RZ, P2, !PT ;  /* 0x0000000b890f7210 */ /* 0x000fe400017fe4ff */
[----:B------:R-:W-:-:S13]  /*8c90*/  ISETP.LT.AND P4, PT, R2, UR6, P1 ;  /* 0x0000000602007c0c */ /* 0x000fda0008f81270 */
[----:B------:R-:W2:Y:S01]  /*8ca0*/  @P4 LDG.E.LTC128B.128 R24, desc[UR38][R14.64] ;  /* 0x000000260e184981 */ /* 0x000ea2000c1e1d20 */
[----:B-1----:R-:W-:-:S04]  /*8cb0*/  IADD3 R12, P2, R10, R16, RZ ;  /* 0x000000100a0c7210 */ /* 0x002fc80007f5e0ff */
[----:B------:R-:W-:-:S05]  /*8cc0*/  IADD3.X R13, R11, R140, RZ, P2, !PT ;  /* 0x0000008c0b0d7210 */ /* 0x000fca00017fe4ff */
[----:B------:R2:W3:Y:S01]  /*8cd0*/  @P3 LDG.E.LTC128B.128 R28, desc[UR38][R12.64] ;  /* 0x000000260c1c3981 */ /* 0x0004e2000c1e1d20 */
[----:B------:R-:W-:-:S04]  /*8ce0*/  IADD3 R20, R135, 0x3a, RZ ;  /* 0x0000003a87147810 */ /* 0x000fc80007ffe0ff */
[----:B------:R-:W-:Y:S02]  /*8cf0*/  ISETP.LT.AND P1, PT, R20, UR6, P1 ;  /* 0x0000000614007c0c */ /* 0x000fe40008f21270 */
[----:B------:R-:W-:-:S04]  /*8d00*/  IADD3 R10, P2, R136, R6, RZ ;  /* 0x00000006880a7210 */ /* 0x000fc80007f5e0ff */
[----:B------:R-:W-:-:S07]  /*8d10*/  IADD3.X R11, R137, R7, RZ, P2, !PT ;  /* 0x00000007890b7210 */ /* 0x000fce00017fe4ff */
[----:B------:R1:W4:Y:S01]  /*8d20*/  @P1 LDG.E.LTC128B.128 R32, desc[UR38][R10.64] ;  /* 0x000000260a201981 */ /* 0x000322000c1e1d20 */
[----:B------:R-:W-:Y:S02]  /*8d30*/  ISETP.LT.AND P1, PT, R20, UR6, P0 ;  /* 0x0000000614007c0c */ /* 0x000fe40008721270 */
[----:B------:R-:W-:-:S04]  /*8d40*/  IADD3 R6, P0, R6, R16, RZ ;  /* 0x0000001006067210 */ /* 0x000fc80007f1e0ff */
[----:B------:R-:W-:-:S07]  /*8d50*/  IADD3.X R7, R7, R140, RZ, P0, !PT ;  /* 0x0000008c07077210 */ /* 0x000fce00007fe4ff */
[----:B------:R5:W4:Y:S01]  /*8d60*/  @P1 LDG.E.LTC128B.128 R44, desc[UR38][R6.64] ;  /* 0x00000026062c1981 */ /* 0x000b22000c1e1d20 */
        /* <DEDUP_REMOVED lines=9> */
[----:B------:R-:W-:Y:S01]  /*8e00*/  BAR.SYNC.DEFER_BLOCKING 0x0 ;  /* 0x0000000000007b1d */ /* 0x000fe20000010000 */
[----:B------:R-:W-:-:S02]  /*8e10*/  ISETP.LT.AND P2, PT, R2, UR6, P5 ;  /* 0x0000000602007c0c */ /* 0x000fc4000af41270 */
[----:B------:R-:W-:-:S03]  /*8e20*/  ISETP.LT.AND P1, PT, R2, UR6, P6 ;  /* 0x0000000602007c0c */ /* 0x000fc6000b721270 */
[----:B------:R-:W5:Y:S04]  /*8e30*/  LDS.128 R16, [R134+UR31] ;  /* 0x0000001f86107984 */ /* 0x000f680008000c00 */
[----:B------:R-:W3:Y:S04]  /*8e40*/  LDS.128 R36, [R134+UR31+0x100] ;  /* 0x0001001f86247984 */ /* 0x000ee80008000c00 */
[----:B------:R-:W4:Y:S01]  /*8e50*/  LDS.128 R40, [R134+UR31+0x440] ;  /* 0x0004401f86287984 */ /* 0x000f220008000c00 */
[C---:B------:R-:W-:Y:S02]  /*8e60*/  ISETP.LT.AND P5, PT, R20.reuse, UR6, P5 ;  /* 0x0000000614007c0c */ /* 0x040fe4000afa1270 */
[----:B------:R-:W-:Y:S01]  /*8e70*/  ISETP.LT.AND P6, PT, R20, UR6, P6 ;  /* 0x0000000614007c0c */ /* 0x000fe2000b7c1270 */
[-C--:B--2---:R-:W-:Y:S01]  /*8e80*/  FMUL R12, R24, R132.reuse ;  /* 0x00000084180c7220 */ /* 0x084fe20000400000 */
[-C--:B-1----:R-:W-:Y:S01]  /*8e90*/  FMUL R10, R26, R132.reuse ;  /* 0x000000841a0a7220 */ /* 0x082fe20000400000 */
[----:B-----5:R-:W-:-:S02]  /*8ea0*/  FMUL R7, R27, R132 ;  /* 0x000000841b077220 */ /* 0x020fc40000400000 */
[----:B------:R-:W-:Y:S01]  /*8eb0*/  FFMA R24, R16, R0, R12 ;  /* 0x0000000010187223 */ /* 0x000fe2000000000c */
[-C--:B---3--:R-:W-:Y:S01]  /*8ec0*/  FMUL R6, R28, R132.reuse ;  /* 0x000000841c067220 */ /* 0x088fe20000400000 */
[-C--:B------:R-:W-:Y:S01]  /*8ed0*/  FMUL R3, R29, R132.reuse ;  /* 0x000000841d037220 */ /* 0x080fe20000400000 */
[-C--:B------:R-:W-:Y:S01]  /*8ee0*/  FMUL R2, R30, R132.reuse ;  /* 0x000000841e027220 */ /* 0x080fe20000400000 */
[----:B------:R-:W-:Y:S02]  /*8ef0*/  FMUL R13, R31, R132 ;  /* 0x000000841f0d7220 */ /* 0x000fe40000400000 */
[----:B------:R-:W1:Y:S01]  /*8f00*/  LDS.128 R28, [R134+UR31+0x540] ;  /* 0x0005401f861c7984 */ /* 0x000e620008000c00 */
[----:B------:R-:W-:Y:S01]  /*8f10*/  FFMA R16, R36, R0, R6 ;  /* 0x0000000024107223 */ /* 0x000fe20000000006 */
[----:B------:R-:W-:Y:S01]  /*8f20*/  IADD3 R6, P0, R4, UR4, RZ ;  /* 0x0000000404067c10 */ /* 0x000fe2000ff1e0ff */
[----:B------:R-:W-:Y:S01]  /*8f30*/  FMUL R11, R25, R132 ;  /* 0x00000084190b7220 */ /* 0x000fe20000400000 */
[-C--:B------:R-:W-:Y:S01]  /*8f40*/  FFMA R26, R18, R0.reuse, R10 ;  /* 0x00000000121a7223 */ /* 0x080fe2000000000a */
[-C--:B------:R-:W-:Y:S01]  /*8f50*/  FFMA R27, R19, R0.reuse, R7 ;  /* 0x00000000131b7223 */ /* 0x080fe20000000007 */
[----:B------:R-:W-:Y:S01]  /*8f60*/  FFMA R18, R38, R0, R2 ;  /* 0x0000000026127223 */ /* 0x000fe20000000002 */
[----:B------:R-:W-:-:S02]  /*8f70*/  IADD3 R4, P3, R4, UR8, RZ ;  /* 0x0000000804047c10 */ /* 0x000fc4000ff7e0ff */
[----:B------:R-:W-:Y:S02]  /*8f80*/  IADD3.X R7, R5, UR5, RZ, P0, !PT ;  /* 0x0000000505077c10 */ /* 0x000fe400087fe4ff */
[----:B------:R-:W-:Y:S01]  /*8f90*/  IADD3 R2, P0, R8, UR4, RZ ;  /* 0x0000000408027c10 */ /* 0x000fe2000ff1e0ff */
[-C--:B----4-:R-:W-:Y:S01]  /*8fa0*/  FMUL R14, R32, R132.reuse ;  /* 0x00000084200e7220 */ /* 0x090fe20000400000 */
[-C--:B------:R-:W-:Y:S01]  /*8fb0*/  FMUL R15, R33, R132.reuse ;  /* 0x00000084210f7220 */ /* 0x080fe20000400000 */
[-C--:B------:R-:W-:Y:S01]  /*8fc0*/  FMUL R22, R34, R132.reuse ;  /* 0x0000008422167220 */ /* 0x080fe20000400000 */
[----:B------:R-:W-:Y:S01]  /*8fd0*/  FMUL R21, R35, R132 ;  /* 0x0000008423157220 */ /* 0x000fe20000400000 */
[-C--:B------:R-:W-:Y:S01]  /*8fe0*/  FFMA R25, R17, R0.reuse, R11 ;  /* 0x0000000011197223 */ /* 0x080fe2000000000b */
[-C--:B------:R-:W-:Y:S01]  /*8ff0*/  FFMA R19, R39, R0.reuse, R13 ;  /* 0x0000000027137223 */ /* 0x080fe2000000000d */
[-C--:B------:R-:W-:Y:S01]  /*9000*/  FFMA R17, R37, R0.reuse, R3 ;  /* 0x0000000025117223 */ /* 0x080fe20000000003 */
[-C--:B------:R-:W-:Y:S01]  /*9010*/  FFMA R12, R40, R0.reuse, R14 ;  /* 0x00000000280c7223 */ /* 0x080fe2000000000e */
[-C--:B------:R-:W-:Y:S01]  /*9020*/  FFMA R13, R41, R0.reuse, R15 ;  /* 0x00000000290d7223 */ /* 0x080fe2000000000f */
[----:B------:R-:W-:Y:S01]  /*9030*/  IADD3.X R5, R5, UR7, RZ, P3, !PT ;  /* 0x0000000705057c10 */ /* 0x000fe20009ffe4ff */
[-C--:B------:R-:W-:Y:S01]  /*9040*/  FFMA R14, R42, R0.reuse, R22 ;  /* 0x000000002a0e7223 */ /* 0x080fe20000000016 */
[----:B------:R-:W-:Y:S01]  /*9050*/  FFMA R15, R43, R0, R21 ;  /* 0x000000002b0f7223 */ /* 0x000fe20000000015 */
[----:B------:R-:W-:Y:S01]  /*9060*/  IADD3.X R3, R9, UR5, RZ, P0, !PT ;  /* 0x0000000509037c10 */ /* 0x000fe200087fe4ff */
[----:B------:R2:W-:Y:S04]  /*9070*/  @P2 STG.E.128 desc[UR38][R6.64], R24 ;  /* 0x0000001806002986 */ /* 0x0005e8000c101d26 */
[----:B------:R3:W-:Y:S04]  /*9080*/  @P1 STG.E.128 desc[UR38][R4.64], R16 ;  /* 0x0000001004001986 */ /* 0x0007e8000c101d26 */
[----:B------:R4:W-:Y:S01]  /*9090*/  @P5 STG.E.128 desc[UR38][R2.64], R12 ;  /* 0x0000000c02005986 */ /* 0x0009e2000c101d26 */
[-C--:B--2---:R-:W-:Y:S01]  /*90a0*/  FMUL R6, R46, R132.reuse ;  /* 0x000000842e067220 */ /* 0x084fe20000400000 */
[-C--:B------:R-:W-:Y:S01]  /*90b0*/  FMUL R7, R47, R132.reuse ;  /* 0x000000842f077220 */ /* 0x080fe20000400000 */
[-C--:B---3--:R-:W-:Y:S01]  /*90c0*/  FMUL R5, R45, R132.reuse ;  /* 0x000000842d057220 */ /* 0x088fe20000400000 */
[----:B----4-:R-:W-:Y:S01]  /*90d0*/  FMUL R3, R44, R132 ;  /* 0x000000842c037220 */ /* 0x010fe20000400000 */
[----:B------:R-:W-:-:S03]  /*90e0*/  IADD3 R2, P0, R8, UR8, RZ ;  /* 0x0000000808027c10 */ /* 0x000fc6000ff1e0ff */
[-C--:B-1----:R-:W-:Y:S01]  /*90f0*/  FFMA R4, R28, R0.reuse, R3 ;  /* 0x000000001c047223 */ /* 0x082fe20000000003 */
[----:B------:R-:W-:Y:S01]  /*9100*/  IADD3.X R3, R9, UR7, RZ, P0, !PT ;  /* 0x0000000709037c10 */ /* 0x000fe200087fe4ff */
[-C--:B------:R-:W-:Y:S01]  /*9110*/  FFMA R5, R29, R0.reuse, R5 ;  /* 0x000000001d057223 */ /* 0x080fe20000000005 */
[-C--:B------:R-:W-:Y:S01]  /*9120*/  FFMA R6, R30, R0.reuse, R6 ;  /* 0x000000001e067223 */ /* 0x080fe20000000006 */
[----:B------:R-:W-:Y:S01]  /*9130*/  FFMA R7, R31, R0, R7 ;  /* 0x000000001f077223 */ /* 0x000fe20000000007 */
[----:B------:R-:W-:Y:S06]  /*9140*/  @!P6 BRA `(.L_x_75) ;  /* 0x000000180010e947 */ /* 0x000fec0003800000 */
[----:B------:R2:W-:Y:S01]  /*9150*/  STG.E.128 desc[UR38][R2.64], R4 ;  /* 0x0000000402007986 */ /* 0x0005e2000c101d26 */
[----:B------:R-:W-:Y:S05]  /*9160*/  BRA `(.L_x_75) ;  /* 0x0000001800087947 */ /* 0x000fea0003800000 */
.L_x_74:
[----:B------:R-:W-:Y:S01]  /*9170*/  BAR.SYNC.DEFER_BLOCKING 0x0 ;  /* 0x0000000000007b1d */ /* 0x000fe20000010000 */
[----:B------:R-:W-:-:S05]  /*9180*/  IADD3 R2, R135, 0x2, RZ ;  /* 0x0000000287027810 */ /* 0x000fca0007ffe0ff */
[----:B------:R-:W-:Y:S01]  /*9190*/  ULDC UR6, c[0x0][0x228] ;  /* 0x00008a0000067ab9 */ /* 0x000fe20000000800 */
[----:B------:R-:W-:Y:S01]  /*91a0*/  ULDC.64 UR4, c[0x0][0x370] ;  /* 0x0000dc0000047ab9 */ /* 0x000fe20000000a00 */
[C---:B------:R-:W-:Y:S02]  /*91b0*/  ISETP.LT.AND P4, PT, R135.reuse, UR6, P5 ;  /* 0x0000000687007c0c */ /* 0x040fe4000af81270 */
[----:B------:R-:W-:Y:S02]  /*91c0*/  ISETP.LT.AND P3, PT, R135, UR6, P6 ;  /* 0x0000000687007c0c */ /* 0x000fe4000b761270 */
[C---:B------:R-:W-:Y:S02]  /*91d0*/  ISETP.LT.AND P2, PT, R2.reuse, UR6, P5 ;  /* 0x0000000602007c0c */ /* 0x040fe4000af41270 */
[----:B------:R-:W-:-:S07]  /*91e0*/  ISETP.LT.AND P0, PT, R2, UR6, P6 ;  /* 0x0000000602007c0c */ /* 0x000fce000b701270 */
[----:B------:R-:W-:Y:S02]  /*91f0*/  @P4 MOV R2, R139 ;  /* 0x0000008b00024202 */ /* 0x000fe40000000f00 */
[----:B------:R-:W-:Y:S01]  /*9200*/  @P4 MOV R3, R138 ;  /* 0x0000008a00034202 */ /* 0x000fe20000000f00 */
[----:B------:R5:W-:Y:S04]  /*9210*/  STS.64 [R133], R4 ;  /* 0x0000000485007388 */ /* 0x000be80000000a00 */
[----:B------:R-:W-:Y:S04]  /*9220*/  STS.64 [R133+0x20], R8 ;  /* 0x0000200885007388 */ /* 0x000fe80000000a00 */
[----:B------:R-:W-:Y:S04]  /*9230*/  STS.64 [R133+0x40], R12 ;  /* 0x0000400c85007388 */ /* 0x000fe80000000a00 */
[----:B------:R-:W-:Y:S04]  /*9240*/  STS.64 [R133+0x60], R16 ;  /* 0x0000601085007388 */ /* 0x000fe80000000a00 */
[----:B------:R-:W-:Y:S04]  /*9250*/  STS.64 [R133+0x80], R20 ;  /* 0x0000801485007388 */ /* 0x000fe80000000a00 */
[----:B------:R-:W-:Y:S04]  /*9260*/  STS.64 [R133+0xa0], R24 ;  /* 0x0000a01885007388 */ /* 0x000fe80000000a00 */
[----:B------:R-:W-:Y:S01]  /*9270*/  STS.64 [R133+0xc0], R28 ;  /* 0x0000c01c85007388 */ /* 0x000fe20000000a00 */
[----:B-----5:R-:W-:-:S03]  /*9280*/  IADD3 R4, P1, R139, UR4, RZ ;  /* 0x000000048b047c10 */ /* 0x020fc6000ff3e0ff */
[----:B------:R-:W-:Y:S01]  /*9290*/  STS.64 [R133+0xe0], R32 ;  /* 0x0000e02085007388 */ /* 0x000fe20000000a00 */
[----:B------:R-:W-:Y:S01]  /*92a0*/  IADD3.X R5, R138, UR5, RZ, P1, !PT ;  /* 0x000000058a057c10 */ /* 0x000fe20008ffe4ff */
[----:B------:R-:W-:Y:S06]  /*92b0*/  BAR.SYNC.DEFER_BLOCKING 0x0 ;  /* 0x0000000000007b1d */ /* 0x000fec0000010000 */
[----:B------:R-:W-:Y:S02]  /*92c0*/  ULDC.64 UR4, c[0x0][0x388] ;  /* 0x0000e20000047ab9 */ /* 0x000fe40000000a00 */
[----:B------:R-:W-:-:S04]  /*92d0*/  UIADD3 UR8, UP0, UR4, 0x100, URZ ;  /* 0x0000010004087890 */ /* 0x000fc8000ff1e03f */
[----:B------:R-:W-:Y:S01]  /*92e0*/  UIADD3.X UR7, URZ, UR5, URZ, UP0, !UPT ;  /* 0x000000053f077290 */ /* 0x000fe200087fe43f */
[----:B------:R-:W5:Y:S04]  /*92f0*/  LDS.128 R144, [R134+UR31] ;  /* 0x0000001f86907984 */ /* 0x000f680008000c00 */
[----:B------:R-:W3:Y:S04]  /*9300*/  LDS.128 R148, [R134+UR31+0x100] ;  /* 0x0001001f86947984 */ /* 0x000ee80008000c00 */
[----:B------:R-:W2:Y:S04]  /*9310*/  LDS.128 R152, [R134+UR31+0x440] ;  /* 0x0004401f86987984 */ /* 0x000ea80008000c00 */
[----:B-1--4-:R-:W1:Y:S01]  /*9320*/  LDS.128 R156, [R134+UR31+0x540] ;  /* 0x0005401f869c7984 */ /* 0x012e620008000c00 */
[-C--:B-----5:R-:W-:Y:S01]  /*9330*/  FMUL R144, R144, R0.reuse ;  /* 0x0000000090907220 */ /* 0x0a0fe20000400000 */
[-C--:B------:R-:W-:Y:S01]  /*9340*/  FMUL R145, R145, R0.reuse ;  /* 0x0000000091917220 */ /* 0x080fe20000400000 */
[-C--:B------:R-:W-:Y:S01]  /*9350*/  FMUL R146, R146, R0.reuse ;  /* 0x0000000092927220 */ /* 0x080fe20000400000 */
[-C--:B------:R-:W-:Y:S01]  /*9360*/  FMUL R147, R147, R0.reuse ;  /* 0x0000000093937220 */ /* 0x080fe20000400000 */
[-C--:B---3--:R-:W-:Y:S01]  /*9370*/  FMUL R148, R148, R0.reuse ;  /* 0x0000000094947220 */ /* 0x088fe20000400000 */
[-C--:B------:R-:W-:Y:S01]  /*9380*/  FMUL R149, R149, R0.reuse ;  /* 0x0000000095957220 */ /* 0x080fe20000400000 */
[-C--:B------:R-:W-:Y:S01]  /*9390*/  FMUL R150, R150, R0.reuse ;  /* 0x0000000096967220 */ /* 0x080fe20000400000 */
[-C--:B------:R-:W-:Y:S01]  /*93a0*/  FMUL R151, R151, R0.reuse ;  /* 0x0000000097977220 */ /* 0x080fe20000400000 */
[----:B------:R3:W-:Y:S02]  /*93b0*/  @P4 STG.E.128 desc[UR38][R2.64], R144 ;  /* 0x0000009002004986 */ /* 0x0007e4000c101d26 */
[----:B---3--:R-:W-:Y:S01]  /*93c0*/  @P3 MOV R2, R139 ;  /* 0x0000008b00023202 */ /* 0x008fe20000000f00 */
[----:B--2---:R-:W-:Y:S01]  /*93d0*/  FMUL R144, R152, R0 ;  /* 0x0000000098907220 */ /* 0x004fe20000400000 */
[----:B------:R-:W-:Y:S01]  /*93e0*/  @P3 MOV R3, R138 ;  /* 0x0000008a00033202 */ /* 0x000fe20000000f00 */
[-C--:B------:R-:W-:Y:S01]  /*93f0*/  FMUL R145, R153, R0.reuse ;  /* 0x0000000099917220 */ /* 0x080fe20000400000 */
[-C--:B------:R-:W-:Y:S01]  /*9400*/  FMUL R146, R154, R0.reuse ;  /* 0x000000009a927220 */ /* 0x080fe20000400000 */
[-C--:B------:R-:W-:Y:S01]  /*9410*/  FMUL R147, R155, R0.reuse ;  /* 0x000000009b937220 */ /* 0x080fe20000400000 */
[-C--:B-1----:R-:W-:Y:S01]  /*9420*/  FMUL R152, R156, R0.reuse ;  /* 0x000000009c987220 */ /* 0x082fe20000400000 */
[----:B------:R1:W-:Y:S01]  /*9430*/  @P3 STG.E.128 desc[UR38][R2.64+0x100], R148 ;  /* 0x0001009402003986 */ /* 0x0003e2000c101d26 */
[-C--:B------:R-:W-:Y:S01]  /*9440*/  FMUL R153, R157, R0.reuse ;  /* 0x000000009d997220 */ /* 0x080fe20000400000 */
[-C--:B------:R-:W-:Y:S01]  /*9450*/  FMUL R154, R158, R0.reuse ;  /* 0x000000009e9a7220 */ /* 0x080fe20000400000 */
[----:B------:R-:W-:Y:S01]  /*9460*/  FMUL R155, R159, R0 ;  /* 0x000000009f9b7220 */ /* 0x000fe20000400000 */
[----:B------:R-:W-:Y:S01]  /*9470*/  @P2 STG.E.128 desc[UR38][R4.64], R144 ;  /* 0x0000009004002986 */ /* 0x000fe2000c101d26 */
[----:B-1----:R-:W-:-:S02]  /*9480*/  @P0 MOV R2, R4 ;  /* 0x0000000400020202 */ /* 0x002fc40000000f00 */
[----:B------:R-:W-:-:S05]  /*9490*/  @P0 MOV R3, R5 ;  /* 0x0000000500030202 */ /* 0x000fca0000000f00 */
[----:B------:R1:W-:Y:S01]  /*94a0*/  @P0 STG.E.128 desc[UR38][R2.64+0x100], R152 ;  /* 0x0001009802000986 */ /* 0x0003e2000c101d26 */
[----:B------:R-:W-:Y:S06]  /*94b0*/  BAR.SYNC.DEFER_BLOCKING 0x0 ;  /* 0x0000000000007b1d */ /* 0x000fec0000010000 */
[----:B------:R2:W-:Y:S04]  /*94c0*/  STS.64 [R133], R6 ;  /* 0x0000000685007388 */ /* 0x0005e80000000a00 */
[----:B------:R-:W-:Y:S01]  /*94d0*/  STS.64 [R133+0x20], R10 ;  /* 0x0000200a85007388 */ /* 0x000fe20000000a00 */
[----:B-1----:R-:W-:-:S03]  /*94e0*/  IADD3 R2, P1, R139, UR4, RZ ;  /* 0x000000048b027c10 */ /* 0x002fc6000ff3e0ff */
[----:B------:R-:W-:Y:S01]  /*94f0*/  STS.64 [R133+0x40], R14 ;  /* 0x0000400e85007388 */ /* 0x000fe20000000a00 */
[----:B------:R-:W-:-:S03]  /*9500*/  IADD3.X R3, R138, UR5, RZ, P1, !PT ;  /* 0x000000058a037c10 */ /* 0x000fc60008ffe4ff */
[----:B------:R-:W-:Y:S04]  /*9510*/  STS.64 [R133+0x60], R18 ;  /* 0x0000601285007388 */ /* 0x000fe80000000a00 */
[----:B------:R-:W-:Y:S04]  /*9520*/  STS.64 [R133+0x80], R22 ;  /* 0x0000801685007388 */ /* 0x000fe80000000a00 */
[----:B------:R-:W-:Y:S04]  /*9530*/  STS.64 [R133+0xa0], R26 ;  /* 0x0000a01a85007388 */ /* 0x000fe80000000a00 */
[----:B------:R-:W-:Y:S01]  /*9540*/  STS.64 [R133+0xc0], R30 ;  /* 0x0000c01e85007388 */ /* 0x000fe20000000a00 */
[----:B--2---:R-:W-:-:S03]  /*9550*/  IADD3 R6, R135, 0x8, RZ ;  /* 0x0000000887067810 */ /* 0x004fc60007ffe0ff */
[----:B------:R-:W-:Y:S01]  /*9560*/  STS.64 [R133+0xe0], R34 ;  /* 0x0000e02285007388 */ /* 0x000fe20000000a00 */
[C---:B------:R-:W-:Y:S01]  /*9570*/  IADD3 R7, R135.reuse, 0x12, RZ ;  /* 0x0000001287077810 */ /* 0x040fe20007ffe0ff */
[----:B------:R-:W-:Y:S01]  /*9580*/  BAR.SYNC.DEFER_BLOCKING 0x0 ;  /* 0x0000000000007b1d */ /* 0x000fe20000010000 */
[C---:B------:R-:W-:Y:S02]  /*9590*/  ISETP.LT.AND P0, PT, R6.reuse, UR6, P5 ;  /* 0x0000000606007c0c */ /* 0x040fe4000af01270 */
[----:B------:R-:W-:Y:S02]  /*95a0*/  ISETP.LT.AND P2, PT, R6, UR6, P6 ;  /* 0x0000000606007c0c */ /* 0x000fe4000b741270 */
[----:B------:R-:W-:-:S04]  /*95b0*/  IADD3 R6, R135, 0xa, RZ ;  /* 0x0000000a87067810 */ /* 0x000fc80007ffe0ff */
[----:B------:R-:W-:Y:S01]  /*95c0*/  ISETP.LT.AND P1, PT, R6, UR6, P5 ;  /* 0x0000000606007c0c */ /* 0x000fe2000af21270 */
[----:B------:R-:W1:Y:S04]  /*95d0*/  LDS.128 R8, [R134+UR31] ;  /* 0x0000001f86087984 */ /* 0x000e680008000c00 */
[----:B------:R-:W2:Y:S04]  /*95e0*/  LDS.128 R20, [R134+UR31+0x100] ;  /* 0x0001001f86147984 */ /* 0x000ea80008000c00 */
[----:B------:R-:W3:Y:S04]  /*95f0*/  LDS.128 R16, [R134+UR31+0x440] ;  /* 0x0004401f86107984 */ /* 0x000ee80008000c00 */
[----:B------:R-:W4:Y:S01]  /*9600*/  LDS.128 R12, [R134+UR31+0x540] ;  /* 0x0005401f860c7984 */ /* 0x000f220008000c00 */
[-C--:B-1----:R-:W-:Y:S01]  /*9610*/  FMUL R8, R8, R0.reuse ;  /* 0x0000000008087220 */ /* 0x082fe20000400000 */
[-C--:B------:R-:W-:Y:S01]  /*9620*/  FMUL R9, R9, R0.reuse ;  /* 0x0000000009097220 */ /* 0x080fe20000400000 */
[-C--:B------:R-:W-:Y:S01]  /*9630*/  FMUL R10, R10, R0.reuse ;  /* 0x000000000a0a7220 */ /* 0x080fe20000400000 */
[-C--:B------:R-:W-:Y:S01]  /*9640*/  FMUL R11, R11, R0.reuse ;  /* 0x000000000b0b7220 */ /* 0x080fe20000400000 */
[-C--:B--2---:R-:W-:Y:S01]  /*9650*/  FMUL R20, R20, R0.reuse ;  /* 0x0000000014147220 */ /* 0x084fe20000400000 */
[-C--:B------:R-:W-:Y:S01]  /*9660*/  FMUL R21, R21, R0.reuse ;  /* 0x0000000015157220 */ /* 0x080fe20000400000 */
[-C--:B------:R-:W-:Y:S01]  /*9670*/  FMUL R22, R22, R0.reuse ;  /* 0x0000000016167220 */ /* 0x080fe20000400000 */
[-C--:B------:R-:W-:Y:S01]  /*9680*/  FMUL R23, R23, R0.reuse ;  /* 0x0000000017177220 */ /* 0x080fe20000400000 */
[----:B------:R1:W-:Y:S01]  /*9690*/  @P0 STG.E.128 desc[UR38][R2.64], R8 ;  /* 0x0000000802000986 */ /* 0x0003e2000c101d26 */
[----:B------:R-:W-:Y:S01]  /*96a0*/  ISETP.LT.AND P0, PT, R6, UR6, P6 ;  /* 0x0000000606007c0c */ /* 0x000fe2000b701270 */
[-C--:B---3--:R-:W-:Y:S01]  /*96b0*/  FMUL R16, R16, R0.reuse ;  /* 0x0000000010107220 */ /* 0x088fe20000400000 */
[-C--:B------:R-:W-:Y:S01]  /*96c0*/  FMUL R17, R17, R0.reuse ;  /* 0x0000000011117220 */ /* 0x080fe20000400000 */
[-C--:B------:R-:W-:Y:S01]  /*96d0*/  FMUL R18, R18, R0.reuse ;  /* 0x0000000012127220 */ /* 0x080fe20000400000 */
[-C--:B------:R-:W-:Y:S01]  /*96e0*/  FMUL R19, R19, R0.reuse ;  /* 0x0000000013137220 */ /* 0x080fe20000400000 */
[-C--:B----4-:R-:W-:Y:S01]  /*96f0*/  FMUL R12, R12, R0.reuse ;  /* 0x000000000c0c7220 */ /* 0x090fe20000400000 */
[-C--:B------:R-:W-:Y:S01]  /*9700*/  FMUL R13, R13, R0.reuse ;  /* 0x000000000d0d7220 */ /* 0x080fe20000400000 */
[-C--:B------:R-:W-:Y:S01]  /*9710*/  FMUL R14, R14, R0.reuse ;  /* 0x000000000e0e7220 */ /* 0x080fe20000400000 */
[----:B------:R-:W-:Y:S01]  /*9720*/  FMUL R15, R15, R0 ;  /* 0x000000000f0f7220 */ /* 0x000fe20000400000 */
[----:B------:R-:W-:Y:S01]  /*9730*/  @P2 STG.E.128 desc[UR38][R2.64+0x100], R20 ;  /* 0x0001001402002986 */ /* 0x000fe2000c101d26 */
[----:B-1----:R-:W-:-:S02]  /*9740*/  IADD3 R8, P4, R4, UR4, RZ ;  /* 0x0000000404087c10 */ /* 0x002fc4000ff9e0ff */
[----:B------:R-:W-:Y:S02]  /*9750*/  IADD3 R4, P3, R4, UR8, RZ ;  /* 0x0000000804047c10 */ /* 0x000fe4000ff7e0ff */
[C---:B------:R-:W-:Y:S02]  /*9760*/  IADD3.X R9, R5.reuse, UR5, RZ, P4, !PT ;  /* 0x0000000505097c10 */ /* 0x040fe4000a7fe4ff */
[----:B------:R-:W-:Y:S02]  /*9770*/  IADD3.X R5, R5, UR7, RZ, P3, !PT ;  /* 0x0000000705057c10 */ /* 0x000fe40009ffe4ff */
[----:B------:R-:W-:Y:S01]  /*9780*/  IADD3 R6, P4, R8, UR4, RZ ;  /* 0x0000000408067c10 */ /* 0x000fe2000ff9e0ff */
[----:B------:R-:W-:Y:S04]  /*9790*/  @P1 STG.E.128 desc[UR38][R8.64], R16 ;  /* 0x0000001008001986 */ /* 0x000fe8000c101d26 */
[----:B------:R1:W-:Y:S01]  /*97a0*/  @P0 STG.E.128 desc[UR38][R4.64], R12 ;  /* 0x0000000c04000986 */ /* 0x0003e2000c101d26 */
[----:B------:R-:W-:Y:S06]  /*97b0*/  BAR.SYNC.DEFER_BLOCKING 0x0 ;  /* 0x0000000000007b1d */ /* 0x000fec0000010000 */
[----:B------:R-:W-:Y:S04]  /*97c0*/  STS.64 [R133], R64 ;  /* 0x0000004085007388 */ /* 0x000fe80000000a00 */
[----:B------:R-:W-:Y:S01]  /*97d0*/  STS.64 [R133+0x20], R60 ;  /* 0x0000203c85007388 */ /* 0x000fe20000000a00 */
[----:B-1----:R-:W-:-:S02]  /*97e0*/  IADD3 R5, R135, 0x10, RZ ;  /* 0x0000001087057810 */ /* 0x002fc40007ffe0ff */
[C---:B------:R-:W-:Y:S01]  /*97f0*/  IADD3 R4, P1, R2.reuse, UR4, RZ ;  /* 0x0000000402047c10 */ /* 0x040fe2000ff3e0ff */
[----:B------:R-:W-:Y:S01]  /*9800*/  STS.64 [R133+0x40], R56 ;  /* 0x0000403885007388 */ /* 0x000fe20000000a00 */
[C---:B------:R-:W-:Y:S02]  /*9810*/  ISETP.LT.AND P0, PT, R5.reuse, UR6, P5 ;  /* 0x0000000605007c0c */ /* 0x040fe4000af01270 */
[----:B------:R-:W-:Y:S01]  /*9820*/  ISETP.LT.AND P2, PT, R5, UR6, P6 ;  /* 0x0000000605007c0c */ /* 0x000fe2000b741270 */
[----:B------:R-:W-:Y:S01]  /*9830*/  STS.64 [R133+0x60], R52 ;  /* 0x0000603485007388 */ /* 0x000fe20000000a00 */
[----:B------:R-:W-:Y:S02]  /*9840*/  IADD3.X R5, R3, UR5, RZ, P1, !PT ;  /* 0x0000000503057c10 */ /* 0x000fe40008ffe4ff */
[----:B------:R-:W-:Y:S01]  /*9850*/  IADD3 R10, P1, R2, UR8, RZ ;  /* 0x00000008020a7c10 */ /* 0x000fe2000ff3e0ff */
[----:B------:R-:W-:Y:S01]  /*9860*/  STS.64 [R133+0x80], R48 ;  /* 0x0000803085007388 */ /* 0x000fe20000000a00 */
[----:B------:R-:W-:-:S02]  /*9870*/  IADD3 R2, P3, R8, UR8, RZ ;  /* 0x0000000808027c10 */ /* 0x000fc4000ff7e0ff */
[----:B------:R-:W-:Y:S01]  /*9880*/  IADD3.X R11, R3, UR7, RZ, P1, !PT ;  /* 0x00000007030b7c10 */ /* 0x000fe20008ffe4ff */
[----:B------:R-:W-:Y:S01]  /*9890*/  STS.64 [R133+0xa0], R44 ;  /* 0x0000a02c85007388 */ /* 0x000fe20000000a00 */
[----:B------:R-:W-:Y:S02]  /*98a0*/  ISETP.LT.AND P1, PT, R7, UR6, P5 ;  /* 0x0000000607007c0c */ /* 0x000fe4000af21270 */
[----:B------:R-:W-:Y:S01]  /*98b0*/  IADD3.X R3, R9, UR7, RZ, P3, !PT ;  /* 0x0000000709037c10 */ /* 0x000fe20009ffe4ff */
[----:B------:R-:W-:Y:S04]  /*98c0*/  STS.64 [R133+0xc0], R40 ;  /* 0x0000c02885007388 */ /* 0x000fe80000000a00 */
[----:B------:R-:W-:Y:S01]  /*98d0*/  STS.64 [R133+0xe0], R36 ;  /* 0x0000e02485007388 */ /* 0x000fe20000000a00 */
[----:B------:R-:W-:Y:S06]  /*98e0*/  BAR.SYNC.DEFER_BLOCKING 0x0 ;  /* 0x0000000000007b1d */ /* 0x000fec0000010000 */
        /* <DEDUP_REMOVED lines=15> */
[----:B------:R-:W-:Y:S01]  /*99e0*/  IADD3.X R7, R9, UR5, RZ, P4, !PT ;  /* 0x0000000509077c10 */ /* 0x000fe2000a7fe4ff */
[-C--:B------:R-:W-:Y:S01]  /*99f0*/  FMUL R17, R17, R0.reuse ;  /* 0x0000000011117220 */ /* 0x080fe20000400000 */
[-C--:B------:R-:W-:Y:S01]  /*9a00*/  FMUL R18, R18, R0.reuse ;  /* 0x0000000012127220 */ /* 0x080fe20000400000 */
[-C--:B------:R-:W-:Y:S01]  /*9a10*/  FMUL R19, R19, R0.reuse ;  /* 0x0000000013137220 */ /* 0x080fe20000400000 */
[----:B------:R-:W-:Y:S04]  /*9a20*/  @P2 STG.E.128 desc[UR38][R10.64], R20 ;  /* 0x000000140a002986 */ /* 0x000fe8000c101d26 */
[----:B------:R-:W-:Y:S01]  /*9a30*/  @P1 STG.E.128 desc[UR38][R6.64], R16 ;  /* 0x0000001006001986 */ /* 0x000fe2000c101d26 */
[-C--:B----4-:R-:W-:Y:S01]  /*9a40*/  FMUL R12, R24, R0.reuse ;  /* 0x00000000180c7220 */ /* 0x090fe20000400000 */
[-C--:B------:R-:W-:Y:S01]  /*9a50*/  FMUL R13, R25, R0.reuse ;  /* 0x00000000190d7220 */ /* 0x080fe20000400000 */
[-C--:B------:R-:W-:Y:S01]  /*9a60*/  FMUL R14, R26, R0.reuse ;  /* 0x000000001a0e7220 */ /* 0x080fe20000400000 */
[----:B------:R-:W-:-:S05]  /*9a70*/  FMUL R15, R27, R0 ;  /* 0x000000001b0f7220 */ /* 0x000fca0000400000 */
[----:B------:R1:W-:Y:S01]  /*9a80*/  @P0 STG.E.128 desc[UR38][R2.64], R12 ;  /* 0x0000000c02000986 */ /* 0x0003e2000c101d26 */
[----:B------:R-:W-:Y:S06]  /*9a90*/  BAR.SYNC.DEFER_BLOCKING 0x0 ;  /* 0x0000000000007b1d */ /* 0x000fec0000010000 */
[----:B------:R-:W-:Y:S04]  /*9aa0*/  STS.64 [R133], R66 ;  /* 0x0000004285007388 */ /* 0x000fe80000000a00 */
[----:B------:R-:W-:Y:S01]  /*9ab0*/  STS.64 [R133+0x20], R62 ;  /* 0x0000203e85007388 */ /* 0x000fe20000000a00 */
[----:B-1----:R-:W-:-:S02]  /*9ac0*/  IADD3 R3, R135, 0x18, RZ ;  /* 0x0000001887037810 */ /* 0x002fc40007ffe0ff */
[----:B------:R-:W-:Y:S01]  /*9ad0*/  IADD3 R2, P1, R4, UR4, RZ ;  /* 0x0000000404027c10 */ /* 0x000fe2000ff3e0ff */
[----:B------:R-:W-:Y:S01]  /*9ae0*/  STS.64 [R133+0x40], R58 ;  /* 0x0000403a85007388 */ /* 0x000fe20000000a00 */
[C---:B------:R-:W-:Y:S02]  /*9af0*/  ISETP.LT.AND P0, PT, R3.reuse, UR6, P5 ;  /* 0x0000000603007c0c */ /* 0x040fe4000af01270 */
[----:B------:R-:W-:Y:S01]  /*9b00*/  ISETP.LT.AND P2, PT, R3, UR6, P6 ;  /* 0x0000000603007c0c */ /* 0x000fe2000b741270 */
[----:B------:R-:W-:Y:S01]  /*9b10*/  STS.64 [R133+0x60], R54 ;  /* 0x0000603685007388 */ /* 0x000fe20000000a00 */
[----:B------:R-:W-:-:S03]  /*9b20*/  IADD3.X R3, R5, UR5, RZ, P1, !PT ;  /* 0x0000000505037c10 */ /* 0x000fc60008ffe4ff */
[----:B------:R-:W-:Y:S04]  /*9b30*/  STS.64 [R133+0x80], R50 ;  /* 0x0000803285007388 */ /* 0x000fe80000000a00 */
[----:B------:R-:W-:Y:S04]  /*9b40*/  STS.64 [R133+0xa0], R46 ;  /* 0x0000a02e85007388 */ /* 0x000fe80000000a00 */
        /* <DEDUP_REMOVED lines=11> */
[----:B------:R-:W-:Y:S01]  /*9c00*/  IADD3 R10, P1, R4, UR8, RZ ;  /* 0x00000008040a7c10 */ /* 0x000fe2000ff3e0ff */
[-C--:B--2---:R-:W-:Y:S01]  /*9c10*/  FMUL R20, R20, R0.reuse ;  /* 0x0000000014147220 */ /* 0x084fe20000400000 */
[----:B------:R-:W-:Y:S01]  /*9c20*/  IADD3 R9, R135, 0x1a, RZ ;  /* 0x0000001a87097810 */ /* 0x000fe20007ffe0ff */
[-C--:B------:R-:W-:Y:S01]  /*9c30*/  FMUL R21, R21, R0.reuse ;  /* 0x0000000015157220 */ /* 0x080fe20000400000 */
[----:B------:R-:W-:Y:S01]  /*9c40*/  IADD3.X R11, R5, UR7, RZ, P1, !PT ;  /* 0x00000007050b7c10 */ /* 0x000fe20008ffe4ff */
[----:B------:R4:W-:Y:S01]  /*9c50*/  @P0 STG.E.128 desc[UR38][R2.64], R12 ;  /* 0x0000000c02000986 */ /* 0x0009e2000c101d26 */
[C---:B------:R-:W-:Y:S01]  /*9c60*/  ISETP.LT.AND P1, PT, R9.reuse, UR6, P5 ;  /* 0x0000000609007c0c */ /* 0x040fe2000af21270 */
[-C--:B------:R-:W-:Y:S01]  /*9c70*/  FMUL R22, R22, R0.reuse ;  /* 0x0000000016167220 */ /* 0x080fe20000400000 */
[----:B------:R-:W-:Y:S01]  /*9c80*/  ISETP.LT.AND P0, PT, R9, UR6, P6 ;  /* 0x0000000609007c0c */ /* 0x000fe2000b701270 */
[-C--:B------:R-:W-:Y:S01]  /*9c90*/  FMUL R23, R23, R0.reuse ;  /* 0x0000000017177220 */ /* 0x080fe20000400000 */
[----:B------:R-:W-:Y:S01]  /*9ca0*/  IADD3 R8, P4, R6, UR4, RZ ;  /* 0x0000000406087c10 */ /* 0x000fe2000ff9e0ff */
[-C--:B---3--:R-:W-:Y:S01]  /*9cb0*/  FMUL R16, R16, R0.reuse ;  /* 0x0000000010107220 */ /* 0x088fe20000400000 */
[----:B------:R-:W-:Y:S01]  /*9cc0*/  IADD3 R4, P3, R6, UR8, RZ ;  /* 0x0000000806047c10 */ /* 0x000fe2000ff7e0ff */
[-C--:B------:R-:W-:Y:S01]  /*9cd0*/  FMUL R17, R17, R0.reuse ;  /* 0x0000000011117220 */ /* 0x080fe20000400000 */
[----:B------:R-:W-:Y:S01]  /*9ce0*/  IADD3.X R9, R7, UR5, RZ, P4, !PT ;  /* 0x0000000507097c10 */ /* 0x000fe2000a7fe4ff */
[-C--:B------:R-:W-:Y:S01]  /*9cf0*/  FMUL R18, R18, R0.reuse ;  /* 0x0000000012127220 */ /* 0x080fe20000400000 */
[----:B------:R-:W-:Y:S01]  /*9d00*/  FMUL R19, R19, R0 ;  /* 0x0000000013137220 */ /* 0x000fe20000400000 */
[----:B------:R-:W-:Y:S01]  /*9d10*/  IADD3.X R5, R7, UR7, RZ, P3, !PT ;  /* 0x0000000707057c10 */ /* 0x000fe20009ffe4ff */
[----:B------:R-:W-:Y:S01]  /*9d20*/  @P2 STG.E.128 desc[UR38][R10.64], R20 ;  /* 0x000000140a002986 */ /* 0x000fe2000c101d26 */
[----:B------:R-:W-:-:S02]  /*9d30*/  IADD3 R7, R135, 0x22, RZ ;  /* 0x0000002287077810 */ /* 0x000fc40007ffe0ff */
[----:B------:R-:W-:Y:S01]  /*9d40*/  IADD3 R6, P4, R8, UR4, RZ ;  /* 0x0000000408067c10 */ /* 0x000fe2000ff9e0ff */
        /* <DEDUP_REMOVED lines=81> */
[----:B------:R-:W-:Y:S01]  /*a260*/  ISETP.LT.AND P1, PT, R10, UR6, P5 ;  /* 0x000000060a007c0c */ /* 0x000fe2000af21270 */
        /* <DEDUP_REMOVED lines=9> */
[-C--:B------:R-:W-:Y:S01]  /*a300*/  FMUL R19, R19, R0.reuse ;  /* 0x0000000013137220 */ /* 0x080fe20000400000 */
[----:B------:R-:W-:Y:S01]  /*a310*/  IADD3.X R7, R7, UR7, RZ, P3, !PT ;  /* 0x0000000707077c10 */ /* 0x000fe20009ffe4ff */
        /* <DEDUP_REMOVED lines=48> */
[----:B------:R1:W-:Y:S04]  /*a620*/  @P2 STG.E.128 desc[UR38][R8.64], R20 ;  /* 0x0000001408002986 */ /* 0x0003e8000c101d26 */
[----:B------:R-:W-:Y:S01]  /*a630*/  @P1 STG.E.128 desc[UR38][R10.64], R16 ;  /* 0x000000100a001986 */ /* 0x000fe2000c101d26 */
[-C--:B----4-:R-:W-:Y:S01]  /*a640*/  FMUL R12, R24, R0.reuse ;  /* 0x00000000180c7220 */ /* 0x090fe20000400000 */
[-C--:B------:R-:W-:Y:S01]  /*a650*/  FMUL R13, R25, R0.reuse ;  /* 0x00000000190d7220 */ /* 0x080fe20000400000 */
[-C--:B------:R-:W-:Y:S01]  /*a660*/  FMUL R14, R26, R0.reuse ;  /* 0x000000001a0e7220 */ /* 0x080fe20000400000 */
[----:B------:R-:W-:-:S05]  /*a670*/  FMUL R15, R27, R0 ;  /* 0x000000001b0f7220 */ /* 0x000fca0000400000 */
[----:B------:R2:W-:Y:S01]  /*a680*/  @P0 STG.E.128 desc[UR38][R2.64], R12 ;  /* 0x0000000c02000986 */ /* 0x0005e2000c101d26 */
[----:B------:R-:W-:Y:S01]  /*a690*/  BAR.SYNC.DEFER_BLOCKING 0x0 ;  /* 0x0000000000007b1d */ /* 0x000fe20000010000 */
[C---:B-1----:R-:W-:Y:S02]  /*a6a0*/  IADD3 R8, P2, R6.reuse, UR4, RZ ;  /* 0x0000000406087c10 */ /* 0x042fe4000ff5e0ff */
[----:B------:R-:W-:Y:S02]  /*a6b0*/  IADD3 R6, P3, R6, UR8, RZ ;  /* 0x0000000806067c10 */ /* 0x000fe4000ff7e0ff */
[C---:B------:R-:W-:Y:S02]  /*a6c0*/  IADD3.X R9, R7.reuse, UR5, RZ, P2, !PT ;  /* 0x0000000507097c10 */ /* 0x040fe400097fe4ff */
[----:B------:R-:W-:Y:S02]  /*a6d0*/  IADD3 R4, P2, R10, UR4, RZ ;  /* 0x000000040a047c10 */ /* 0x000fe4000ff5e0ff */
[----:B------:R-:W-:-:S02]  /*a6e0*/  IADD3.X R7, R7, UR7, RZ, P3, !PT ;  /* 0x0000000707077c10 */ /* 0x000fc40009ffe4ff */
[----:B------:R-:W-:Y:S01]  /*a6f0*/  IADD3.X R5, R11, UR5, RZ, P2, !PT ;  /* 0x000000050b057c10 */ /* 0x000fe200097fe4ff */
[----:B------:R-:W-:Y:S04]  /*a700*/  STS.64 [R133], R130 ;  /* 0x0000008285007388 */ /* 0x000fe80000000a00 */
[----:B------:R-:W-:Y:S01]  /*a710*/  STS.64 [R133+0x20], R126 ;  /* 0x0000207e85007388 */ /* 0x000fe20000000a00 */
[C---:B--2---:R-:W-:Y:S02]  /*a720*/  IADD3 R3, R135.reuse, 0x38, RZ ;  /* 0x0000003887037810 */ /* 0x044fe40007ffe0ff */
[----:B------:R-:W-:Y:S01]  /*a730*/  IADD3 R2, R135, 0x3a, RZ ;  /* 0x0000003a87027810 */ /* 0x000fe20007ffe0ff */
[----:B------:R-:W-:Y:S01]  /*a740*/  STS.64 [R133+0x40], R122 ;  /* 0x0000407a85007388 */ /* 0x000fe20000000a00 */
[----:B------:R-:W-:-:S02]  /*a750*/  ISETP.LT.AND P1, PT, R3, UR6, P5 ;  /* 0x0000000603007c0c */ /* 0x000fc4000af21270 */
[----:B------:R-:W-:Y:S01]  /*a760*/  ISETP.LT.AND P0, PT, R3, UR6, P6 ;  /* 0x0000000603007c0c */ /* 0x000fe2000b701270 */
[----:B------:R-:W-:Y:S01]  /*a770*/  STS.64 [R133+0x60], R118 ;  /* 0x0000607685007388 */ /* 0x000fe20000000a00 */
[C---:B------:R-:W-:Y:S02]  /*a780*/  ISETP.LT.AND P5, PT, R2.reuse, UR6, P5 ;  /* 0x0000000602007c0c */ /* 0x040fe4000afa1270 */
[----:B------:R-:W-:Y:S01]  /*a790*/  ISETP.LT.AND P6, PT, R2, UR6, P6 ;  /* 0x0000000602007c0c */ /* 0x000fe2000b7c1270 */
        /* <DEDUP_REMOVED lines=18> */
[----:B------:R-:W-:Y:S01]  /*a8c0*/  IADD3 R2, P1, R10, UR8, RZ ;  /* 0x000000080a027c10 */ /* 0x000fe2000ff3e0ff */
[-C--:B---3--:R-:W-:Y:S01]  /*a8d0*/  FMUL R16, R16, R0.reuse ;  /* 0x0000000010107220 */ /* 0x088fe20000400000 */
[-C--:B------:R-:W-:Y:S01]  /*a8e0*/  FMUL R17, R17, R0.reuse ;  /* 0x0000000011117220 */ /* 0x080fe20000400000 */
[-C--:B------:R-:W-:Y:S01]  /*a8f0*/  FMUL R18, R18, R0.reuse ;  /* 0x0000000012127220 */ /* 0x080fe20000400000 */
[-C--:B------:R-:W-:Y:S01]  /*a900*/  FMUL R19, R19, R0.reuse ;  /* 0x0000000013137220 */ /* 0x080fe20000400000 */
[----:B------:R-:W-:Y:S01]  /*a910*/  IADD3.X R3, R11, UR7, RZ, P1, !PT ;  /* 0x000000070b037c10 */ /* 0x000fe20008ffe4ff */
[----:B------:R1:W-:Y:S04]  /*a920*/  @P0 STG.E.128 desc[UR38][R6.64], R20 ;  /* 0x0000001406000986 */ /* 0x0003e8000c101d26 */
[----:B------:R1:W-:Y:S01]  /*a930*/  @P5 STG.E.128 desc[UR38][R4.64], R16 ;  /* 0x0000001004005986 */ /* 0x0003e2000c101d26 */
[-C--:B----4-:R-:W-:Y:S01]  /*a940*/  FMUL R12, R24, R0.reuse ;  /* 0x00000000180c7220 */ /* 0x090fe20000400000 */
[-C--:B------:R-:W-:Y:S01]  /*a950*/  FMUL R13, R25, R0.reuse ;  /* 0x00000000190d7220 */ /* 0x080fe20000400000 */
[-C--:B------:R-:W-:Y:S01]  /*a960*/  FMUL R14, R26, R0.reuse ;  /* 0x000000001a0e7220 */ /* 0x080fe20000400000 */
[----:B------:R-:W-:-:S05]  /*a970*/  FMUL R15, R27, R0 ;  /* 0x000000001b0f7220 */ /* 0x000fca0000400000 */
[----:B------:R1:W-:Y:S02]  /*a980*/  @P6 STG.E.128 desc[UR38][R2.64], R12 ;  /* 0x0000000c02006986 */ /* 0x0003e4000c101d26 */
.L_x_75:
[----:B------:R-:W-:Y:S05]  /*a990*/  BSYNC B0 ;  /* 0x0000000000007941 */ /* 0x000fea0003800000 */
.L_x_73:
[----:B------:R-:W3:Y:S02]  /*a9a0*/  LDC R0, c[0x0][0x3e0] ;  /* 0x0000f800ff007b82 */ /* 0x000ee40000000800 */
[----:B---3--:R-:W-:-:S13]  /*a9b0*/  ISETP.NE.AND P0, PT, R0, 0x1, PT ;  /* 0x000000010000780c */ /* 0x008fda0003f05270 */
[----:B------:R-:W-:Y:S05]  /*a9c0*/  @P0 EXIT ;  /* 0x000000000000094d */ /* 0x000fea0003800000 */
[----:B-12---:R-:W1:Y:S02]  /*a9d0*/  LDC R2, c[0x0][0x260] ;  /* 0x00009800ff027b82 */ /* 0x006e640000000800 */
[----:B-1----:R-:W-:-:S13]  /*a9e0*/  ISETP.GE.AND P0, PT, R2, 0x2, PT ;  /* 0x000000020200780c */ /* 0x002fda0003f06270 */
[----:B------:R-:W-:Y:S05]  /*a9f0*/  @!P0 EXIT ;  /* 0x000000000000894d */ /* 0x000fea0003800000 */
[----:B------:R-:W1:Y:S01]  /*aa00*/  S2R R3, SR_TID.X ;  /* 0x0000000000037919 */ /* 0x000e620000002100 */
[----:B------:R-:W-:Y:S01]  /*aa10*/  BAR.SYNC.DEFER_BLOCKING 0x0 ;  /* 0x0000000000007b1d */ /* 0x000fe20000010000 */
[----:B-1----:R-:W-:-:S13]  /*aa20*/  ISETP.GT.AND P0, PT, R3, RZ, PT ;  /* 0x000000ff0300720c */ /* 0x002fda0003f04270 */
[----:B------:R-:W-:Y:S05]  /*aa30*/  @P0 EXIT ;  /* 0x000000000000094d */ /* 0x000fea0003800000 */
[----:B------:R-:W1:Y:S02]  /*aa40*/  S2R R3, SR_CTAID.Z ;  /* 0x0000000000037919 */ /* 0x000e640000002700 */
[----:B-1----:R-:W-:-:S05]  /*aa50*/  VIADD R0, R3, 0x1 ;  /* 0x0000000103007836 */ /* 0x002fca0000000000 */
[----:B------:R-:W-:-:S04]  /*aa60*/  ISETP.NE.AND P0, PT, R0, R2, PT ;  /* 0x000000020000720c */ /* 0x000fc80003f05270 */
[----:B------:R-:W-:Y:S01]  /*aa70*/  SEL R0, R0, RZ, P0 ;  /* 0x000000ff00007207 */ /* 0x000fe20000000000 */
[----:B------:R-:W-:Y:S01]  /*aa80*/  @!PT LDS RZ, [RZ] ;  /* 0x00000000fffff984 */ /* 0x000fe20000000800 */
[----:B------:R-:W-:Y:S01]  /*aa90*/  @!PT LDS RZ, [RZ] ;  /* 0x00000000fffff984 */ /* 0x000fe20000000800 */
[----:B------:R-:W-:Y:S01]  /*aaa0*/  @!PT LDS RZ, [RZ] ;  /* 0x00000000fffff984 */ /* 0x000fe20000000800 */
[----:B------:R-:W-:Y:S01]  /*aab0*/  @!PT LDS RZ, [RZ] ;  /* 0x00000000fffff984 */ /* 0x000fe20000000800 */
[----:B------:R-:W-:Y:S06]  /*aac0*/  MEMBAR.ALL.GPU ;  /* 0x0000000000007992 */ /* 0x000fec000000a000 */
[----:B------:R-:W-:-:S00]  /*aad0*/  ERRBAR ;  /* 0x00000000000079ab */ /* 0x000fc00000000000 */
[----:B------:R-:W-:Y:S06]  /*aae0*/  CGAERRBAR ;  /* 0x00000000000075ab */ /* 0x000fec0000000000 */
[----:B------:R-:W-:Y:S01]  /*aaf0*/  STG.E.STRONG.GPU desc[UR38][R142.64], R0 ;  /* 0x000000008e007986 */ /* 0x000fe2000c10f926 */
[----:B------:R-:W-:Y:S05]  /*ab00*/  EXIT ;  /* 0x000000000000794d */ /* 0x000fea0003800000 */
        .weak           $__internal_1_$__cuda_sm20_div_s64
        .type           $__internal_1_$__cuda_sm20_div_s64,@function
        .size           $__internal_1_$__cuda_sm20_div_s64,(.L_x_89 - $__internal_1_$__cuda_sm20_div_s64)
$__internal_1_$__cuda_sm20_div_s64:
[----:B------:R-:W1:Y:S01]  /*ab10*/  LDC R158, c[0x0][0x254] ;  /* 0x00009500ff9e7b82 */ /* 0x000e620000000800 */
[----:B------:R-:W-:Y:S02]  /*ab20*/  ISETP.GE.AND P1, PT, R153, RZ, PT ;  /* 0x000000ff9900720c */ /* 0x000fe40003f26270 */
[----:B-1----:R-:W-:-:S04]  /*ab30*/  IADD3 R2, P0, RZ, -R158, RZ ;  /* 0x8000009eff027210 */ /* 0x002fc80007f1e0ff */
[----:B------:R-:W-:Y:S01]  /*ab40*/  SEL R2, R2, R158, !P1 ;  /* 0x0000009e02027207 */ /* 0x000fe20004800000 */
[----:B------:R-:W-:-:S05]  /*ab50*/  IMAD.X R3, RZ, RZ, ~R153, P0 ;  /* 0x000000ffff037224 */ /* 0x000fca00000e0e99 */
[----:B------:R-:W-:-:S04]  /*ab60*/  SEL R3, R3, R153, !P1 ;  /* 0x0000009903037207 */ /* 0x000fc80004800000 */
[----:B------:R-:W1:Y:S08]  /*ab70*/  I2F.U64.RP R140, R2 ;  /* 0x00000002008c7312 */ /* 0x000e700000309000 */
[----:B-1----:R-:W1:Y:S02]  /*ab80*/  MUFU.RCP R140, R140 ;  /* 0x0000008c008c7308 */ /* 0x002e640000001000 */
[----:B-1----:R-:W-:-:S06]  /*ab90*/  VIADD R140, R140, 0x1ffffffe ;  /* 0x1ffffffe8c8c7836 */ /* 0x002fcc0000000000 */
[----:B------:R-:W1:Y:S02]  /*aba0*/  F2I.U64.TRUNC R140, R140 ;  /* 0x0000008c008c7311 */ /* 0x000e64000020d800 */
[----:B-1----:R-:W-:-:S04]  /*abb0*/  IMAD.WIDE.U32 R148, R140, R2, RZ ;  /* 0x000000028c947225 */ /* 0x002fc800078e00ff */
[C---:B------:R-:W-:Y:S01]  /*abc0*/  IMAD R146, R140.reuse, R3, R149 ;  /* 0x000000038c927224 */ /* 0x040fe200078e0295 */
[----:B------:R-:W-:Y:S01]  /*abd0*/  IADD3 R149, P0, RZ, -R148, RZ ;  /* 0x80000094ff957210 */ /* 0x000fe20007f1e0ff */
[----:B------:R-:W-:Y:S02]  /*abe0*/  IMAD.MOV.U32 R147, RZ, RZ, R140 ;  /* 0x000000ffff937224 */ /* 0x000fe400078e008c */
[----:B------:R-:W-:Y:S02]  /*abf0*/  IMAD R148, R141, R2, R146 ;  /* 0x000000028d947224 */ /* 0x000fe400078e0292 */
[----:B------:R-:W-:-:S04]  /*ac00*/  IMAD.HI.U32 R146, R140, R149, RZ ;  /* 0x000000958c927227 */ /* 0x000fc800078e00ff */
[----:B------:R-:W-:-:S04]  /*ac10*/  IMAD.X R148, RZ, RZ, ~R148, P0 ;  /* 0x000000ffff947224 */ /* 0x000fc800000e0e94 */
[----:B------:R-:W-:-:S04]  /*ac20*/  IMAD.WIDE.U32 R146, P2, R140, R148, R146 ;  /* 0x000000948c927225 */ /* 0x000fc80007840092 */
[C---:B------:R-:W-:Y:S02]  /*ac30*/  IMAD R150, R141.reuse, R148, RZ ;  /* 0x000000948d967224 */ /* 0x040fe400078e02ff */
[----:B------:R-:W-:-:S04]  /*ac40*/  IMAD.HI.U32 R146, P1, R141, R149, R146 ;  /* 0x000000958d927227 */ /* 0x000fc80007820092 */
[----:B------:R-:W-:Y:S01]  /*ac50*/  IMAD.HI.U32 R140, R141, R148, RZ ;  /* 0x000000948d8c7227 */ /* 0x000fe200078e00ff */
[----:B------:R-:W-:-:S03]  /*ac60*/  IADD3 R147, P0, R150, R146, RZ ;  /* 0x0000009296937210 */ /* 0x000fc60007f1e0ff */
[----:B------:R-:W-:Y:S02]  /*ac70*/  IMAD.X R140, R140, 0x1, R141, P2 ;  /* 0x000000018c8c7824 */ /* 0x000fe400010e068d */
[----:B------:R-:W-:-:S03]  /*ac80*/  IMAD.WIDE.U32 R148, R147, R2, RZ ;  /* 0x0000000293947225 */ /* 0x000fc600078e00ff */
[----:B------:R-:W-:Y:S01]  /*ac90*/  IADD3.X R140, RZ, RZ, R140, P0, P1 ;  /* 0x000000ffff8c7210 */ /* 0x000fe200007e248c */
[C---:B------:R-:W-:Y:S01]  /*aca0*/  IMAD R141, R147.reuse, R3, R149 ;  /* 0x00000003938d7224 */ /* 0x040fe200078e0295 */
[----:B------:R-:W-:Y:S02]  /*acb0*/  IADD3 R148, P0, RZ, -R148, RZ ;  /* 0x80000094ff947210 */ /* 0x000fe40007f1e0ff */
[----:B------:R-:W-:Y:S01]  /*acc0*/  ISETP.LE.AND P1, PT, RZ, UR4, PT ;  /* 0x00000004ff007c0c */ /* 0x000fe2000bf23270 */
[----:B------:R-:W-:Y:S02]  /*acd0*/  IMAD R141, R140, R2, R141 ;  /* 0x000000028c8d7224 */ /* 0x000fe400078e028d */
[----:B------:R-:W-:-:S04]  /*ace0*/  IMAD.HI.U32 R146, R147, R148, RZ ;  /* 0x0000009493927227 */ /* 0x000fc800078e00ff */
[----:B------:R-:W-:Y:S01]  /*acf0*/  IMAD.X R141, RZ, RZ, ~R141, P0 ;  /* 0x000000ffff8d7224 */ /* 0x000fe200000e0e8d */
[----:B------:R-:W-:-:S03]  /*ad00*/  IADD3 R150, P0, RZ, -UR14, RZ ;  /* 0x8000000eff967c10 */ /* 0x000fc6000ff1e0ff */
[----:B------:R-:W-:-:S04]  /*ad10*/  IMAD.WIDE.U32 R146, P4, R147, R141, R146 ;  /* 0x0000008d93927225 */ /* 0x000fc80007880092 */
[CC--:B------:R-:W-:Y:S02]  /*ad20*/  IMAD R149, R140.reuse, R141.reuse, RZ ;  /* 0x0000008d8c957224 */ /* 0x0c0fe400078e02ff */
[----:B------:R-:W-:Y:S01]  /*ad30*/  IMAD.HI.U32 R146, P3, R140, R148, R146 ;  /* 0x000000948c927227 */ /* 0x000fe20007860092 */
[----:B------:R-:W-:Y:S02]  /*ad40*/  SEL R148, R150, UR14, !P1 ;  /* 0x0000000e96947c07 */ /* 0x000fe4000c800000 */
[----:B------:R-:W-:Y:S01]  /*ad50*/  IADD3.X R147, RZ, ~UR4, RZ, P0, !PT ;  /* 0x80000004ff937c10 */ /* 0x000fe200087fe4ff */
[----:B------:R-:W-:Y:S01]  /*ad60*/  IMAD.HI.U32 R141, R140, R141, RZ ;  /* 0x0000008d8c8d7227 */ /* 0x000fe200078e00ff */
[----:B------:R-:W-:-:S03]  /*ad70*/  IADD3 R149, P2, R149, R146, RZ ;  /* 0x0000009295957210 */ /* 0x000fc60007f5e0ff */
[----:B------:R-:W-:Y:S01]  /*ad80*/  IMAD.X R141, R141, 0x1, R140, P4 ;  /* 0x000000018d8d7824 */ /* 0x000fe200020e068c */
[----:B------:R-:W-:Y:S01]  /*ad90*/  SEL R140, R147, UR4, !P1 ;  /* 0x00000004938c7c07 */ /* 0x000fe2000c800000 */
[----:B------:R-:W-:-:S03]  /*ada0*/  IMAD.HI.U32 R146, R149, R148, RZ ;  /* 0x0000009495927227 */ /* 0x000fc600078e00ff */
[----:B------:R-:W-:Y:S01]  /*adb0*/  IADD3.X R141, RZ, RZ, R141, P2, P3 ;  /* 0x000000ffff8d7210 */ /* 0x000fe200017e648d */
[----:B------:R-:W-:Y:S02]  /*adc0*/  IMAD.MOV.U32 R147, RZ, RZ, RZ ;  /* 0x000000ffff937224 */ /* 0x000fe400078e00ff */
[----:B------:R-:W-:-:S04]  /*add0*/  IMAD.WIDE.U32 R146, R149, R140, R146 ;  /* 0x0000008c95927225 */ /* 0x000fc800078e0092 */
[C---:B------:R-:W-:Y:S02]  /*ade0*/  IMAD R149, R141.reuse, R140, RZ ;  /* 0x0000008c8d957224 */ /* 0x040fe400078e02ff */
[----:B------:R-:W-:-:S04]  /*adf0*/  IMAD.HI.U32 R147, P1, R141, R148, R146 ;  /* 0x000000948d937227 */ /* 0x000fc80007820092 */
[----:B------:R-:W-:Y:S01]  /*ae00*/  IMAD.HI.U32 R146, R141, R140, RZ ;  /* 0x0000008c8d927227 */ /* 0x000fe200078e00ff */
[----:B------:R-:W-:-:S03]  /*ae10*/  IADD3 R141, P0, R149, R147, RZ ;  /* 0x00000093958d7210 */ /* 0x000fc60007f1e0ff */
[----:B------:R-:W-:Y:S02]  /*ae20*/  IMAD.X R146, RZ, RZ, R146, P1 ;  /* 0x000000ffff927224 */ /* 0x000fe400008e0692 */
[----:B------:R-:W-:-:S04]  /*ae30*/  IMAD.WIDE.U32 R154, R141, R2, RZ ;  /* 0x000000028d9a7225 */ /* 0x000fc800078e00ff */
[----:B------:R-:W-:Y:S01]  /*ae40*/  IMAD.X R147, RZ, RZ, R146, P0 ;  /* 0x000000ffff937224 */ /* 0x000fe200000e0692 */
[----:B------:R-:W-:Y:S01]  /*ae50*/  IADD3 R146, P0, -R154, R148, RZ ;  /* 0x000000949a927210 */ /* 0x000fe20007f1e1ff */
[----:B------:R-:W-:-:S03]  /*ae60*/  IMAD R149, R141, R3, R155 ;  /* 0x000000038d957224 */ /* 0x000fc600078e029b */
[CC--:B------:R-:W-:Y:S01]  /*ae70*/  ISETP.GE.U32.AND P2, PT, R146.reuse, R2.reuse, PT ;  /* 0x000000029200720c */ /* 0x0c0fe20003f46070 */
[-C--:B------:R-:W-:Y:S01]  /*ae80*/  IMAD R148, R147, R2.reuse, R149 ;  /* 0x0000000293947224 */ /* 0x080fe200078e0295 */
[----:B------:R-:W-:-:S04]  /*ae90*/  IADD3 R149, P1, R146, -R2, RZ ;  /* 0x8000000292957210 */ /* 0x000fc80007f3e0ff */
[----:B------:R-:W-:Y:S02]  /*aea0*/  IADD3.X R140, ~R148, R140, RZ, P0, !PT ;  /* 0x0000008c948c7210 */ /* 0x000fe400007fe5ff */
[----:B------:R-:W-:Y:S02]  /*aeb0*/  IADD3 R150, P0, R141, 0x1, RZ ;  /* 0x000000018d967810 */ /* 0x000fe40007f1e0ff */
[C---:B------:R-:W-:Y:S01]  /*aec0*/  ISETP.GE.U32.AND.EX P2, PT, R140.reuse, R3, PT, P2 ;  /* 0x000000038c00720c */ /* 0x040fe20003f46120 */
[----:B------:R-:W-:-:S03]  /*aed0*/  IMAD.X R148, R140, 0x1, ~R3, P1 ;  /* 0x000000018c947824 */ /* 0x000fc600008e0e03 */
[----:B------:R-:W-:Y:S01]  /*aee0*/  SEL R149, R149, R146, P2 ;  /* 0x0000009295957207 */ /* 0x000fe20001000000 */
[----:B------:R-:W-:Y:S01]  /*aef0*/  IMAD.X R146, RZ, RZ, R147, P0 ;  /* 0x000000ffff927224 */ /* 0x000fe200000e0693 */
[----:B------:R-:W-:Y:S02]  /*af00*/  SEL R141, R150, R141, P2 ;  /* 0x0000008d968d7207 */ /* 0x000fe40001000000 */
[----:B------:R-:W-:Y:S02]  /*af10*/  ISETP.GE.U32.AND P0, PT, R149, R2, PT ;  /* 0x000000029500720c */ /* 0x000fe40003f06070 */
[----:B------:R-:W-:Y:S02]  /*af20*/  SEL R148, R148, R140, P2 ;  /* 0x0000008c94947207 */ /* 0x000fe40001000000 */
[----:B------:R-:W-:Y:S02]  /*af30*/  SEL R2, R146, R147, P2 ;  /* 0x0000009392027207 */ /* 0x000fe40001000000 */
[----:B------:R-:W-:-:S02]  /*af40*/  IADD3 R146, P1, R141, 0x1, RZ ;  /* 0x000000018d927810 */ /* 0x000fc40007f3e0ff */
[----:B------:R-:W-:-:S03]  /*af50*/  ISETP.GE.U32.AND.EX P0, PT, R148, R3, PT, P0 ;  /* 0x000000039400720c */ /* 0x000fc60003f06100 */
[----:B------:R-:W-:Y:S01]  /*af60*/  IMAD.X R140, RZ, RZ, R2, P1 ;  /* 0x000000ffff8c7224 */ /* 0x000fe200008e0602 */
[----:B------:R-:W-:Y:S02]  /*af70*/  SEL R3, R146, R141, P0 ;  /* 0x0000008d92037207 */ /* 0x000fe40000000000 */
[----:B------:R-:W-:Y:S02]  /*af80*/  LOP3.LUT R141, R153, UR4, RZ, 0x3c, !PT ;  /* 0x00000004998d7c12 */ /* 0x000fe4000f8e3cff */
[----:B------:R-:W-:Y:S02]  /*af90*/  SEL R2, R140, R2, P0 ;  /* 0x000000028c027207 */ /* 0x000fe40000000000 */
[----:B------:R-:W-:Y:S02]  /*afa0*/  IADD3 R140, P1, RZ, -R3, RZ ;  /* 0x80000003ff8c7210 */ /* 0x000fe40007f3e0ff */
[----:B------:R-:W-:Y:S02]  /*afb0*/  ISETP.NE.U32.AND P0, PT, R158, RZ, PT ;  /* 0x000000ff9e00720c */ /* 0x000fe40003f05070 */
[----:B------:R-:W-:-:S02]  /*afc0*/  ISETP.GE.AND P2, PT, R141, RZ, PT ;  /* 0x000000ff8d00720c */ /* 0x000fc40003f46270 */
[-C--:B------:R-:W-:Y:S02]  /*afd0*/  IADD3.X R141, RZ, ~R2.reuse, RZ, P1, !PT ;  /* 0x80000002ff8d7210 */ /* 0x080fe40000ffe4ff */
[----:B------:R-:W-:Y:S02]  /*afe0*/  ISETP.NE.AND.EX P0, PT, R153, RZ, PT, P0 ;  /* 0x000000ff9900720c */ /* 0x000fe40003f05300 */
[----:B------:R-:W-:Y:S01]  /*aff0*/  SEL R140, R140, R3, !P2 ;  /* 0x000000038c8c7207 */ /* 0x000fe20005000000 */
[----:B------:R-:W-:Y:S01]  /*b000*/  IMAD.MOV.U32 R3, RZ, RZ, 0x0 ;  /* 0x00000000ff037424 */ /* 0x000fe200078e00ff */
[----:B------:R-:W-:Y:S02]  /*b010*/  SEL R2, R141, R2, !P2 ;  /* 0x000000028d027207 */ /* 0x000fe40005000000 */
[----:B------:R-:W-:Y:S02]  /*b020*/  SEL R141, R140, 0xffffffff, P0 ;  /* 0xffffffff8c8d7807 */ /* 0x000fe40000000000 */
[----:B------:R-:W-:Y:S01]  /*b030*/  SEL R140, R2, 0xffffffff, P0 ;  /* 0xffffffff028c7807 */ /* 0x000fe20000000000 */
[----:B------:R-:W-:-:S04]  /*b040*/  IMAD.MOV.U32 R2, RZ, RZ, R159 ;  /* 0x000000ffff027224 */ /* 0x000fc800078e009f */
[----:B------:R-:W-:Y:S05]  /*b050*/  RET.REL.NODEC R2 `(_ZN7cutlass6KernelINS_4conv6kernel23ImplicitGemmConvolutionINS1_11threadblock22ImplicitGemmMultistageINS_4gemm9GemmShapeILi128ELi128ELi32EEENS4_52Conv2dWgradOutputGradientTileAccessIteratorOptimizedINS_11MatrixShapeILi128ELi32EEENS_6half_tENS_9transform29PitchLinearWarpRakedThreadMapINS_16PitchLinearShapeILi128ELi32EEELi128ENSF_ILi8ELi4EEELi8EEENS_12AlignedArrayISC_Li8ELi16EEEEENSD_11threadblock25RegularTileAccessIteratorISB_SC_NS_6layout40ColumnMajorTensorOpMultiplicandCongruousILi16ELi64EEELi1ESI_Li16EEELNS_4arch14CacheOperation4KindE0ENS4_48Conv2dWgradActivationTileAccessIteratorOptimizedINSA_ILi32ELi128EEESC_SI_SK_EENSN_ISW_SC_NSO_37RowMajorTensorOpMultiplicandCongruousILi16ELi64EEELi0ESI_Li16EEELSU_0ENS6_11threadblock9MmaPolicyINS6_4warp11MmaTensorOpINS7_ILi64ELi64ELi32EEESC_SQ_SC_SZ_fNSO_8RowMajorENS13_17MmaTensorOpPolicyINSS_3MmaINS7_ILi16ELi8ELi16EEELi32ESC_S16_SC_NSO_11ColumnMajorEfS16_NSS_13OpMultiplyAddEEENSA_ILi1ELi1EEEEELi1ELb0EbEENSA_ILi0ELi0EEES1G_Li1EEELi3EbEENS_8epilogue11threadblock8EpilogueIS8_S1F_Li1ENS1K_22PredicatedTileIteratorINS1K_26OutputTileOptimalThreadMapINS1K_15OutputTileShapeILi128ELi8ELi2ELi1ELi1EEENS1O_ILi1ELi8ELi1ELi1ELi8EEELi128ELi4ELi32EEEfLb0ENSO_9NoPermuteELb0EEENS1J_4warp24FragmentIteratorTensorOpIS15_S19_fNS_5ArrayIfLi4ELb1EEES16_EENS1U_20TileIteratorTensorOpIS15_S19_fS16_EENS1K_18SharedLoadIteratorINS1R_18CompactedThreadMapEfLi16EEENS1J_6thread17LinearCombinationIfLi4EffLNS24_9ScaleType4KindE0ELNS_15FloatRoundStyleE2EfEENSA_ILi0ELi8EEELi2ELi1EEENS11_30GemmIdentityThreadblockSwizzleILi1EEELNS1_8OperatorE2ENS1_17Conv2dProblemSizeELNS1_9GroupModeE0EEEEEvNT_6ParamsE) ;  /* 0xffffff4c02e87950 */ /* 0x000fea0003c3ffff */
.L_x_76:
        /* <DEDUP_REMOVED lines=10> */
.L_x_89:


//--------------------- .text._ZN7cutlass6KernelINS_9reduction6kernel12ReduceSplitKINS_11MatrixShapeILi4ELi256EEENS_8epilogue6thread17LinearCombinationINS_6half_tELi8EffLNS7_9ScaleType4KindE0ELNS_15FloatRoundStyleE2ES9_EENS1_6thread9ReduceAddIffLi8EEELi4EEEEEvNT_6ParamsE --------------------------
	.section	.text._ZN7cutlass6KernelINS_9reduction6kernel12ReduceSplitKINS_11MatrixShapeILi4ELi256EEENS_8epilogue6thread17LinearCombinationINS_6half_tELi8EffLNS7_9ScaleType4KindE0ELNS_15FloatRoundStyleE2ES9_EENS1_6thread9ReduceAddIffLi8EEELi4EEEEEvNT_6ParamsE,"ax",@progbits
	.align	128
.text._ZN7cutlass6KernelINS_9reduction6kernel12ReduceSplitKINS_11MatrixShapeILi4ELi256EEENS_8epilogue6thread17LinearCombinationINS_6half_tELi8EffLNS7_9ScaleType4KindE0ELNS_15FloatRoundStyleE2ES9_EENS1_6thread9ReduceAddIffLi8EEELi4EEEEEvNT_6ParamsE:
        .type           _ZN7cutlass6KernelINS_9reduction6kernel12ReduceSplitKINS_11MatrixShapeILi4ELi256EEENS_8epilogue6thread17LinearCombinationINS_6half_tELi8EffLNS7_9ScaleType4KindE0ELNS_15FloatRoundStyleE2ES9_EENS1_6thread9ReduceAddIffLi8EEELi4EEEEEvNT_6ParamsE,@function
        .size           _ZN7cutlass6KernelINS_9reduction6kernel12ReduceSplitKINS_11MatrixShapeILi4ELi256EEENS_8epilogue6thread17LinearCombinationINS_6half_tELi8EffLNS7_9ScaleType4KindE0ELNS_15FloatRoundStyleE2ES9_EENS1_6thread9ReduceAddIffLi8EEELi4EEEEEvNT_6ParamsE,(.L_x_91 - _ZN7cutlass6KernelINS_9reduction6kernel12ReduceSplitKINS_11MatrixShapeILi4ELi256EEENS_8epilogue6thread17LinearCombinationINS_6half_tELi8EffLNS7_9ScaleType4KindE0ELNS_15FloatRoundStyleE2ES9_EENS1_6thread9ReduceAddIffLi8EEELi4EEEEEvNT_6ParamsE)
        .other          _ZN7cutlass6KernelINS_9reduction6kernel12ReduceSplitKINS_11MatrixShapeILi4ELi256EEENS_8epilogue6thread17LinearCombinationINS_6half_tELi8EffLNS7_9ScaleType4KindE0ELNS_15FloatRoundStyleE2ES9_EENS1_6thread9ReduceAddIffLi8EEELi4EEEEEvNT_6ParamsE,@"STO_CUDA_ENTRY STV_DEFAULT"
_ZN7cutlass6KernelINS_9reduction6kernel12ReduceSplitKINS_11MatrixShapeILi4ELi256EEENS_8epilogue6thread17LinearCombinationINS_6half_tELi8EffLNS7_9ScaleType4KindE0ELNS_15FloatRoundStyleE2ES9_EENS1_6thread9ReduceAddIffLi8EEELi4EEEEEvNT_6ParamsE:
[----:B------:R-:W-:Y:S01]  /*0000*/  LDC R1, c[0x0][0x28] ;  /* 0x00000a00ff017b82 */ /* 0x000fe20000000800 */
[----:B------:R-:W0:Y:S01]  /*0010*/  S2R R0, SR_CTAID.Y ;  /* 0x0000000000007919 */ /* 0x000e220000002600 */
[----:B------:R-:W-:Y:S01]  /*0020*/  ULDC.64 UR4, c[0x0][0x210] ;  /* 0x0000840000047ab9 */ /* 0x000fe20000000a00 */
[----:B------:R-:W0:Y:S01]  /*0030*/  S2R R5, SR_TID.X ;  /* 0x0000000000057919 */ /* 0x000e220000002100 */
[----:B------:R-:W1:Y:S01]  /*0040*/  S2R R48, SR_CTAID.X ;  /* 0x0000000000307919 */ /* 0x000e620000002500 */
[----:B------:R-:W1:Y:S01]  /*0050*/  S2R R3, SR_TID.Y ;  /* 0x0000000000037919 */ /* 0x000e620000002200 */
[----:B0-----:R-:W-:-:S04]  /*0060*/  LEA R0, R0, R5, 0x5 ;  /* 0x0000000500007211 */ /* 0x001fc800078e28ff */
[----:B------:R-:W-:Y:S02]  /*0070*/  SHF.L.U32 R50, R0, 0x3, RZ ;  /* 0x0000000300327819 */ /* 0x000fe400000006ff */
[----:B-1----:R-:W-:Y:S02]  /*0080*/  LEA R48, R48, R3, 0x2 ;  /* 0x0000000330307211 */ /* 0x002fe400078e10ff */
[----:B------:R-:W-:-:S04]  /*0090*/  ISETP.GE.AND P0, PT, R50, UR5, PT ;  /* 0x0000000532007c0c */ /* 0x000fc8000bf06270 */
[----:B------:R-:W-:Y:S01]  /*00a0*/  ISETP.GE.OR P0, PT, R48, UR4, P0 ;  /* 0x0000000430007c0c */ /* 0x000fe20008706670 */
[----:B------:R-:W-:Y:S02]  /*00b0*/  ULDC.64 UR4, c[0x0][0x258] ;  /* 0x0000960000047ab9 */ /* 0x000fe40000000a00 */
[----:B------:R-:W-:Y:S02]  /*00c0*/  MOV R0, UR4 ;  /* 0x0000000400007c02 */ /* 0x000fe40008000f00 */
[----:B------:R-:W-:-:S08]  /*00d0*/  MOV R2, UR5 ;  /* 0x0000000500027c02 */ /* 0x000fd00008000f00 */
[----:B------:R-:W-:Y:S05]  /*00e0*/  @P0 EXIT ;  /* 0x000000000000094d */ /* 0x000fea0003800000 */
[----:B------:R-:W-:Y:S01]  /*00f0*/  SHF.R.S32.HI R3, RZ, 0x1f, R48 ;  /* 0x0000001fff037819 */ /* 0x000fe20000011430 */
[----:B------:R-:W-:Y:S01]  /*0100*/  ULDC.64 UR6, c[0x0][0x270] ;  /* 0x00009c0000067ab9 */ /* 0x000fe20000000a00 */
[----:B------:R-:W-:Y:S01]  /*0110*/  ULDC.64 UR4, c[0x0][0x230] ;  /* 0x00008c0000047ab9 */ /* 0x000fe20000000a00 */
[----:B------:R-:W-:Y:S02]  /*0120*/  ISETP.NE.U32.AND P0, PT, RZ, UR6, PT ;  /* 0x00000006ff007c0c */ /* 0x000fe4000bf05070 */
[--C-:B------:R-:W-:Y:S01]  /*0130*/  SHF.R.S32.HI R51, RZ, 0x1f, R50.reuse ;  /* 0x0000001fff337819 */ /* 0x100fe20000011432 */
[----:B------:R-:W-:Y:S01]  /*0140*/  IMAD R3, R3, UR4, RZ ;  /* 0x0000000403037c24 */ /* 0x000fe2000f8e02ff */
[----:B------:R-:W-:Y:S01]  /*0150*/  ISETP.NE.AND.EX P0, PT, RZ, UR7, PT, P0 ;  /* 0x00000007ff007c0c */ /* 0x000fe2000bf05300 */
[----:B------:R-:W-:Y:S01]  /*0160*/  ULDC.64 UR6, c[0x0][0x208] ;  /* 0x0000820000067ab9 */ /* 0x000fe20000000a00 */
[----:B------:R-:W-:-:S04]  /*0170*/  IMAD.WIDE.U32 R4, R48, UR4, R50 ;  /* 0x0000000430047c25 */ /* 0x000fc8000f8e0032 */
[----:B------:R-:W-:Y:S01]  /*0180*/  IMAD R7, R48, UR5, R3 ;  /* 0x0000000530077c24 */ /* 0x000fe2000f8e0203 */
[----:B------:R-:W-:Y:S02]  /*0190*/  ULDC.64 UR4, c[0x0][0x228] ;  /* 0x00008a0000047ab9 */ /* 0x000fe40000000a00 */
[----:B------:R-:W-:Y:S02]  /*01a0*/  LEA R3, P1, R4, UR4, 0x2 ;  /* 0x0000000404037c11 */ /* 0x000fe4000f8210ff */
[----:B------:R-:W-:-:S04]  /*01b0*/  IADD3 R5, R5, R7, RZ ;  /* 0x0000000705057210 */ /* 0x000fc80007ffe0ff */
[----:B------:R-:W-:Y:S01]  /*01c0*/  LEA.HI.X R4, R4, UR5, R5, 0x2, P1 ;  /* 0x0000000504047c11 */ /* 0x000fe200088f1405 */
[----:B------:R-:W-:Y:S06]  /*01d0*/  @!P0 BRA `(.L_x_77) ;  /* 0x00000000001c8947 */ /* 0x000fec0003800000 */
[----:B------:R-:W0:Y:S02]  /*01e0*/  LDC.64 R6, c[0x0][0x270] ;  /* 0x00009c00ff067b82 */ /* 0x000e240000000a00 */
[----:B0-----:R-:W2:Y:S02]  /*01f0*/  LDG.E.64 R6, desc[UR6][R6.64] ;  /* 0x0000000606067981 */ /* 0x001ea4000c1e1b00 */
[----:B--2---:R-:W-:-:S04]  /*0200*/  ISETP.NE.U32.AND P0, PT, R6, RZ, PT ;  /* 0x000000ff0600720c */ /* 0x004fc80003f05070 */
[----:B------:R-:W-:-:S13]  /*0210*/  ISETP.NE.AND.EX P0, PT, R7, RZ, PT, P0 ;  /* 0x000000ff0700720c */ /* 0x000fda0003f05300 */
[----:B------:R-:W-:Y:S05]  /*0220*/  @!P0 BRA `(.L_x_77) ;  /* 0x0000000000088947 */ /* 0x000fea0003800000 */
[----:B------:R0:W5:Y:S01]  /*0230*/  LD.E R0, desc[UR6][R6.64] ;  /* 0x0000000606007980 */ /* 0x000162000c101900 */
[----:B------:R-:W-:Y:S05]  /*0240*/  BRA `(.L_x_78) ;  /* 0x0000000000187947 */ /* 0x000fea0003800000 */
.L_x_77:
[----:B------:R-:W-:Y:S02]  /*0250*/  ULDC.64 UR4, c[0x0][0x260] ;  /* 0x0000980000047ab9 */ /* 0x000fe40000000a00 */
[----:B------:R-:W-:-:S04]  /*0260*/  ISETP.NE.U32.AND P0, PT, RZ, UR4, PT ;  /* 0x00000004ff007c0c */ /* 0x000fc8000bf05070 */
[----:B------:R-:W-:-:S13]  /*0270*/  ISETP.NE.AND.EX P0, PT, RZ, UR5, PT, P0 ;  /* 0x00000005ff007c0c */ /* 0x000fda000bf05300 */
[----:B------:R-:W-:Y:S05]  /*0280*/  @!P0 BRA `(.L_x_78) ;  /* 0x0000000000088947 */ /* 0x000fea0003800000 */
[----:B------:R-:W0:Y:S02]  /*0290*/  LDC.64 R6, c[0x0][0x260] ;  /* 0x00009800ff067b82 */ /* 0x000e240000000a00 */
[----:B0-----:R1:W5:Y:S02]  /*02a0*/  LDG.E R0, desc[UR6][R6.64] ;  /* 0x0000000606007981 */ /* 0x001364000c1e1900 */
.L_x_78:
[----:B------:R-:W-:Y:S02]  /*02b0*/  ULDC.64 UR4, c[0x0][0x278] ;  /* 0x00009e0000047ab9 */ /* 0x000fe40000000a00 */
[----:B------:R-:W-:-:S04]  /*02c0*/  ISETP.NE.U32.AND P0, PT, RZ, UR4, PT ;  /* 0x00000004ff007c0c */ /* 0x000fc8000bf05070 */
[----:B------:R-:W-:-:S13]  /*02d0*/  ISETP.NE.AND.EX P0, PT, RZ, UR5, PT, P0 ;  /* 0x00000005ff007c0c */ /* 0x000fda000bf05300 */
[----:B------:R-:W-:Y:S05]  /*02e0*/  @!P0 BRA `(.L_x_79) ;  /* 0x00000000001c8947 */ /* 0x000fea0003800000 */
[----:B01----:R-:W0:Y:S02]  /*02f0*/  LDC.64 R6, c[0x0][0x278] ;  /* 0x00009e00ff067b82 */ /* 0x003e240000000a00 */
[----:B0-----:R-:W2:Y:S02]  /*0300*/  LDG.E.64 R6, desc[UR6][R6.64] ;  /* 0x0000000606067981 */ /* 0x001ea4000c1e1b00 */
[----:B--2---:R-:W-:-:S04]  /*0310*/  ISETP.NE.U32.AND P0, PT, R6, RZ, PT ;  /* 0x000000ff0600720c */ /* 0x004fc80003f05070 */
[----:B------:R-:W-:-:S13]  /*0320*/  ISETP.NE.AND.EX P0, PT, R7, RZ, PT, P0 ;  /* 0x000000ff0700720c */ /* 0x000fda0003f05300 */
[----:B------:R-:W-:Y:S05]  /*0330*/  @!P0 BRA `(.L_x_79) ;  /* 0x0000000000088947 */ /* 0x000fea0003800000 */
[----:B------:R0:W5:Y:S01]  /*0340*/  LD.E R2, desc[UR6][R6.64] ;  /* 0x0000000606027980 */ /* 0x000162000c101900 */
[----:B------:R-:W-:Y:S05]  /*0350*/  BRA `(.L_x_80) ;  /* 0x0000000000187947 */ /* 0x000fea0003800000 */
.L_x_79:
[----:B------:R-:W-:Y:S02]  /*0360*/  ULDC.64 UR4, c[0x0][0x268] ;  /* 0x00009a0000047ab9 */ /* 0x000fe40000000a00 */
[----:B------:R-:W-:-:S04]  /*0370*/  ISETP.NE.U32.AND P0, PT, RZ, UR4, PT ;  /* 0x00000004ff007c0c */ /* 0x000fc8000bf05070 */
[----:B------:R-:W-:-:S13]  /*0380*/  ISETP.NE.AND.EX P0, PT, RZ, UR5, PT, P0 ;  /* 0x00000005ff007c0c */ /* 0x000fda000bf05300 */
[----:B------:R-:W-:Y:S05]  /*0390*/  @!P0 BRA `(.L_x_80) ;  /* 0x0000000000088947 */ /* 0x000fea0003800000 */
[----:B01----:R-:W0:Y:S02]  /*03a0*/  LDC.64 R6, c[0x0][0x268] ;  /* 0x00009a00ff067b82 */ /* 0x003e240000000a00 */
[----:B0-----:R2:W5:Y:S02]  /*03b0*/  LDG.E R2, desc[UR6][R6.64] ;  /* 0x0000000606027981 */ /* 0x001564000c1e1900 */
.L_x_80:
[----:B012---:R-:W0:Y:S01]  /*03c0*/  LDC R7, c[0x0][0x218] ;  /* 0x00008600ff077b82 */ /* 0x007e220000000800 */
[----:B------:R-:W-:Y:S01]  /*03d0*/  HFMA2.MMA R5, -RZ, RZ, 0, 0 ;  /* 0x00000000ff057435 */ /* 0x000fe200000001ff */
[----:B------:R-:W-:Y:S02]  /*03e0*/  CS2R R40, SRZ ;  /* 0x0000000000287805 */ /* 0x000fe4000001ff00 */
[----:B------:R-:W-:Y:S02]  /*03f0*/  CS2R R42, SRZ ;  /* 0x00000000002a7805 */ /* 0x000fe4000001ff00 */
[----:B------:R-:W-:Y:S02]  /*0400*/  MOV R46, RZ ;  /* 0x000000ff002e7202 */ /* 0x000fe40000000f00 */
[----:B0-----:R-:W-:Y:S02]  /*0410*/  ISETP.GE.AND P0, PT, R7, 0x1, PT ;  /* 0x000000010700780c */ /* 0x001fe40003f06270 */
[----:B------:R-:W-:-:S11]  /*0420*/  CS2R R6, SRZ ;  /* 0x0000000000067805 */ /* 0x000fd6000001ff00 */
[----:B------:R-:W-:Y:S05]  /*0430*/  @!P0 BRA `(.L_x_81) ;  /* 0x0000000400348947 */ /* 0x000fea0003800000 */
[----:B------:R-:W-:Y:S01]  /*0440*/  MOV R6, RZ ;  /* 0x000000ff00067202 */ /* 0x000fe20000000f00 */
[----:B------:R-:W-:-:S06]  /*0450*/  UMOV UR4, URZ ;  /* 0x0000003f00047c82 */ /* 0x000fcc0008000000 */
.L_x_86:
[----:B------:R-:W0:Y:S01]  /*0460*/  LDC R47, c[0x0][0x218] ;  /* 0x00008600ff2f7b82 */ /* 0x000e220000000800 */
[----:B------:R-:W-:Y:S02]  /*0470*/  UIADD3 UR5, UR4, 0x1, URZ ;  /* 0x0000000104057890 */ /* 0x000fe4000fffe03f */
[----:B0-----:R-:W-:-:S13]  /*0480*/  ISETP.LE.AND P1, PT, R47, UR4, PT ;  /* 0x000000042f007c0c */ /* 0x001fda000bf23270 */
[----:B------:R-:W0:Y:S01]  /*0490*/  @!P1 LDC.64 R44, c[0x0][0x220] ;  /* 0x00008800ff2c9b82 */ /* 0x000e220000000a00 */
[----:B------:R-:W-:Y:S02]  /*04a0*/  ISETP.LE.AND P0, PT, R47, UR5, PT ;  /* 0x000000052f007c0c */ /* 0x000fe4000bf03270 */
[----:B------:R-:W-:Y:S02]  /*04b0*/  @!P1 MOV R52, R3 ;  /* 0x0000000300349202 */ /* 0x000fe40000000f00 */
[----:B------:R-:W-:Y:S01]  /*04c0*/  @!P1 MOV R53, R4 ;  /* 0x0000000400359202 */ /* 0x000fe20000000f00 */
[----:B------:R-:W-:-:S04]  /*04d0*/  UIADD3 UR5, UR4, 0x2, URZ ;  /* 0x0000000204057890 */ /* 0x000fc8000fffe03f */
[----:B-----5:R-:W5:Y:S04]  /*04e0*/  @!P1 LDG.E.128 R8, desc[UR6][R52.64] ;  /* 0x0000000634089981 */ /* 0x020f68000c1e1d00 */
[----:B------:R1:W5:Y:S01]  /*04f0*/  @!P1 LDG.E.128 R12, desc[UR6][R52.64+0x10] ;  /* 0x00001006340c9981 */ /* 0x000362000c1e1d00 */
[----:B0-----:R-:W-:-:S04]  /*0500*/  @!P1 IADD3 R3, P2, R3, R44, RZ ;  /* 0x0000002c03039210 */ /* 0x001fc80007f5e0ff */
[----:B------:R-:W-:Y:S02]  /*0510*/  @!P1 IADD3.X R4, R4, R45, RZ, P2, !PT ;  /* 0x0000002d04049210 */ /* 0x000fe400017fe4ff */
[----:B------:R-:W0:Y:S01]  /*0520*/  @!P0 LDC.64 R44, c[0x0][0x220] ;  /* 0x00008800ff2c8b82 */ /* 0x000e220000000a00 */
[----:B------:R-:W-:Y:S02]  /*0530*/  ISETP.LE.AND P2, PT, R47, UR5, PT ;  /* 0x000000052f007c0c */ /* 0x000fe4000bf43270 */
[----:B-1----:R-:W-:Y:S02]  /*0540*/  @!P0 MOV R52, R3 ;  /* 0x0000000300348202 */ /* 0x002fe40000000f00 */
[----:B------:R-:W-:Y:S01]  /*0550*/  @!P0 MOV R53, R4 ;  /* 0x0000000400358202 */ /* 0x000fe20000000f00 */
[----:B------:R-:W-:-:S04]  /*0560*/  UIADD3 UR5, UR4, 0x3, URZ ;  /* 0x0000000304057890 */ /* 0x000fc8000fffe03f */
[----:B------:R-:W5:Y:S04]  /*0570*/  @!P0 LDG.E.128 R16, desc[UR6][R52.64] ;  /* 0x0000000634108981 */ /* 0x000f68000c1e1d00 */
[----:B------:R1:W5:Y:S01]  /*0580*/  @!P0 LDG.E.128 R20, desc[UR6][R52.64+0x10] ;  /* 0x0000100634148981 */ /* 0x000362000c1e1d00 */
[----:B0-----:R-:W-:-:S04]  /*0590*/  @!P0 IADD3 R3, P3, R3, R44, RZ ;  /* 0x0000002c03038210 */ /* 0x001fc80007f7e0ff */
[----:B------:R-:W-:Y:S02]  /*05a0*/  @!P0 IADD3.X R4, R4, R45, RZ, P3, !PT ;  /* 0x0000002d04048210 */ /* 0x000fe40001ffe4ff */
[----:B------:R-:W0:Y:S01]  /*05b0*/  @!P2 LDC.64 R44, c[0x0][0x220] ;  /* 0x00008800ff2cab82 */ /* 0x000e220000000a00 */
[----:B------:R-:W-:Y:S02]  /*05c0*/  ISETP.LE.AND P3, PT, R47, UR5, PT ;  /* 0x000000052f007c0c */ /* 0x000fe4000bf63270 */
[----:B-1----:R-:W-:Y:S02]  /*05d0*/  @!P2 MOV R52, R3 ;  /* 0x000000030034a202 */ /* 0x002fe40000000f00 */
[----:B------:R-:W-:-:S05]  /*05e0*/  @!P2 MOV R53, R4 ;  /* 0x000000040035a202 */ /* 0x000fca0000000f00 */
[----:B------:R-:W5:Y:S04]  /*05f0*/  @!P2 LDG.E.128 R24, desc[UR6][R52.64] ;  /* 0x000000063418a981 */ /* 0x000f68000c1e1d00 */
[----:B------:R1:W5:Y:S01]  /*0600*/  @!P2 LDG.E.128 R28, desc[UR6][R52.64+0x10] ;  /* 0x00001006341ca981 */ /* 0x000362000c1e1d00 */
[----:B0-----:R-:W-:-:S04]  /*0610*/  @!P2 IADD3 R3, P4, R3, R44, RZ ;  /* 0x0000002c0303a210 */ /* 0x001fc80007f9e0ff */
[----:B------:R-:W-:Y:S02]  /*0620*/  @!P2 IADD3.X R4, R4, R45, RZ, P4, !PT ;  /* 0x0000002d0404a210 */ /* 0x000fe400027fe4ff */
[----:B------:R-:W0:Y:S01]  /*0630*/  @!P3 LDC.64 R44, c[0x0][0x220] ;  /* 0x00008800ff2cbb82 */ /* 0x000e220000000a00 */
[----:B-1----:R-:W-:Y:S02]  /*0640*/  @!P3 MOV R52, R3 ;  /* 0x000000030034b202 */ /* 0x002fe40000000f00 */
[----:B------:R-:W-:-:S05]  /*0650*/  @!P3 MOV R53, R4 ;  /* 0x000000040035b202 */ /* 0x000fca0000000f00 */
[----:B------:R1:W5:Y:S04]  /*0660*/  @!P3 LDG.E.128 R32, desc[UR6][R52.64] ;  /* 0x000000063420b981 */ /* 0x000368000c1e1d00 */
[----:B------:R1:W5:Y:S01]  /*0670*/  @!P3 LDG.E.128 R36, desc[UR6][R52.64+0x10] ;  /* 0x000010063424b981 */ /* 0x000362000c1e1d00 */
[----:B0-----:R-:W-:-:S04]  /*0680*/  @!P3 IADD3 R3, P4, R3, R44, RZ ;  /* 0x0000002c0303b210 */ /* 0x001fc80007f9e0ff */
[----:B------:R-:W-:Y:S01]  /*0690*/  @!P3 IADD3.X R4, R4, R45, RZ, P4, !PT ;  /* 0x0000002d0404b210 */ /* 0x000fe200027fe4ff */
[----:B-1----:R-:W-:Y:S08]  /*06a0*/  @P1 BRA `(.L_x_82) ;  /* 0x0000000000201947 */ /* 0x002ff00003800000 */
[----:B-----5:R-:W-:Y:S01]  /*06b0*/  FADD R43, R43, R8 ;  /* 0x000000082b2b7221 */ /* 0x020fe20000000000 */
[----:B------:R-:W-:Y:S01]  /*06c0*/  FADD R46, R46, R9 ;  /* 0x000000092e2e7221 */ /* 0x000fe20000000000 */
[----:B------:R-:W-:Y:S01]  /*06d0*/  FADD R41, R41, R10 ;  /* 0x0000000a29297221 */ /* 0x000fe20000000000 */
[----:B------:R-:W-:Y:S01]  /*06e0*/  FADD R42, R42, R11 ;  /* 0x0000000b2a2a7221 */ /* 0x000fe20000000000 */
[----:B------:R-:W-:Y:S01]  /*06f0*/  FADD R7, R7, R12 ;  /* 0x0000000c07077221 */ /* 0x000fe20000000000 */
[----:B------:R-:W-:Y:S01]  /*0700*/  FADD R40, R40, R13 ;  /* 0x0000000d28287221 */ /* 0x000fe20000000000 */
[----:B------:R-:W-:Y:S01]  /*0710*/  FADD R5, R5, R14 ;  /* 0x0000000e05057221 */ /* 0x000fe20000000000 */
[----:B------:R-:W-:-:S07]  /*0720*/  FADD R6, R6, R15 ;  /* 0x0000000f06067221 */ /* 0x000fce0000000000 */
.L_x_82:
[----:B------:R-:W-:Y:S05]  /*0730*/  @P0 BRA `(.L_x_83) ;  /* 0x0000000000200947 */ /* 0x000fea0003800000 */
        /* <DEDUP_REMOVED lines=8> */
.L_x_83:
        /* <DEDUP_REMOVED lines=9> */
.L_x_84:
        /* <DEDUP_REMOVED lines=9> */
.L_x_85:
[----:B------:R-:W-:-:S06]  /*08e0*/  UIADD3 UR4, UR4, 0x4, URZ ;  /* 0x0000000404047890 */ /* 0x000fcc000fffe03f */
[----:B------:R-:W-:-:S13]  /*08f0*/  ISETP.LE.AND P0, PT, R47, UR4, PT ;  /* 0x000000042f007c0c */ /* 0x000fda000bf03270 */
[----:B------:R-:W-:Y:S05]  /*0900*/  @!P0 BRA `(.L_x_86) ;  /* 0xfffffff800d48947 */ /* 0x000fea000383ffff */
.L_x_81:
[----:B-----5:R-:W-:Y:S01]  /*0910*/  FSETP.NEU.AND P0, PT, R2, RZ, PT ;  /* 0x000000ff0200720b */ /* 0x020fe20003f0d000 */
[----:B------:R-:W-:Y:S01]  /*0920*/  ULDC.64 UR4, c[0x0][0x240] ;  /* 0x0000900000047ab9 */ /* 0x000fe20000000a00 */
[----:B------:R-:W-:Y:S02]  /*0930*/  SHF.R.S32.HI R13, RZ, 0x1f, R48 ;  /* 0x0000001fff0d7819 */ /* 0x000fe40000011430 */
[----:B------:R-:W-:-:S09]  /*0940*/  SHF.R.S32.HI R51, RZ, 0x1f, R50 ;  /* 0x0000001fff337819 */ /* 0x000fd20000011432 */
[----:B------:R-:W0:Y:S08]  /*0950*/  @P0 LDC.64 R10, c[0x0][0x250] ;  /* 0x00009400ff0a0b82 */ /* 0x000e300000000a00 */
[----:B------:R-:W1:Y:S01]  /*0960*/  @P0 LDC.64 R14, c[0x0][0x248] ;  /* 0x00009200ff0e0b82 */ /* 0x000e620000000a00 */
[-C--:B0-----:R-:W-:Y:S02]  /*0970*/  @P0 IMAD R3, R13, R10.reuse, RZ ;  /* 0x0000000a0d030224 */ /* 0x081fe400078e02ff */
[----:B------:R-:W-:-:S04]  /*0980*/  @P0 IMAD.WIDE.U32 R8, R48, R10, R50 ;  /* 0x0000000a30080225 */ /* 0x000fc800078e0032 */
[----:B------:R-:W-:Y:S01]  /*0990*/  @P0 IMAD R3, R48, R11, R3 ;  /* 0x0000000b30030224 */ /* 0x000fe200078e0203 */
[----:B------:R-:W-:Y:S02]  /*09a0*/  CS2R R10, SRZ ;  /* 0x00000000000a7805 */ /* 0x000fe4000001ff00 */
[----:B-1----:R-:W-:Y:S02]  /*09b0*/  @P0 LEA R14, P1, R8, R14, 0x1 ;  /* 0x0000000e080e0211 */ /* 0x002fe400078208ff */
[----:B------:R-:W-:-:S04]  /*09c0*/  @P0 IADD3 R3, R9, R3, RZ ;  /* 0x0000000309030210 */ /* 0x000fc80007ffe0ff */
[----:B------:R-:W-:Y:S02]  /*09d0*/  @P0 LEA.HI.X R15, R8, R15, R3, 0x1, P1 ;  /* 0x0000000f080f0211 */ /* 0x000fe400008f0c03 */
[----:B------:R-:W-:-:S06]  /*09e0*/  CS2R R8, SRZ ;  /* 0x0000000000087805 */ /* 0x000fcc000001ff00 */
[----:B------:R-:W2:Y:S01]  /*09f0*/  @P0 LDG.E.128 R8, desc[UR6][R14.64] ;  /* 0x000000060e080981 */ /* 0x000ea2000c1e1d00 */
[----:B------:R-:W-:Y:S02]  /*0a00*/  IMAD R3, R13, UR4, RZ ;  /* 0x000000040d037c24 */ /* 0x000fe4000f8e02ff */
[----:B------:R-:W-:-:S04]  /*0a10*/  IMAD.WIDE.U32 R12, R48, UR4, R50 ;  /* 0x00000004300c7c25 */ /* 0x000fc8000f8e0032 */
[----:B------:R-:W-:Y:S01]  /*0a20*/  IMAD R25, R48, UR5, R3 ;  /* 0x0000000530197c24 */ /* 0x000fe2000f8e0203 */
[----:B------:R-:W-:Y:S01]  /*0a30*/  ULDC.64 UR4, c[0x0][0x238] ;  /* 0x00008e0000047ab9 */ /* 0x000fe20000000a00 */
[----:B--2---:R-:W-:Y:S02]  /*0a40*/  HADD2.F32 R19, -RZ, R9.H0_H0 ;  /* 0x20000009ff137230 */ /* 0x004fe40000004100 */
[----:B------:R-:W-:Y:S02]  /*0a50*/  HADD2.F32 R15, -RZ, R11.H0_H0 ;  /* 0x2000000bff0f7230 */ /* 0x000fe40000004100 */
[--C-:B------:R-:W-:Y:S02]  /*0a60*/  HADD2.F32 R3, -RZ, R8.reuse.H0_H0 ;  /* 0x20000008ff037230 */ /* 0x100fe40000004100 */
[----:B------:R-:W-:Y:S02]  /*0a70*/  HADD2.F32 R17, -RZ, R8.H1_H1 ;  /* 0x30000008ff117230 */ /* 0x000fe40000004100 */
[----:B------:R-:W-:Y:S01]  /*0a80*/  FMUL R8, R19, R2 ;  /* 0x0000000213087220 */ /* 0x000fe20000400000 */
[----:B------:R-:W-:-:S02]  /*0a90*/  HADD2.F32 R9, -RZ, R9.H1_H1 ;  /* 0x30000009ff097230 */ /* 0x000fc40000004100 */
[-C--:B------:R-:W-:Y:S01]  /*0aa0*/  FMUL R4, R3, R2.reuse ;  /* 0x0000000203047220 */ /* 0x080fe20000400000 */
[--C-:B------:R-:W-:Y:S02]  /*0ab0*/  HADD2.F32 R21, -RZ, R10.reuse.H0_H0 ;  /* 0x2000000aff157230 */ /* 0x100fe40000004100 */
[-C--:B------:R-:W-:Y:S01]  /*0ac0*/  FMUL R17, R17, R2.reuse ;  /* 0x0000000211117220 */ /* 0x080fe20000400000 */
[----:B------:R-:W-:Y:S02]  /*0ad0*/  HADD2.F32 R23, -RZ, R10.H1_H1 ;  /* 0x3000000aff177230 */ /* 0x000fe40000004100 */
[-C--:B------:R-:W-:Y:S01]  /*0ae0*/  FMUL R9, R9, R2.reuse ;  /* 0x0000000209097220 */ /* 0x080fe20000400000 */
[----:B------:R-:W-:Y:S02]  /*0af0*/  HADD2.F32 R11, -RZ, R11.H1_H1 ;  /* 0x3000000bff0b7230 */ /* 0x000fe40000004100 */
[-C--:B------:R-:W-:Y:S01]  /*0b00*/  FMUL R10, R21, R2.reuse ;  /* 0x00000002150a7220 */ /* 0x080fe20000400000 */
[-C--:B------:R-:W-:Y:S01]  /*0b10*/  FMUL R14, R15, R2.reuse ;  /* 0x000000020f0e7220 */ /* 0x080fe20000400000 */
[----:B------:R-:W-:Y:S01]  /*0b20*/  FMUL R23, R23, R2 ;  /* 0x0000000217177220 */ /* 0x000fe20000400000 */
[----:B------:R-:W-:Y:S01]  /*0b30*/  FFMA R4, R43, R0, R4 ;  /* 0x000000002b047223 */ /* 0x000fe20000000004 */
[----:B------:R-:W-:Y:S01]  /*0b40*/  FMUL R11, R11, R2 ;  /* 0x000000020b0b7220 */ /* 0x000fe20000400000 */
[-C--:B------:R-:W-:Y:S01]  /*0b50*/  FFMA R17, R46, R0.reuse, R17 ;  /* 0x000000002e117223 */ /* 0x080fe20000000011 */
[-C--:B------:R-:W-:Y:S01]  /*0b60*/  FFMA R8, R41, R0.reuse, R8 ;  /* 0x0000000029087223 */ /* 0x080fe20000000008 */
[-C--:B------:R-:W-:Y:S01]  /*0b70*/  FFMA R9, R42, R0.reuse, R9 ;  /* 0x000000002a097223 */ /* 0x080fe20000000009 */
[-C--:B------:R-:W-:Y:S01]  /*0b80*/  FFMA R10, R7, R0.reuse, R10 ;  /* 0x00000000070a7223 */ /* 0x080fe2000000000a */
[-C--:B------:R-:W-:Y:S01]  /*0b90*/  FFMA R23, R40, R0.reuse, R23 ;  /* 0x0000000028177223 */ /* 0x080fe20000000017 */
[-C--:B------:R-:W-:Y:S01]  /*0ba0*/  FFMA R14, R5, R0.reuse, R14 ;  /* 0x00000000050e7223 */ /* 0x080fe2000000000e */
[----:B------:R-:W-:Y:S01]  /*0bb0*/  FFMA R11, R6, R0, R11 ;  /* 0x00000000060b7223 */ /* 0x000fe2000000000b */
[----:B------:R-:W-:-:S02]  /*0bc0*/  IADD3 R3, R13, R25, RZ ;  /* 0x000000190d037210 */ /* 0x000fc40007ffe0ff */
[C---:B------:R-:W-:Y:S02]  /*0bd0*/  LEA R2, P0, R12.reuse, UR4, 0x1 ;  /* 0x000000040c027c11 */ /* 0x040fe4000f8008ff */
[----:B------:R-:W-:Y:S02]  /*0be0*/  F2FP.F16.F32.PACK_AB R4, R17, R4 ;  /* 0x000000041104723e */ /* 0x000fe400000000ff */
[----:B------:R-:W-:Y:S02]  /*0bf0*/  LEA.HI.X R3, R12, UR5, R3, 0x1, P0 ;  /* 0x000000050c037c11 */ /* 0x000fe400080f0c03 */
[----:B------:R-:W-:Y:S02]  /*0c00*/  F2FP.F16.F32.PACK_AB R5, R9, R8 ;  /* 0x000000080905723e */ /* 0x000fe400000000ff */
[----:B------:R-:W-:Y:S02]  /*0c10*/  F2FP.F16.F32.PACK_AB R6, R23, R10 ;  /* 0x0000000a1706723e */ /* 0x000fe400000000ff */
[----:B------:R-:W-:-:S05]  /*0c20*/  F2FP.F16.F32.PACK_AB R7, R11, R14 ;  /* 0x0000000e0b07723e */ /* 0x000fca00000000ff */
[----:B------:R-:W-:Y:S01]  /*0c30*/  STG.E.128 desc[UR6][R2.64], R4 ;  /* 0x0000000402007986 */ /* 0x000fe2000c101d06 */
[----:B------:R-:W-:Y:S05]  /*0c40*/  EXIT ;  /* 0x000000000000794d */ /* 0x000fea0003800000 */
.L_x_87:
        /* <DEDUP_REMOVED lines=11> */
.L_x_91:


//--------------------- .nv.shared._ZN7cutlass9reference6device6kernel11Conv2dWgradINS_6half_tENS_6layout10TensorNHWCES4_S6_S4_S6_ffNS_16NumericConverterIS4_fLNS_15FloatRoundStyleE2EEENS_12multiply_addIfffEELi2ELi4ELi8ELi16EEEvNS_4conv17Conv2dProblemSizeENS_9TensorRefIT_T0_EENSE_IT1_T2_EENSE_IT3_T4_EESN_T5_SO_ --------------------------
	.section	.nv.shared._ZN7cutlass9reference6device6kernel11Conv2dWgradINS_6half_tENS_6layout10TensorNHWCES4_S6_S4_S6_ffNS_16NumericConverterIS4_fLNS_15FloatRoundStyleE2EEENS_12multiply_addIfffEELi2ELi4ELi8ELi16EEEvNS_4conv17Conv2dProblemSizeENS_9TensorRefIT_T0_EENSE_IT1_T2_EENSE_IT3_T4_EESN_T5_SO_,"aw",@nobits
	.sectionflags	@""
	.align	16
	.zero		1024


//--------------------- .nv.shared.reserved.0     --------------------------
	.section	.nv.shared.reserved.0,"aw",@nobits
	.weak		__nv_reservedSMEM_offset_0_alias
	.size		__nv_reservedSMEM_offset_0_alias, 0, 0
	.other		__nv_reservedSMEM_offset_0_alias,@"STO_CUDA_RESERVED_SHARED STV_DEFAULT"
__nv_reservedSMEM_offset_0_alias:
	.zero		0


//--------------------- .nv.global                --------------------------
	.section	.nv.global,"aw",@nobits
.nv.global:
	.type		_ZN34_INTERNAL_1cfc0e69_4_k_cu_2106836d4cute1_E,@object
	.size		_ZN34_INTERNAL_1cfc0e69_4_k_cu_2106836d4cute1_E,(_ZN34_INTERNAL_1cfc0e69_4_k_cu_2106836d4cuda3std3__45__cpo6cbeginE - _ZN34_INTERNAL_1cfc0e69_4_k_cu_2106836d4cute1_E)
_ZN34_INTERNAL_1cfc0e69_4_k_cu_2106836d4cute1_E:
	.zero		1
	.type		_ZN34_INTERNAL_1cfc0e69_4_k_cu_2106836d4cuda3std3__45__cpo6cbeginE,@object
	.size		_ZN34_INTERNAL_1cfc0e69_4_k_cu_2106836d4cuda3std3__45__cpo6cbeginE,(_ZN34_INTERNAL_1cfc0e69_4_k_cu_2106836d4cuda3std3__48in_placeE - _ZN34_INTERNAL_1cfc0e69_4_k_cu_2106836d4cuda3std3__45__cpo6cbeginE)
_ZN34_INTERNAL_1cfc0e69_4_k_cu_2106836d4cuda3std3__45__cpo6cbeginE:
	.zero		1
	.type		_ZN34_INTERNAL_1cfc0e69_4_k_cu_2106836d4cuda3std3__48in_placeE,@object
	.size		_ZN34_INTERNAL_1cfc0e69_4_k_cu_2106836d4cuda3std3__48in_placeE,(_ZN34_INTERNAL_1cfc0e69_4_k_cu_2106836d4cuda3std6ranges3__45__cpo9iter_moveE - _ZN34_INTERNAL_1cfc0e69_4_k_cu_2106836d4cuda3std3__48in_placeE)
_ZN34_INTERNAL_1cfc0e69_4_k_cu_2106836d4cuda3std3__48in_placeE:
	.zero		1
	.type		_ZN34_INTERNAL_1cfc0e69_4_k_cu_2106836d4cuda3std6ranges3__45__cpo9iter_moveE,@object
	.size		_ZN34_INTERNAL_1cfc0e69_4_k_cu_2106836d4cuda3std6ranges3__45__cpo9iter_moveE,(_ZN34_INTERNAL_1cfc0e69_4_k_cu_2106836d4cuda3std3__45__cpo5beginE - _ZN34_INTERNAL_1cfc0e69_4_k_cu_2106836d4cuda3std6ranges3__45__cpo9iter_moveE)
_ZN34_INTERNAL_1cfc0e69_4_k_cu_2106836d4cuda3std6ranges3__45__cpo9iter_moveE:
	.zero		1
	.type		_ZN34_INTERNAL_1cfc0e69_4_k_cu_2106836d4cuda3std3__45__cpo5beginE,@object
	.size		_ZN34_INTERNAL_1cfc0e69_4_k_cu_2106836d4cuda3std3__45__cpo5beginE,(_ZN34_INTERNAL_1cfc0e69_4_k_cu_2106836d4cuda3std3__436_GLOBAL__N__1cfc0e69_4_k_cu_2106836d6ignoreE - _ZN34_INTERNAL_1cfc0e69_4_k_cu_2106836d4cuda3std3__45__cpo5beginE)
_ZN34_INTERNAL_1cfc0e69_4_k_cu_2106836d4cuda3std3__45__cpo5beginE:
	.zero		1
	.type		_ZN34_INTERNAL_1cfc0e69_4_k_cu_2106836d4cuda3std3__436_GLOBAL__N__1cfc0e69_4_k_cu_2106836d6ignoreE,@object
	.size		_ZN34_INTERNAL_1cfc0e69_4_k_cu_2106836d4cuda3std3__436_GLOBAL__N__1cfc0e69_4_k_cu_2106836d6ignoreE,(_ZN34_INTERNAL_1cfc0e69_4_k_cu_2106836d4cute7productE - _ZN34_INTERNAL_1cfc0e69_4_k_cu_2106836d4cuda3std3__436_GLOBAL__N__1cfc0e69_4_k_cu_2106836d6ignoreE)
_ZN34_INTERNAL_1cfc0e69_4_k_cu_2106836d4cuda3std3__436_GLOBAL__N__1cfc0e69_4_k_cu_2106836d6ignoreE:
	.zero		1
	.type		_ZN34_INTERNAL_1cfc0e69_4_k_cu_2106836d4cute7productE,@object
	.size		_ZN34_INTERNAL_1cfc0e69_4_k_cu_2106836d4cute7productE,(_ZN34_INTERNAL_1cfc0e69_4_k_cu_2106836d4cuda3std3__45__cpo3endE - _ZN34_INTERNAL_1cfc0e69_4_k_cu_2106836d4cute7productE)
_ZN34_INTERNAL_1cfc0e69_4_k_cu_2106836d4cute7productE:
	.zero		1
	.type		_ZN34_INTERNAL_1cfc0e69_4_k_cu_2106836d4cuda3std3__45__cpo3endE,@object
	.size		_ZN34_INTERNAL_1cfc0e69_4_k_cu_2106836d4cuda3std3__45__cpo3endE,(_ZN34_INTERNAL_1cfc0e69_4_k_cu_2106836d4cuda3std3__419piecewise_constructE - _ZN34_INTERNAL_1cfc0e69_4_k_cu_2106836d4cuda3std3__45__cpo3endE)
_ZN34_INTERNAL_1cfc0e69_4_k_cu_2106836d4cuda3std3__45__cpo3endE:
	.zero		1
	.type		_ZN34_INTERNAL_1cfc0e69_4_k_cu_2106836d4cuda3std3__419piecewise_constructE,@object
	.size		_ZN34_INTERNAL_1cfc0e69_4_k_cu_2106836d4cuda3std3__419piecewise_constructE,(_ZN34_INTERNAL_1cfc0e69_4_k_cu_2106836d4cuda3std3__45__cpo4cendE - _ZN34_INTERNAL_1cfc0e69_4_k_cu_2106836d4cuda3std3__419piecewise_constructE)
_ZN34_INTERNAL_1cfc0e69_4_k_cu_2106836d4cuda3std3__419piecewise_constructE:
	.zero		1
	.type		_ZN34_INTERNAL_1cfc0e69_4_k_cu_2106836d4cuda3std3__45__cpo4cendE,@object
	.size		_ZN34_INTERNAL_1cfc0e69_4_k_cu_2106836d4cuda3std3__45__cpo4cendE,(_ZN34_INTERNAL_1cfc0e69_4_k_cu_2106836d4cuda3std6ranges3__45__cpo4swapE - _ZN34_INTERNAL_1cfc0e69_4_k_cu_2106836d4cuda3std3__45__cpo4cendE)
_ZN34_INTERNAL_1cfc0e69_4_k_cu_2106836d4cuda3std3__45__cpo4cendE:
	.zero		1
	.type		_ZN34_INTERNAL_1cfc0e69_4_k_cu_2106836d4cuda3std6ranges3__45__cpo4swapE,@object
	.size		_ZN34_INTERNAL_1cfc0e69_4_k_cu_2106836d4cuda3std6ranges3__45__cpo4swapE,(.L_7 - _ZN34_INTERNAL_1cfc0e69_4_k_cu_2106836d4cuda3std6ranges3__45__cpo4swapE)
_ZN34_INTERNAL_1cfc0e69_4_k_cu_2106836d4cuda3std6ranges3__45__cpo4swapE:
	.zero		1
.L_7:


//--------------------- .nv.shared._ZN7cutlass6KernelINS_4conv6kernel23ImplicitGemmConvolutionINS1_11threadblock22ImplicitGemmMultistageINS_4gemm9GemmShapeILi128ELi128ELi32EEENS4_52Conv2dWgradOutputGradientTileAccessIteratorOptimizedINS_11MatrixShapeILi128ELi32EEENS_6half_tENS_9transform29PitchLinearWarpRakedThreadMapINS_16PitchLinearShapeILi128ELi32EEELi128ENSF_ILi8ELi4EEELi8EEENS_12AlignedArrayISC_Li8ELi16EEEEENSD_11threadblock25RegularTileAccessIteratorISB_SC_NS_6layout40ColumnMajorTensorOpMultiplicandCongruousILi16ELi64EEELi1ESI_Li16EEELNS_4arch14CacheOperation4KindE0ENS4_48Conv2dWgradActivationTileAccessIteratorOptimizedINSA_ILi32ELi128EEESC_SI_SK_EENSN_ISW_SC_NSO_37RowMajorTensorOpMultiplicandCongruousILi16ELi64EEELi0ESI_Li16EEELSU_0ENS6_11threadblock9MmaPolicyINS6_4warp11MmaTensorOpINS7_ILi64ELi64ELi32EEESC_SQ_SC_SZ_fNSO_8RowMajorENS13_17MmaTensorOpPolicyINSS_3MmaINS7_ILi16ELi8ELi16EEELi32ESC_S16_SC_NSO_11ColumnMajorEfS16_NSS_13OpMultiplyAddEEENSA_ILi1ELi1EEEEELi1ELb0EbEENSA_ILi0ELi0EEES1G_Li1EEELi3EbEENS_8epilogue11threadblock8EpilogueIS8_S1F_Li1ENS1K_22PredicatedTileIteratorINS1K_26OutputTileOptimalThreadMapINS1K_15OutputTileShapeILi128ELi8ELi2ELi1ELi1EEENS1O_ILi1ELi8ELi1ELi1ELi8EEELi128ELi4ELi32EEEfLb0ENSO_9NoPermuteELb0EEENS1J_4warp24FragmentIteratorTensorOpIS15_S19_fNS_5ArrayIfLi4ELb1EEES16_EENS1U_20TileIteratorTensorOpIS15_S19_fS16_EENS1K_18SharedLoadIteratorINS1R_18CompactedThreadMapEfLi16EEENS1J_6thread17LinearCombinationIfLi4EffLNS24_9ScaleType4KindE0ELNS_15FloatRoundStyleE2EfEENSA_ILi0ELi8EEELi2ELi1EEENS11_30GemmIdentityThreadblockSwizzleILi1EEELNS1_8OperatorE2ENS1_17Conv2dProblemSizeELNS1_9GroupModeE0EEEEEvNT_6ParamsE --------------------------
	.section	.nv.shared._ZN7cutlass6KernelINS_4conv6kernel23ImplicitGemmConvolutionINS1_11threadblock22ImplicitGemmMultistageINS_4gemm9GemmShapeILi128ELi128ELi32EEENS4_52Conv2dWgradOutputGradientTileAccessIteratorOptimizedINS_11MatrixShapeILi128ELi32EEENS_6half_tENS_9transform29PitchLinearWarpRakedThreadMapINS_16PitchLinearShapeILi128ELi32EEELi128ENSF_ILi8ELi4EEELi8EEENS_12AlignedArrayISC_Li8ELi16EEEEENSD_11threadblock25RegularTileAccessIteratorISB_SC_NS_6layout40ColumnMajorTensorOpMultiplicandCongruousILi16ELi64EEELi1ESI_Li16EEELNS_4arch14CacheOperation4KindE0ENS4_48Conv2dWgradActivationTileAccessIteratorOptimizedINSA_ILi32ELi128EEESC_SI_SK_EENSN_ISW_SC_NSO_37RowMajorTensorOpMultiplicandCongruousILi16ELi64EEELi0ESI_Li16EEELSU_0ENS6_11threadblock9MmaPolicyINS6_4warp11MmaTensorOpINS7_ILi64ELi64ELi32EEESC_SQ_SC_SZ_fNSO_8RowMajorENS13_17MmaTensorOpPolicyINSS_3MmaINS7_ILi16ELi8ELi16EEELi32ESC_S16_SC_NSO_11ColumnMajorEfS16_NSS_13OpMultiplyAddEEENSA_ILi1ELi1EEEEELi1ELb0EbEENSA_ILi0ELi0EEES1G_Li1EEELi3EbEENS_8epilogue11threadblock8EpilogueIS8_S1F_Li1ENS1K_22PredicatedTileIteratorINS1K_26OutputTileOptimalThreadMapINS1K_15OutputTileShapeILi128ELi8ELi2ELi1ELi1EEENS1O_ILi1ELi8ELi1ELi1ELi8EEELi128ELi4ELi32EEEfLb0ENSO_9NoPermuteELb0EEENS1J_4warp24FragmentIteratorTensorOpIS15_S19_fNS_5ArrayIfLi4ELb1EEES16_EENS1U_20TileIteratorTensorOpIS15_S19_fS16_EENS1K_18SharedLoadIteratorINS1R_18CompactedThreadMapEfLi16EEENS1J_6thread17LinearCombinationIfLi4EffLNS24_9ScaleType4KindE0ELNS_15FloatRoundStyleE2EfEENSA_ILi0ELi8EEELi2ELi1EEENS11_30GemmIdentityThreadblockSwizzleILi1EEELNS1_8OperatorE2ENS1_17Conv2dProblemSizeELNS1_9GroupModeE0EEEEEvNT_6ParamsE,"aw",@nobits
	.sectionflags	@""
	.align	16
	.zero		1024


//--------------------- .nv.shared._ZN7cutlass6KernelINS_9reduction6kernel12ReduceSplitKINS_11MatrixShapeILi4ELi256EEENS_8epilogue6thread17LinearCombinationINS_6half_tELi8EffLNS7_9ScaleType4KindE0ELNS_15FloatRoundStyleE2ES9_EENS1_6thread9ReduceAddIffLi8EEELi4EEEEEvNT_6ParamsE --------------------------
	.section	.nv.shared._ZN7cutlass6KernelINS_9reduction6kernel12ReduceSplitKINS_11MatrixShapeILi4ELi256EEENS_8epilogue6thread17LinearCombinationINS_6half_tELi8EffLNS7_9ScaleType4KindE0ELNS_15FloatRoundStyleE2ES9_EENS1_6thread9ReduceAddIffLi8EEELi4EEEEEvNT_6ParamsE,"aw",@nobits
	.sectionflags	@""
	.align	16
	.zero		1024


//--------------------- .nv.constant0._ZN7cutlass9reference6device6kernel11Conv2dWgradINS_6half_tENS_6layout10TensorNHWCES4_S6_S4_S6_ffNS_16NumericConverterIS4_fLNS_15FloatRoundStyleE2EEENS_12multiply_addIfffEELi2ELi4ELi8ELi16EEEvNS_4conv17Conv2dProblemSizeENS_9TensorRefIT_T0_EENSE_IT1_T2_EENSE_IT3_T4_EESN_T5_SO_ --------------------------
	.section	.nv.constant0._ZN7cutlass9reference6device6kernel11Conv2dWgradINS_6half_tENS_6layout10TensorNHWCES4_S6_S4_S6_ffNS_16NumericConverterIS4_fLNS_15FloatRoundStyleE2EEENS_12multiply_addIfffEELi2ELi4ELi8ELi16EEEvNS_4conv17Conv2dProblemSizeENS_9TensorRefIT_T0_EENSE_IT1_T2_EENSE_IT3_T4_EESN_T5_SO_,"a",@progbits
	.sectionflags	@""
	.align	4
.nv.constant0._ZN7cutlass9reference6device6kernel11Conv2dWgradINS_6half_tENS_6layout10TensorNHWCES4_S6_S4_S6_ffNS_16NumericConverterIS4_fLNS_15FloatRoundStyleE2EEENS_12multiply_addIfffEELi2ELi4ELi8ELi16EEEvNS_4conv17Conv2dProblemSizeENS_9TensorRefIT_T0_EENSE_IT1_T2_EENSE_IT3_T4_EESN_T5_SO_:
	.zero		704


//--------------------- .nv.constant0._ZN7cutlass6KernelINS_4conv6kernel23ImplicitGemmConvolutionINS1_11threadblock22ImplicitGemmMultistageINS_4gemm9GemmShapeILi128ELi128ELi32EEENS4_52Conv2dWgradOutputGradientTileAccessIteratorOptimizedINS_11MatrixShapeILi128ELi32EEENS_6half_tENS_9transform29PitchLinearWarpRakedThreadMapINS_16PitchLinearShapeILi128ELi32EEELi128ENSF_ILi8ELi4EEELi8EEENS_12AlignedArrayISC_Li8ELi16EEEEENSD_11threadblock25RegularTileAccessIteratorISB_SC_NS_6layout40ColumnMajorTensorOpMultiplicandCongruousILi16ELi64EEELi1ESI_Li16EEELNS_4arch14CacheOperation4KindE0ENS4_48Conv2dWgradActivationTileAccessIteratorOptimizedINSA_ILi32ELi128EEESC_SI_SK_EENSN_ISW_SC_NSO_37RowMajorTensorOpMultiplicandCongruousILi16ELi64EEELi0ESI_Li16EEELSU_0ENS6_11threadblock9MmaPolicyINS6_4warp11MmaTensorOpINS7_ILi64ELi64ELi32EEESC_SQ_SC_SZ_fNSO_8RowMajorENS13_17MmaTensorOpPolicyINSS_3MmaINS7_ILi16ELi8ELi16EEELi32ESC_S16_SC_NSO_11ColumnMajorEfS16_NSS_13OpMultiplyAddEEENSA_ILi1ELi1EEEEELi1ELb0EbEENSA_ILi0ELi0EEES1G_Li1EEELi3EbEENS_8epilogue11threadblock8EpilogueIS8_S1F_Li1ENS1K_22PredicatedTileIteratorINS1K_26OutputTileOptimalThreadMapINS1K_15OutputTileShapeILi128ELi8ELi2ELi1ELi1EEENS1O_ILi1ELi8ELi1ELi1ELi8EEELi128ELi4ELi32EEEfLb0ENSO_9NoPermuteELb0EEENS1J_4warp24FragmentIteratorTensorOpIS15_S19_fNS_5ArrayIfLi4ELb1EEES16_EENS1U_20TileIteratorTensorOpIS15_S19_fS16_EENS1K_18SharedLoadIteratorINS1R_18CompactedThreadMapEfLi16EEENS1J_6thread17LinearCombinationIfLi4EffLNS24_9ScaleType4KindE0ELNS_15FloatRoundStyleE2EfEENSA_ILi0ELi8EEELi2ELi1EEENS11_30GemmIdentityThreadblockSwizzleILi1EEELNS1_8OperatorE2ENS1_17Conv2dProblemSizeELNS1_9GroupModeE0EEEEEvNT_6ParamsE --------------------------
	.section	.nv.constant0._ZN7cutlass6KernelINS_4conv6kernel23ImplicitGemmConvolutionINS1_11threadblock22ImplicitGemmMultistageINS_4gemm9GemmShapeILi128ELi128ELi32EEENS4_52Conv2dWgradOutputGradientTileAccessIteratorOptimizedINS_11MatrixShapeILi128ELi32EEENS_6half_tENS_9transform29PitchLinearWarpRakedThreadMapINS_16PitchLinearShapeILi128ELi32EEELi128ENSF_ILi8ELi4EEELi8EEENS_12AlignedArrayISC_Li8ELi16EEEEENSD_11threadblock25RegularTileAccessIteratorISB_SC_NS_6layout40ColumnMajorTensorOpMultiplicandCongruousILi16ELi64EEELi1ESI_Li16EEELNS_4arch14CacheOperation4KindE0ENS4_48Conv2dWgradActivationTileAccessIteratorOptimizedINSA_ILi32ELi128EEESC_SI_SK_EENSN_ISW_SC_NSO_37RowMajorTensorOpMultiplicandCongruousILi16ELi64EEELi0ESI_Li16EEELSU_0ENS6_11threadblock9MmaPolicyINS6_4warp11MmaTensorOpINS7_ILi64ELi64ELi32EEESC_SQ_SC_SZ_fNSO_8RowMajorENS13_17MmaTensorOpPolicyINSS_3MmaINS7_ILi16ELi8ELi16EEELi32ESC_S16_SC_NSO_11ColumnMajorEfS16_NSS_13OpMultiplyAddEEENSA_ILi1ELi1EEEEELi1ELb0EbEENSA_ILi0ELi0EEES1G_Li1EEELi3EbEENS_8epilogue11threadblock8EpilogueIS8_S1F_Li1ENS1K_22PredicatedTileIteratorINS1K_26OutputTileOptimalThreadMapINS1K_15OutputTileShapeILi128ELi8ELi2ELi1ELi1EEENS1O_ILi1ELi8ELi1ELi1ELi8EEELi128ELi4ELi32EEEfLb0ENSO_9NoPermuteELb0EEENS1J_4warp24FragmentIteratorTensorOpIS15_S19_fNS_5ArrayIfLi4ELb1EEES16_EENS1U_20TileIteratorTensorOpIS15_S19_fS16_EENS1K_18SharedLoadIteratorINS1R_18CompactedThreadMapEfLi16EEENS1J_6thread17LinearCombinationIfLi4EffLNS24_9ScaleType4KindE0ELNS_15FloatRoundStyleE2EfEENSA_ILi0ELi8EEELi2ELi1EEENS11_30GemmIdentityThreadblockSwizzleILi1EEELNS1_8OperatorE2ENS1_17Conv2dProblemSizeELNS1_9GroupModeE0EEEEEvNT_6ParamsE,"a",@progbits
	.sectionflags	@""
	.align	4
.nv.constant0._ZN7cutlass6KernelINS_4conv6kernel23ImplicitGemmConvolutionINS1_11threadblock22ImplicitGemmMultistageINS_4gemm9GemmShapeILi128ELi128ELi32EEENS4_52Conv2dWgradOutputGradientTileAccessIteratorOptimizedINS_11MatrixShapeILi128ELi32EEENS_6half_tENS_9transform29PitchLinearWarpRakedThreadMapINS_16PitchLinearShapeILi128ELi32EEELi128ENSF_ILi8ELi4EEELi8EEENS_12AlignedArrayISC_Li8ELi16EEEEENSD_11threadblock25RegularTileAccessIteratorISB_SC_NS_6layout40ColumnMajorTensorOpMultiplicandCongruousILi16ELi64EEELi1ESI_Li16EEELNS_4arch14CacheOperation4KindE0ENS4_48Conv2dWgradActivationTileAccessIteratorOptimizedINSA_ILi32ELi128EEESC_SI_SK_EENSN_ISW_SC_NSO_37RowMajorTensorOpMultiplicandCongruousILi16ELi64EEELi0ESI_Li16EEELSU_0ENS6_11threadblock9MmaPolicyINS6_4warp11MmaTensorOpINS7_ILi64ELi64ELi32EEESC_SQ_SC_SZ_fNSO_8RowMajorENS13_17MmaTensorOpPolicyINSS_3MmaINS7_ILi16ELi8ELi16EEELi32ESC_S16_SC_NSO_11ColumnMajorEfS16_NSS_13OpMultiplyAddEEENSA_ILi1ELi1EEEEELi1ELb0EbEENSA_ILi0ELi0EEES1G_Li1EEELi3EbEENS_8epilogue11threadblock8EpilogueIS8_S1F_Li1ENS1K_22PredicatedTileIteratorINS1K_26OutputTileOptimalThreadMapINS1K_15OutputTileShapeILi128ELi8ELi2ELi1ELi1EEENS1O_ILi1ELi8ELi1ELi1ELi8EEELi128ELi4ELi32EEEfLb0ENSO_9NoPermuteELb0EEENS1J_4warp24FragmentIteratorTensorOpIS15_S19_fNS_5ArrayIfLi4ELb1EEES16_EENS1U_20TileIteratorTensorOpIS15_S19_fS16_EENS1K_18SharedLoadIteratorINS1R_18CompactedThreadMapEfLi16EEENS1J_6thread17LinearCombinationIfLi4EffLNS24_9ScaleType4KindE0ELNS_15FloatRoundStyleE2EfEENSA_ILi0ELi8EEELi2ELi1EEENS11_30GemmIdentityThreadblockSwizzleILi1EEELNS1_8OperatorE2ENS1_17Conv2dProblemSizeELNS1_9GroupModeE0EEEEEvNT_6ParamsE:
	.zero		1000


//--------------------- .nv.constant0._ZN7cutlass6KernelINS_9reduction6kernel12ReduceSplitKINS_11MatrixShapeILi4ELi256EEENS_8epilogue6thread17LinearCombinationINS_6half_tELi8EffLNS7_9ScaleType4KindE0ELNS_15FloatRoundStyleE2ES9_EENS1_6thread9ReduceAddIffLi8EEELi4EEEEEvNT_6ParamsE --------------------------
	.section	.nv.constant0._ZN7cutlass6KernelINS_9reduction6kernel12ReduceSplitKINS_11MatrixShapeILi4ELi256EEENS_8epilogue6thread17LinearCombinationINS_6half_tELi8EffLNS7_9ScaleType4KindE0ELNS_15FloatRoundStyleE2ES9_EENS1_6thread9ReduceAddIffLi8EEELi4EEEEEvNT_6ParamsE,"a",@progbits
	.sectionflags	@""
	.align	4
.nv.constant0._ZN7cutlass6KernelINS_9reduction6kernel12ReduceSplitKINS_11MatrixShapeILi4ELi256EEENS_8epilogue6thread17LinearCombinationINS_6half_tELi8EffLNS7_9ScaleType4KindE0ELNS_15FloatRoundStyleE2ES9_EENS1_6thread9ReduceAddIffLi8EEELi4EEEEEvNT_6ParamsE:
	.zero		648


//--------------------- SYMBOLS --------------------------

	.type		.nv.reservedSmem.offset0,@object
	.size		.nv.reservedSmem.offset0,0x4
